// auto-generated by cutlass_sweep.gemm — config: {"arch": "sm_90", "cluster_m": 2, "cluster_n": 1, "dtype": "int8", "dtype_b": "int8", "layout": "nt", "stages": 0, "tile_k": 128, "tile_m": 512, "tile_n": 224}
#include "cutlass/cutlass.h"
#include "cutlass/gemm/collective/collective_builder.hpp"
#include "cutlass/gemm/device/gemm_universal_adapter.h"
#include "cutlass/gemm/kernel/gemm_universal.hpp"
#include "cutlass/epilogue/collective/collective_builder.hpp"

using ElemA = int8_t;
using ElemB = int8_t;
using ElemCD = int8_t;
using Acc  = int32_t;
using TileShape    = cute::Shape<cute::_512, cute::_224, cute::_128>;
using ClusterShape = cute::Shape<cute::_2, cute::_1, cute::_1>;

using CollectiveEpilogue = typename cutlass::epilogue::collective::CollectiveBuilder<
    cutlass::arch::Sm90, cutlass::arch::OpClassTensorOp,
    TileShape, ClusterShape,
    cutlass::epilogue::collective::EpilogueTileAuto,
    Acc, Acc,
    ElemCD, cutlass::layout::RowMajor, 128 / cutlass::sizeof_bits<ElemCD>::value,
    ElemCD, cutlass::layout::RowMajor, 128 / cutlass::sizeof_bits<ElemCD>::value,
    cutlass::epilogue::collective::EpilogueScheduleAuto
  >::CollectiveOp;

using CollectiveMainloop = typename cutlass::gemm::collective::CollectiveBuilder<
    cutlass::arch::Sm90, cutlass::arch::OpClassTensorOp,
    ElemA, cutlass::layout::RowMajor, 128 / cutlass::sizeof_bits<ElemA>::value,
    ElemB, cutlass::layout::ColumnMajor, 128 / cutlass::sizeof_bits<ElemB>::value,
    Acc,
    TileShape, ClusterShape,
    cutlass::gemm::collective::StageCountAutoCarveout<static_cast<int>(sizeof(typename CollectiveEpilogue::SharedStorage))>,
    cutlass::gemm::collective::KernelScheduleAuto
  >::CollectiveOp;

using GemmKernel = cutlass::gemm::kernel::GemmUniversal<
    cute::Shape<int,int,int,int>,
    CollectiveMainloop,
    CollectiveEpilogue
>;
using Gemm = cutlass::gemm::device::GemmUniversalAdapter<GemmKernel>;

// Force the device kernel symbol into the cubin without needing a host main.
auto* _anchor = &cutlass::device_kernel<GemmKernel>;


// ===== COMPILED SASS (sm_90a) =====

	.target	sm_90a

	.elftype	@"ET_EXEC"


//--------------------- .note.nv.tkinfo           --------------------------
	.section	.note.nv.tkinfo,"",@"SHT_NOTE"
	.sectionflags	@"SHF_NOTE_NV_TKINFO"
	.tkinfo
        /*0018*/ 	.word	0x00000002
        /*0030*/ 	.string	""
        /*0030*/ 	.string	"ptxas"
        /*0030*/ 	.string	"Cuda compilation tools, release 13.0, V13.0.88"
        /*0030*/ 	.string	"Build cuda_13.0.r13.0/compiler.36424714_0"
        /*0030*/ 	.string	"-arch sm_90a -m 64 "



//--------------------- .note.nv.cuinfo           --------------------------
	.section	.note.nv.cuinfo,"",@"SHT_NOTE"
	.sectionflags	@"SHF_NOTE_NV_CUINFO"
        /*0018*/ 	.short	0x0002
        /*001a*/ 	.short	0x005a
        /*001c*/ 	.short	0x0082
	.zero		2


//--------------------- .nv.info                  --------------------------
	.section	.nv.info,"",@"SHT_CUDA_INFO"
	.align	4


	//----- nvinfo : EIATTR_REGCOUNT
	.align		4
        /*0000*/ 	.byte	0x04, 0x2f
        /*0002*/ 	.short	(.L_15 - .L_14)
	.align		4
.L_14:
        /*0004*/ 	.word	index@(_ZN7cutlass13device_kernelINS_4gemm6kernel13GemmUniversalIN4cute5tupleIJiiiiEEENS1_10collective13CollectiveMmaINS1_34MainloopSm90TmaGmmaWarpSpecializedILi2ENS5_IJNS4_1CILi2EEENSA_ILi1EEESC_EEENS1_35KernelTmaWarpSpecializedCooperativeEEENS5_IJNSA_ILi512EEENSA_ILi224EEENSA_ILi128EEEEEEaNS5_IJlSC_lEEEaSK_NS4_8TiledMMAINS4_8MMA_AtomIJNS4_4SM904GMMA26MMA_64x32x32_S32S8S8_SS_TNEEEENS4_6LayoutISD_NS5_IJSC_NSA_ILi0EEESS_EEEEENS5_IJNS4_10UnderscoreESV_SV_EEEEENS4_13SM90_TMA_LOADENS4_14ComposedLayoutINS4_7SwizzleILi3ELi4ELi3EEENS4_18smem_ptr_flag_bitsILi8EEENSR_INS5_IJNSA_ILi8EEESI_EEENS5_IJSI_SC_EEEEEEEvNS4_8identityENS4_23SM90_TMA_LOAD_MULTICASTES18_vS19_EENS_8epilogue10collective6detail29Sm90TmaWarpSpecializedAdapterINS1D_15DefaultEpilogueIaSK_SK_NS1C_6thread17LinearCombinationIaLi1EiiLNS1H_9ScaleType4KindE0ELNS_15FloatRoundStyleE2EaEENS1_15EpilogueDefaultEEEEEvvEEEEvNT_6ParamsE)
        /*0008*/ 	.word	0x000000a8


	//----- nvinfo : EIATTR_FRAME_SIZE
	.align		4
.L_15:
        /*000c*/ 	.byte	0x04, 0x11
        /*000e*/ 	.short	(.L_17 - .L_16)
	.align		4
.L_16:
        /*0010*/ 	.word	index@(_ZN7cutlass13device_kernelINS_4gemm6kernel13GemmUniversalIN4cute5tupleIJiiiiEEENS1_10collective13CollectiveMmaINS1_34MainloopSm90TmaGmmaWarpSpecializedILi2ENS5_IJNS4_1CILi2EEENSA_ILi1EEESC_EEENS1_35KernelTmaWarpSpecializedCooperativeEEENS5_IJNSA_ILi512EEENSA_ILi224EEENSA_ILi128EEEEEEaNS5_IJlSC_lEEEaSK_NS4_8TiledMMAINS4_8MMA_AtomIJNS4_4SM904GMMA26MMA_64x32x32_S32S8S8_SS_TNEEEENS4_6LayoutISD_NS5_IJSC_NSA_ILi0EEESS_EEEEENS5_IJNS4_10UnderscoreESV_SV_EEEEENS4_13SM90_TMA_LOADENS4_14ComposedLayoutINS4_7SwizzleILi3ELi4ELi3EEENS4_18smem_ptr_flag_bitsILi8EEENSR_INS5_IJNSA_ILi8EEESI_EEENS5_IJSI_SC_EEEEEEEvNS4_8identityENS4_23SM90_TMA_LOAD_MULTICASTES18_vS19_EENS_8epilogue10collective6detail29Sm90TmaWarpSpecializedAdapterINS1D_15DefaultEpilogueIaSK_SK_NS1C_6thread17LinearCombinationIaLi1EiiLNS1H_9ScaleType4KindE0ELNS_15FloatRoundStyleE2EaEENS1_15EpilogueDefaultEEEEEvvEEEEvNT_6ParamsE)
        /*0014*/ 	.word	0x00000d98


	//----- nvinfo : EIATTR_MIN_STACK_SIZE
	.align		4
.L_17:
        /*0018*/ 	.byte	0x04, 0x12
        /*001a*/ 	.short	(.L_19 - .L_18)
	.align		4
.L_18:
        /*001c*/ 	.word	index@(_ZN7cutlass13device_kernelINS_4gemm6kernel13GemmUniversalIN4cute5tupleIJiiiiEEENS1_10collective13CollectiveMmaINS1_34MainloopSm90TmaGmmaWarpSpecializedILi2ENS5_IJNS4_1CILi2EEENSA_ILi1EEESC_EEENS1_35KernelTmaWarpSpecializedCooperativeEEENS5_IJNSA_ILi512EEENSA_ILi224EEENSA_ILi128EEEEEEaNS5_IJlSC_lEEEaSK_NS4_8TiledMMAINS4_8MMA_AtomIJNS4_4SM904GMMA26MMA_64x32x32_S32S8S8_SS_TNEEEENS4_6LayoutISD_NS5_IJSC_NSA_ILi0EEESS_EEEEENS5_IJNS4_10UnderscoreESV_SV_EEEEENS4_13SM90_TMA_LOADENS4_14ComposedLayoutINS4_7SwizzleILi3ELi4ELi3EEENS4_18smem_ptr_flag_bitsILi8EEENSR_INS5_IJNSA_ILi8EEESI_EEENS5_IJSI_SC_EEEEEEEvNS4_8identityENS4_23SM90_TMA_LOAD_MULTICASTES18_vS19_EENS_8epilogue10collective6detail29Sm90TmaWarpSpecializedAdapterINS1D_15DefaultEpilogueIaSK_SK_NS1C_6thread17LinearCombinationIaLi1EiiLNS1H_9ScaleType4KindE0ELNS_15FloatRoundStyleE2EaEENS1_15EpilogueDefaultEEEEEvvEEEEvNT_6ParamsE)
        /*0020*/ 	.word	0x00000d98
.L_19:


//--------------------- .nv.compat                --------------------------
	.section	.nv.compat,"",@"SHT_CUDA_COMPAT_INFO"
	.align	4
        /*0000*/ 	.byte	0x02, 0x09, 0x01, 0x00, 0x02, 0x02, 0x04, 0x00, 0x02, 0x05, 0x05, 0x00, 0x03, 0x07, 0x01, 0x01
        /*0010*/ 	.byte	0x02, 0x03, 0x01, 0x00, 0x02, 0x06, 0x01, 0x00, 0x04, 0x0b, 0x08, 0x00, 0x00, 0x00, 0x00, 0x00
        /*0020*/ 	.byte	0x00, 0x00, 0x00, 0x00


//--------------------- .nv.info._ZN7cutlass13device_kernelINS_4gemm6kernel13GemmUniversalIN4cute5tupleIJiiiiEEENS1_10collective13CollectiveMmaINS1_34MainloopSm90TmaGmmaWarpSpecializedILi2ENS5_IJNS4_1CILi2EEENSA_ILi1EEESC_EEENS1_35KernelTmaWarpSpecializedCooperativeEEENS5_IJNSA_ILi512EEENSA_ILi224EEENSA_ILi128EEEEEEaNS5_IJlSC_lEEEaSK_NS4_8TiledMMAINS4_8MMA_AtomIJNS4_4SM904GMMA26MMA_64x32x32_S32S8S8_SS_TNEEEENS4_6LayoutISD_NS5_IJSC_NSA_ILi0EEESS_EEEEENS5_IJNS4_10UnderscoreESV_SV_EEEEENS4_13SM90_TMA_LOADENS4_14ComposedLayoutINS4_7SwizzleILi3ELi4ELi3EEENS4_18smem_ptr_flag_bitsILi8EEENSR_INS5_IJNSA_ILi8EEESI_EEENS5_IJSI_SC_EEEEEEEvNS4_8identityENS4_23SM90_TMA_LOAD_MULTICASTES18_vS19_EENS_8epilogue10collective6detail29Sm90TmaWarpSpecializedAdapterINS1D_15DefaultEpilogueIaSK_SK_NS1C_6thread17LinearCombinationIaLi1EiiLNS1H_9ScaleType4KindE0ELNS_15FloatRoundStyleE2EaEENS1_15EpilogueDefaultEEEEEvvEEEEvNT_6ParamsE --------------------------
	.section	.nv.info._ZN7cutlass13device_kernelINS_4gemm6kernel13GemmUniversalIN4cute5tupleIJiiiiEEENS1_10collective13CollectiveMmaINS1_34MainloopSm90TmaGmmaWarpSpecializedILi2ENS5_IJNS4_1CILi2EEENSA_ILi1EEESC_EEENS1_35KernelTmaWarpSpecializedCooperativeEEENS5_IJNSA_ILi512EEENSA_ILi224EEENSA_ILi128EEEEEEaNS5_IJlSC_lEEEaSK_NS4_8TiledMMAINS4_8MMA_AtomIJNS4_4SM904GMMA26MMA_64x32x32_S32S8S8_SS_TNEEEENS4_6LayoutISD_NS5_IJSC_NSA_ILi0EEESS_EEEEENS5_IJNS4_10UnderscoreESV_SV_EEEEENS4_13SM90_TMA_LOADENS4_14ComposedLayoutINS4_7SwizzleILi3ELi4ELi3EEENS4_18smem_ptr_flag_bitsILi8EEENSR_INS5_IJNSA_ILi8EEESI_EEENS5_IJSI_SC_EEEEEEEvNS4_8identityENS4_23SM90_TMA_LOAD_MULTICASTES18_vS19_EENS_8epilogue10collective6detail29Sm90TmaWarpSpecializedAdapterINS1D_15DefaultEpilogueIaSK_SK_NS1C_6thread17LinearCombinationIaLi1EiiLNS1H_9ScaleType4KindE0ELNS_15FloatRoundStyleE2EaEENS1_15EpilogueDefaultEEEEEvvEEEEvNT_6ParamsE,"",@"SHT_CUDA_INFO"
	.sectionflags	@""
	.align	4


	//----- nvinfo : EIATTR_CUDA_API_VERSION
	.align		4
        /*0000*/ 	.byte	0x04, 0x37
        /*0002*/ 	.short	(.L_21 - .L_20)
.L_20:
        /*0004*/ 	.word	0x00000082


	//----- nvinfo : EIATTR_KPARAM_INFO
	.align		4
.L_21:
        /*0008*/ 	.byte	0x04, 0x17
        /*000a*/ 	.short	(.L_23 - .L_22)
.L_22:
        /*000c*/ 	.word	0x00000000
        /*0010*/ 	.short	0x0000
        /*0012*/ 	.short	0x0070
        /*0014*/ 	.byte	0x00, 0xf0, 0x01, 0x10


	//----- nvinfo : EIATTR_SPARSE_MMA_MASK
	.align		4
.L_23:
        /*0018*/ 	.byte	0x03, 0x50
        /*001a*/ 	.short	0x0000


	//----- nvinfo : EIATTR_MAXREG_COUNT
	.align		4
        /*001c*/ 	.byte	0x03, 0x1b
        /*001e*/ 	.short	0x00a8


	//----- nvinfo : EIATTR_NUM_BARRIERS
	.align		4
        /*0020*/ 	.byte	0x02, 0x4c
        /*0022*/ 	.byte	0x01
	.zero		1


	//----- nvinfo : EIATTR_EXTERNS
	.align		4
        /*0024*/ 	.byte	0x04, 0x0f
        /*0026*/ 	.short	(.L_25 - .L_24)


	//   ....[0]....
	.align		4
.L_24:
        /*0028*/ 	.word	index@(__assertfail)


	//----- nvinfo : EIATTR_ANNOTATIONS
	.align		4
.L_25:
        /*002c*/ 	.byte	0x04, 0x55
        /*002e*/ 	.short	(.L_27 - .L_26)


	//   ....[0]....
.L_26:
        /*0030*/ 	.word	0x00000001
        /*0034*/ 	.byte	0x00, 0x07, 0x00, 0x00, 0x01, 0x00, 0x00, 0x00, 0xe0, 0x07, 0x00, 0x00, 0x01, 0x00, 0x00, 0x00
        /* <DEDUP_REMOVED lines=1796> */
        /*7084*/ 	.byte	0x60, 0x2c, 0x03, 0x00


	//----- nvinfo : EIATTR_MERCURY_ISA_VERSION
	.align		4
.L_27:
        /*7088*/ 	.byte	0x03, 0x5f
        /*708a*/ 	.short	0x0101


	//----- nvinfo : EIATTR_INT_WARP_WIDE_INSTR_OFFSETS
	.align		4
        /*708c*/ 	.byte	0x04, 0x31
        /*708e*/ 	.short	(.L_29 - .L_28)


	//   ....[0]....
.L_28:
        /*7090*/ 	.word	0x00000530


	//   ....[1]....
        /*7094*/ 	.word	0x00000540


	//   ....[2]....
        /*7098*/ 	.word	0x000006a0


	//   ....[3]....
        /*709c*/ 	.word	0x00018690


	//----- nvinfo : EIATTR_COOP_GROUP_MASK_REGIDS
	.align		4
.L_29:
        /*70a0*/ 	.byte	0x04, 0x29
        /*70a2*/ 	.short	(.L_31 - .L_30)


	//   ....[0]....
.L_30:
        /*70a4*/ 	.word	0xffffffff


	//   ....[1]....
        /*70a8*/ 	.word	0xffffffff


	//   ....[2]....
        /*70ac*/ 	.word	0xffffffff


	//   ....[3]....
        /*70b0*/ 	.word	0xffffffff


	//   ....[4]....
        /*70b4*/ 	.word	0xffffffff


	//   ....[5]....
        /*70b8*/ 	.word	0xffffffff


	//----- nvinfo : EIATTR_COOP_GROUP_INSTR_OFFSETS
	.align		4
.L_31:
        /*70bc*/ 	.byte	0x04, 0x28
        /*70be*/ 	.short	(.L_33 - .L_32)


	//   ....[0]....
.L_32:
        /*70c0*/ 	.word	0x00000070


	//   ....[1]....
        /*70c4*/ 	.word	0x00000080


	//   ....[2]....
        /*70c8*/ 	.word	0x000001a0


	//   ....[3]....
        /*70cc*/ 	.word	0x00000390


	//   ....[4]....
        /*70d0*/ 	.word	0x00000820


	//   ....[5]....
        /*70d4*/ 	.word	0x00001460


	//----- nvinfo : EIATTR_REG_RECONFIG
	.align		4
.L_33:
        /*70d8*/ 	.byte	0x01, 0x54
	.zero		2


	//----- nvinfo : EIATTR_SYSCALL_OFFSETS
	.align		4
        /*70dc*/ 	.byte	0x04, 0x46
        /*70de*/ 	.short	(.L_35 - .L_34)


	//   ....[0]....
.L_34:
        /*70e0*/ 	.word	0x00001610


	//----- nvinfo : EIATTR_MBARRIER_INSTR_OFFSETS
	.align		4
.L_35:
        /*70e4*/ 	.byte	0x04, 0x39
        /*70e6*/ 	.short	(.L_37 - .L_36)


	//   ....[0]....
.L_36:
        /*70e8*/ 	.word	0x00000320
        /*70ec*/ 	.word	0x000000ff
        /*70f0*/ 	.word	0x00000000
        /*70f4*/ 	.short	0x0100
        /*70f6*/ 	.byte	0x08
	.zero		1


	//   ....[1]....
        /*70f8*/ 	.word	0x00000330
        /*70fc*/ 	.word	0x000000ff
        /*7100*/ 	.word	0x00000010
        /*7104*/ 	.short	0x0100
        /*7106*/ 	.byte	0x08
	.zero		1


	//   ....[2]....
        /*7108*/ 	.word	0x00000340
        /*710c*/ 	.word	0x000000ff
        /*7110*/ 	.word	0x00000008
        /*7114*/ 	.short	0x0100
        /*7116*/ 	.byte	0x08
	.zero		1


	//   ....[3]....
        /*7118*/ 	.word	0x00000350
        /*711c*/ 	.word	0x000000ff
        /*7120*/ 	.word	0x00000018
        /*7124*/ 	.short	0x0100
        /*7126*/ 	.byte	0x08
	.zero		1


	//   ....[4]....
        /*7128*/ 	.word	0x00000720
        /*712c*/ 	.word	0x000000ff
        /*7130*/ 	.word	0x00000030
        /*7134*/ 	.short	0x0100
        /*7136*/ 	.byte	0x06
	.zero		1


	//   ....[5]....
        /*7138*/ 	.word	0x00000770
        /*713c*/ 	.word	0x000000ff
        /*7140*/ 	.word	0x00000038
        /*7144*/ 	.short	0x0100
        /*7146*/ 	.byte	0x06
	.zero		1


	//   ....[6]....
        /*7148*/ 	.word	0x000016f0
        /*714c*/ 	.word	0x00000003
        /*7150*/ 	.word	0x00000000
        /*7154*/ 	.short	0x010a
        /*7156*/ 	.byte	0x3f
	.zero		1


	//   ....[7]....
        /*7158*/ 	.word	0x00001730
        /*715c*/ 	.word	0x00000003
        /*7160*/ 	.word	0x00000000
        /*7164*/ 	.short	0x010a
        /*7166*/ 	.byte	0x3f
	.zero		1


	//   ....[8]....
        /*7168*/ 	.word	0x0000cdc0
        /*716c*/ 	.word	0x00000002
        /*7170*/ 	.word	0x00000000
        /*7174*/ 	.short	0x010a
        /*7176*/ 	.byte	0x3f
	.zero		1


	//   ....[9]....
        /*7178*/ 	.word	0x0000ce00
        /*717c*/ 	.word	0x00000002
        /*7180*/ 	.word	0x00000000
        /*7184*/ 	.short	0x010a
        /*7186*/ 	.byte	0x3f
	.zero		1


	//   ....[10]....
        /*7188*/ 	.word	0x000184f0
        /*718c*/ 	.word	0x00000002
        /*7190*/ 	.word	0x00000000
        /*7194*/ 	.short	0x0101
        /*7196*/ 	.byte	0x3f
	.zero		1


	//   ....[11]....
        /*7198*/ 	.word	0x00018720
        /*719c*/ 	.word	0x00000000
        /*71a0*/ 	.word	0x00000000
        /*71a4*/ 	.short	0x0101
        /*71a6*/ 	.byte	0x3f
	.zero		1


	//   ....[12]....
        /*71a8*/ 	.word	0x000327c0
        /*71ac*/ 	.word	0x0000000f
        /*71b0*/ 	.word	0x00000010
        /*71b4*/ 	.short	0x010a
        /*71b6*/ 	.byte	0x3f
	.zero		1


	//   ....[13]....
        /*71b8*/ 	.word	0x00032bd0
        /*71bc*/ 	.word	0x00000002
        /*71c0*/ 	.word	0x00000038
        /*71c4*/ 	.short	0x0101
        /*71c6*/ 	.byte	0x3f
	.zero		1


	//   ....[14]....
        /*71c8*/ 	.word	0x00033370
        /*71cc*/ 	.word	0x00000005
        /*71d0*/ 	.word	0x00000000
        /*71d4*/ 	.short	0x010a
        /*71d6*/ 	.byte	0x3f
	.zero		1


	//   ....[15]....
        /*71d8*/ 	.word	0x00033400
        /*71dc*/ 	.word	0x00000003
        /*71e0*/ 	.word	0x00000000
        /*71e4*/ 	.short	0x010a
        /*71e6*/ 	.byte	0x3f
	.zero		1


	//   ....[16]....
        /*71e8*/ 	.word	0x00033460
        /*71ec*/ 	.word	0x00000003
        /*71f0*/ 	.word	0x00000000
        /*71f4*/ 	.short	0x010a
        /*71f6*/ 	.byte	0x3f
	.zero		1


	//   ....[17]....
        /*71f8*/ 	.word	0x000334b0
        /*71fc*/ 	.word	0x00000002
        /*7200*/ 	.word	0x00000000
        /*7204*/ 	.short	0x010a
        /*7206*/ 	.byte	0x3f
	.zero		1


	//   ....[18]....
        /*7208*/ 	.word	0x00033580
        /*720c*/ 	.word	0x0000000f
        /*7210*/ 	.word	0x00000010
        /*7214*/ 	.short	0x010a
        /*7216*/ 	.byte	0x3f
	.zero		1


	//   ....[19]....
        /*7218*/ 	.word	0x00033650
        /*721c*/ 	.word	0x00000005
        /*7220*/ 	.word	0x00000000
        /*7224*/ 	.short	0x010a
        /*7226*/ 	.byte	0x3f
	.zero		1


	//----- nvinfo : EIATTR_NUM_MBARRIERS
	.align		4
.L_37:
        /*7228*/ 	.byte	0x03, 0x38
        /*722a*/ 	.short	0x0006


	//----- nvinfo : EIATTR_EXIT_INSTR_OFFSETS
	.align		4
        /*722c*/ 	.byte	0x04, 0x1c
        /*722e*/ 	.short	(.L_39 - .L_38)


	//   ....[0]....
.L_38:
        /*7230*/ 	.word	0x00000a80


	//   ....[1]....
        /*7234*/ 	.word	0x00001310


	//   ....[2]....
        /*7238*/ 	.word	0x00031e30


	//   ....[3]....
        /*723c*/ 	.word	0x00032450


	//   ....[4]....
        /*7240*/ 	.word	0x00033450


	//----- nvinfo : EIATTR_MAX_THREADS
	.align		4
.L_39:
        /*7244*/ 	.byte	0x04, 0x05
        /*7246*/ 	.short	(.L_41 - .L_40)
.L_40:
        /*7248*/ 	.word	0x00000180
        /*724c*/ 	.word	0x00000001
        /*7250*/ 	.word	0x00000001


	//----- nvinfo : EIATTR_CRS_STACK_SIZE
	.align		4
.L_41:
        /*7254*/ 	.byte	0x04, 0x1e
        /*7256*/ 	.short	(.L_43 - .L_42)
.L_42:
        /*7258*/ 	.word	0x00000000


	//----- nvinfo : EIATTR_CBANK_PARAM_SIZE
	.align		4
.L_43:
        /*725c*/ 	.byte	0x03, 0x19
        /*725e*/ 	.short	0x0470


	//----- nvinfo : EIATTR_PARAM_CBANK
	.align		4
        /*7260*/ 	.byte	0x04, 0x0a
        /*7262*/ 	.short	(.L_45 - .L_44)
	.align		4
.L_44:
        /*7264*/ 	.word	index@(.nv.constant0._ZN7cutlass13device_kernelINS_4gemm6kernel13GemmUniversalIN4cute5tupleIJiiiiEEENS1_10collective13CollectiveMmaINS1_34MainloopSm90TmaGmmaWarpSpecializedILi2ENS5_IJNS4_1CILi2EEENSA_ILi1EEESC_EEENS1_35KernelTmaWarpSpecializedCooperativeEEENS5_IJNSA_ILi512EEENSA_ILi224EEENSA_ILi128EEEEEEaNS5_IJlSC_lEEEaSK_NS4_8TiledMMAINS4_8MMA_AtomIJNS4_4SM904GMMA26MMA_64x32x32_S32S8S8_SS_TNEEEENS4_6LayoutISD_NS5_IJSC_NSA_ILi0EEESS_EEEEENS5_IJNS4_10UnderscoreESV_SV_EEEEENS4_13SM90_TMA_LOADENS4_14ComposedLayoutINS4_7SwizzleILi3ELi4ELi3EEENS4_18smem_ptr_flag_bitsILi8EEENSR_INS5_IJNSA_ILi8EEESI_EEENS5_IJSI_SC_EEEEEEEvNS4_8identityENS4_23SM90_TMA_LOAD_MULTICASTES18_vS19_EENS_8epilogue10collective6detail29Sm90TmaWarpSpecializedAdapterINS1D_15DefaultEpilogueIaSK_SK_NS1C_6thread17LinearCombinationIaLi1EiiLNS1H_9ScaleType4KindE0ELNS_15FloatRoundStyleE2EaEENS1_15EpilogueDefaultEEEEEvvEEEEvNT_6ParamsE)
        /*7268*/ 	.short	0x0210
        /*726a*/ 	.short	0x0470


	//----- nvinfo : EIATTR_SW_WAR
	.align		4
.L_45:
        /*726c*/ 	.byte	0x04, 0x36
        /*726e*/ 	.short	(.L_47 - .L_46)
.L_46:
        /*7270*/ 	.word	0x00000008
.L_47:


//--------------------- .nv.callgraph             --------------------------
	.section	.nv.callgraph,"",@"SHT_CUDA_CALLGRAPH"
	.align	4
	.sectionentsize	8
	.align		4
        /*0000*/ 	.word	0x00000000
	.align		4
        /*0004*/ 	.word	0xffffffff
	.align		4
        /*0008*/ 	.word	index@(_ZN7cutlass13device_kernelINS_4gemm6kernel13GemmUniversalIN4cute5tupleIJiiiiEEENS1_10collective13CollectiveMmaINS1_34MainloopSm90TmaGmmaWarpSpecializedILi2ENS5_IJNS4_1CILi2EEENSA_ILi1EEESC_EEENS1_35KernelTmaWarpSpecializedCooperativeEEENS5_IJNSA_ILi512EEENSA_ILi224EEENSA_ILi128EEEEEEaNS5_IJlSC_lEEEaSK_NS4_8TiledMMAINS4_8MMA_AtomIJNS4_4SM904GMMA26MMA_64x32x32_S32S8S8_SS_TNEEEENS4_6LayoutISD_NS5_IJSC_NSA_ILi0EEESS_EEEEENS5_IJNS4_10UnderscoreESV_SV_EEEEENS4_13SM90_TMA_LOADENS4_14ComposedLayoutINS4_7SwizzleILi3ELi4ELi3EEENS4_18smem_ptr_flag_bitsILi8EEENSR_INS5_IJNSA_ILi8EEESI_EEENS5_IJSI_SC_EEEEEEEvNS4_8identityENS4_23SM90_TMA_LOAD_MULTICASTES18_vS19_EENS_8epilogue10collective6detail29Sm90TmaWarpSpecializedAdapterINS1D_15DefaultEpilogueIaSK_SK_NS1C_6thread17LinearCombinationIaLi1EiiLNS1H_9ScaleType4KindE0ELNS_15FloatRoundStyleE2EaEENS1_15EpilogueDefaultEEEEEvvEEEEvNT_6ParamsE)
	.align		4
        /*000c*/ 	.word	index@(__assertfail)
	.align		4
        /*0010*/ 	.word	0x00000000
	.align		4
        /*0014*/ 	.word	0xfffffffe
	.align		4
        /*0018*/ 	.word	0x00000000
	.align		4
        /*001c*/ 	.word	0xfffffffd
	.align		4
        /*0020*/ 	.word	0x00000000
	.align		4
        /*0024*/ 	.word	0xfffffffc


//--------------------- .nv.constant4             --------------------------
	.section	.nv.constant4,"a",@progbits
	.align	8
	.align		8
.nv.constant4:
        /*0000*/ 	.dword	__assertfail
	.align		8
        /*0008*/ 	.dword	__unnamed_1
	.align		8
        /*0010*/ 	.dword	_ZN39_INTERNAL_849d5094_4_k_cu_46f1aa19_28954cuda3std3__45__cpo5beginE
	.align		8
        /*0018*/ 	.dword	_ZN39_INTERNAL_849d5094_4_k_cu_46f1aa19_28954cuda3std3__45__cpo3endE
	.align		8
        /*0020*/ 	.dword	_ZN39_INTERNAL_849d5094_4_k_cu_46f1aa19_28954cuda3std3__45__cpo6cbeginE
	.align		8
        /*0028*/ 	.dword	_ZN39_INTERNAL_849d5094_4_k_cu_46f1aa19_28954cuda3std3__45__cpo4cendE
	.align		8
        /*0030*/ 	.dword	_ZN39_INTERNAL_849d5094_4_k_cu_46f1aa19_28954cuda3std3__441_GLOBAL__N__849d5094_4_k_cu_46f1aa19_28956ignoreE
	.align		8
        /*0038*/ 	.dword	_ZN39_INTERNAL_849d5094_4_k_cu_46f1aa19_28954cuda3std3__419piecewise_constructE
	.align		8
        /*0040*/ 	.dword	_ZN39_INTERNAL_849d5094_4_k_cu_46f1aa19_28954cuda3std3__48in_placeE
	.align		8
        /*0048*/ 	.dword	_ZN39_INTERNAL_849d5094_4_k_cu_46f1aa19_28954cuda3std6ranges3__45__cpo4swapE
	.align		8
        /*0050*/ 	.dword	_ZN39_INTERNAL_849d5094_4_k_cu_46f1aa19_28954cuda3std6ranges3__45__cpo9iter_moveE
	.align		8
        /*0058*/ 	.dword	_ZN39_INTERNAL_849d5094_4_k_cu_46f1aa19_28954cute7productE
	.align		8
        /*0060*/ 	.dword	_ZN39_INTERNAL_849d5094_4_k_cu_46f1aa19_28954cute1_E
	.align		8
        /*0068*/ 	.dword	$str$22
	.align		8
        /*0070*/ 	.dword	$str$23


//--------------------- .text._ZN7cutlass13device_kernelINS_4gemm6kernel13GemmUniversalIN4cute5tupleIJiiiiEEENS1_10collective13CollectiveMmaINS1_34MainloopSm90TmaGmmaWarpSpecializedILi2ENS5_IJNS4_1CILi2EEENSA_ILi1EEESC_EEENS1_35KernelTmaWarpSpecializedCooperativeEEENS5_IJNSA_ILi512EEENSA_ILi224EEENSA_ILi128EEEEEEaNS5_IJlSC_lEEEaSK_NS4_8TiledMMAINS4_8MMA_AtomIJNS4_4SM904GMMA26MMA_64x32x32_S32S8S8_SS_TNEEEENS4_6LayoutISD_NS5_IJSC_NSA_ILi0EEESS_EEEEENS5_IJNS4_10UnderscoreESV_SV_EEEEENS4_13SM90_TMA_LOADENS4_14ComposedLayoutINS4_7SwizzleILi3ELi4ELi3EEENS4_18smem_ptr_flag_bitsILi8EEENSR_INS5_IJNSA_ILi8EEESI_EEENS5_IJSI_SC_EEEEEEEvNS4_8identityENS4_23SM90_TMA_LOAD_MULTICASTES18_vS19_EENS_8epilogue10collective6detail29Sm90TmaWarpSpecializedAdapterINS1D_15DefaultEpilogueIaSK_SK_NS1C_6thread17LinearCombinationIaLi1EiiLNS1H_9ScaleType4KindE0ELNS_15FloatRoundStyleE2EaEENS1_15EpilogueDefaultEEEEEvvEEEEvNT_6ParamsE --------------------------
	.section	.text._ZN7cutlass13device_kernelINS_4gemm6kernel13GemmUniversalIN4cute5tupleIJiiiiEEENS1_10collective13CollectiveMmaINS1_34MainloopSm90TmaGmmaWarpSpecializedILi2ENS5_IJNS4_1CILi2EEENSA_ILi1EEESC_EEENS1_35KernelTmaWarpSpecializedCooperativeEEENS5_IJNSA_ILi512EEENSA_ILi224EEENSA_ILi128EEEEEEaNS5_IJlSC_lEEEaSK_NS4_8TiledMMAINS4_8MMA_AtomIJNS4_4SM904GMMA26MMA_64x32x32_S32S8S8_SS_TNEEEENS4_6LayoutISD_NS5_IJSC_NSA_ILi0EEESS_EEEEENS5_IJNS4_10UnderscoreESV_SV_EEEEENS4_13SM90_TMA_LOADENS4_14ComposedLayoutINS4_7SwizzleILi3ELi4ELi3EEENS4_18smem_ptr_flag_bitsILi8EEENSR_INS5_IJNSA_ILi8EEESI_EEENS5_IJSI_SC_EEEEEEEvNS4_8identityENS4_23SM90_TMA_LOAD_MULTICASTES18_vS19_EENS_8epilogue10collective6detail29Sm90TmaWarpSpecializedAdapterINS1D_15DefaultEpilogueIaSK_SK_NS1C_6thread17LinearCombinationIaLi1EiiLNS1H_9ScaleType4KindE0ELNS_15FloatRoundStyleE2EaEENS1_15EpilogueDefaultEEEEEvvEEEEvNT_6ParamsE,"ax",@progbits
	.align	128
.text._ZN7cutlass13device_kernelINS_4gemm6kernel13GemmUniversalIN4cute5tupleIJiiiiEEENS1_10collective13CollectiveMmaINS1_34MainloopSm90TmaGmmaWarpSpecializedILi2ENS5_IJNS4_1CILi2EEENSA_ILi1EEESC_EEENS1_35KernelTmaWarpSpecializedCooperativeEEENS5_IJNSA_ILi512EEENSA_ILi224EEENSA_ILi128EEEEEEaNS5_IJlSC_lEEEaSK_NS4_8TiledMMAINS4_8MMA_AtomIJNS4_4SM904GMMA26MMA_64x32x32_S32S8S8_SS_TNEEEENS4_6LayoutISD_NS5_IJSC_NSA_ILi0EEESS_EEEEENS5_IJNS4_10UnderscoreESV_SV_EEEEENS4_13SM90_TMA_LOADENS4_14ComposedLayoutINS4_7SwizzleILi3ELi4ELi3EEENS4_18smem_ptr_flag_bitsILi8EEENSR_INS5_IJNSA_ILi8EEESI_EEENS5_IJSI_SC_EEEEEEEvNS4_8identityENS4_23SM90_TMA_LOAD_MULTICASTES18_vS19_EENS_8epilogue10collective6detail29Sm90TmaWarpSpecializedAdapterINS1D_15DefaultEpilogueIaSK_SK_NS1C_6thread17LinearCombinationIaLi1EiiLNS1H_9ScaleType4KindE0ELNS_15FloatRoundStyleE2EaEENS1_15EpilogueDefaultEEEEEvvEEEEvNT_6ParamsE:
        .type           _ZN7cutlass13device_kernelINS_4gemm6kernel13GemmUniversalIN4cute5tupleIJiiiiEEENS1_10collective13CollectiveMmaINS1_34MainloopSm90TmaGmmaWarpSpecializedILi2ENS5_IJNS4_1CILi2EEENSA_ILi1EEESC_EEENS1_35KernelTmaWarpSpecializedCooperativeEEENS5_IJNSA_ILi512EEENSA_ILi224EEENSA_ILi128EEEEEEaNS5_IJlSC_lEEEaSK_NS4_8TiledMMAINS4_8MMA_AtomIJNS4_4SM904GMMA26MMA_64x32x32_S32S8S8_SS_TNEEEENS4_6LayoutISD_NS5_IJSC_NSA_ILi0EEESS_EEEEENS5_IJNS4_10UnderscoreESV_SV_EEEEENS4_13SM90_TMA_LOADENS4_14ComposedLayoutINS4_7SwizzleILi3ELi4ELi3EEENS4_18smem_ptr_flag_bitsILi8EEENSR_INS5_IJNSA_ILi8EEESI_EEENS5_IJSI_SC_EEEEEEEvNS4_8identityENS4_23SM90_TMA_LOAD_MULTICASTES18_vS19_EENS_8epilogue10collective6detail29Sm90TmaWarpSpecializedAdapterINS1D_15DefaultEpilogueIaSK_SK_NS1C_6thread17LinearCombinationIaLi1EiiLNS1H_9ScaleType4KindE0ELNS_15FloatRoundStyleE2EaEENS1_15EpilogueDefaultEEEEEvvEEEEvNT_6ParamsE,@function
        .size           _ZN7cutlass13device_kernelINS_4gemm6kernel13GemmUniversalIN4cute5tupleIJiiiiEEENS1_10collective13CollectiveMmaINS1_34MainloopSm90TmaGmmaWarpSpecializedILi2ENS5_IJNS4_1CILi2EEENSA_ILi1EEESC_EEENS1_35KernelTmaWarpSpecializedCooperativeEEENS5_IJNSA_ILi512EEENSA_ILi224EEENSA_ILi128EEEEEEaNS5_IJlSC_lEEEaSK_NS4_8TiledMMAINS4_8MMA_AtomIJNS4_4SM904GMMA26MMA_64x32x32_S32S8S8_SS_TNEEEENS4_6LayoutISD_NS5_IJSC_NSA_ILi0EEESS_EEEEENS5_IJNS4_10UnderscoreESV_SV_EEEEENS4_13SM90_TMA_LOADENS4_14ComposedLayoutINS4_7SwizzleILi3ELi4ELi3EEENS4_18smem_ptr_flag_bitsILi8EEENSR_INS5_IJNSA_ILi8EEESI_EEENS5_IJSI_SC_EEEEEEEvNS4_8identityENS4_23SM90_TMA_LOAD_MULTICASTES18_vS19_EENS_8epilogue10collective6detail29Sm90TmaWarpSpecializedAdapterINS1D_15DefaultEpilogueIaSK_SK_NS1C_6thread17LinearCombinationIaLi1EiiLNS1H_9ScaleType4KindE0ELNS_15FloatRoundStyleE2EaEENS1_15EpilogueDefaultEEEEEvvEEEEvNT_6ParamsE,(.L_x_231 - _ZN7cutlass13device_kernelINS_4gemm6kernel13GemmUniversalIN4cute5tupleIJiiiiEEENS1_10collective13CollectiveMmaINS1_34MainloopSm90TmaGmmaWarpSpecializedILi2ENS5_IJNS4_1CILi2EEENSA_ILi1EEESC_EEENS1_35KernelTmaWarpSpecializedCooperativeEEENS5_IJNSA_ILi512EEENSA_ILi224EEENSA_ILi128EEEEEEaNS5_IJlSC_lEEEaSK_NS4_8TiledMMAINS4_8MMA_AtomIJNS4_4SM904GMMA26MMA_64x32x32_S32S8S8_SS_TNEEEENS4_6LayoutISD_NS5_IJSC_NSA_ILi0EEESS_EEEEENS5_IJNS4_10UnderscoreESV_SV_EEEEENS4_13SM90_TMA_LOADENS4_14ComposedLayoutINS4_7SwizzleILi3ELi4ELi3EEENS4_18smem_ptr_flag_bitsILi8EEENSR_INS5_IJNSA_ILi8EEESI_EEENS5_IJSI_SC_EEEEEEEvNS4_8identityENS4_23SM90_TMA_LOAD_MULTICASTES18_vS19_EENS_8epilogue10collective6detail29Sm90TmaWarpSpecializedAdapterINS1D_15DefaultEpilogueIaSK_SK_NS1C_6thread17LinearCombinationIaLi1EiiLNS1H_9ScaleType4KindE0ELNS_15FloatRoundStyleE2EaEENS1_15EpilogueDefaultEEEEEvvEEEEvNT_6ParamsE)
        .other          _ZN7cutlass13device_kernelINS_4gemm6kernel13GemmUniversalIN4cute5tupleIJiiiiEEENS1_10collective13CollectiveMmaINS1_34MainloopSm90TmaGmmaWarpSpecializedILi2ENS5_IJNS4_1CILi2EEENSA_ILi1EEESC_EEENS1_35KernelTmaWarpSpecializedCooperativeEEENS5_IJNSA_ILi512EEENSA_ILi224EEENSA_ILi128EEEEEEaNS5_IJlSC_lEEEaSK_NS4_8TiledMMAINS4_8MMA_AtomIJNS4_4SM904GMMA26MMA_64x32x32_S32S8S8_SS_TNEEEENS4_6LayoutISD_NS5_IJSC_NSA_ILi0EEESS_EEEEENS5_IJNS4_10UnderscoreESV_SV_EEEEENS4_13SM90_TMA_LOADENS4_14ComposedLayoutINS4_7SwizzleILi3ELi4ELi3EEENS4_18smem_ptr_flag_bitsILi8EEENSR_INS5_IJNSA_ILi8EEESI_EEENS5_IJSI_SC_EEEEEEEvNS4_8identityENS4_23SM90_TMA_LOAD_MULTICASTES18_vS19_EENS_8epilogue10collective6detail29Sm90TmaWarpSpecializedAdapterINS1D_15DefaultEpilogueIaSK_SK_NS1C_6thread17LinearCombinationIaLi1EiiLNS1H_9ScaleType4KindE0ELNS_15FloatRoundStyleE2EaEENS1_15EpilogueDefaultEEEEEvvEEEEvNT_6ParamsE,@"STO_CUDA_ENTRY STV_DEFAULT"
_ZN7cutlass13device_kernelINS_4gemm6kernel13GemmUniversalIN4cute5tupleIJiiiiEEENS1_10collective13CollectiveMmaINS1_34MainloopSm90TmaGmmaWarpSpecializedILi2ENS5_IJNS4_1CILi2EEENSA_ILi1EEESC_EEENS1_35KernelTmaWarpSpecializedCooperativeEEENS5_IJNSA_ILi512EEENSA_ILi224EEENSA_ILi128EEEEEEaNS5_IJlSC_lEEEaSK_NS4_8TiledMMAINS4_8MMA_AtomIJNS4_4SM904GMMA26MMA_64x32x32_S32S8S8_SS_TNEEEENS4_6LayoutISD_NS5_IJSC_NSA_ILi0EEESS_EEEEENS5_IJNS4_10UnderscoreESV_SV_EEEEENS4_13SM90_TMA_LOADENS4_14ComposedLayoutINS4_7SwizzleILi3ELi4ELi3EEENS4_18smem_ptr_flag_bitsILi8EEENSR_INS5_IJNSA_ILi8EEESI_EEENS5_IJSI_SC_EEEEEEEvNS4_8identityENS4_23SM90_TMA_LOAD_MULTICASTES18_vS19_EENS_8epilogue10collective6detail29Sm90TmaWarpSpecializedAdapterINS1D_15DefaultEpilogueIaSK_SK_NS1C_6thread17LinearCombinationIaLi1EiiLNS1H_9ScaleType4KindE0ELNS_15FloatRoundStyleE2EaEENS1_15EpilogueDefaultEEEEEvvEEEEvNT_6ParamsE:
[----:B------:R-:W0:Y:S02]  /*0000*/  LDC R1, c[0x0][0x28] ;  /* 0x00000a00ff017b82 */ /* 0x000e240000000800 */
[----:B0-----:R-:W-:Y:S01]  /*0010*/  VIADD R1, R1, 0xfffff268 ;  /* 0xfffff26801017836 */ /* 0x001fe20000000000 */
[----:B------:R-:W0:Y:S01]  /*0020*/  S2R R4, SR_TID.X ;  /* 0x0000000000047919 */ /* 0x000e220000002100 */
[----:B------:R-:W-:Y:S01]  /*0030*/  ELECT P0, URZ, PT ;  /* 0x00000000003f782f */ /* 0x000fe20003800000 */
[----:B------:R-:W-:Y:S01]  /*0040*/  BSSY B0, `(.L_x_0) ;  /* 0x0000015000007945 */ /* 0x000fe20003800000 */
[--C-:B0-----:R-:W-:Y:S02]  /*0050*/  SHF.R.U32.HI R0, RZ, 0x5, R4.reuse ;  /* 0x00000005ff007819 */ /* 0x101fe40000011604 */
[----:B------:R-:W-:-:S03]  /*0060*/  SHF.R.U32.HI R2, RZ, 0x7, R4 ;  /* 0x00000007ff027819 */ /* 0x000fc60000011604 */
[----:B------:R-:W0:Y:S04]  /*0070*/  SHFL.IDX PT, R3, R0, RZ, 0x1f ;  /* 0x00001fff00037589 */ /* 0x000e2800000e0000 */
[----:B------:R-:W1:Y:S01]  /*0080*/  SHFL.IDX PT, R2, R2, RZ, 0x1f ;  /* 0x00001fff02027589 */ /* 0x000e6200000e0000 */
[----:B0-----:R-:W-:Y:S02]  /*0090*/  R2UR UR9, R3 ;  /* 0x00000000030972ca */ /* 0x001fe400000e0000 */
[----:B-1----:R-:W-:-:S11]  /*00a0*/  R2UR UR5, R2 ;  /* 0x00000000020572ca */ /* 0x002fd600000e0000 */
[----:B------:R-:W-:Y:S02]  /*00b0*/  USHF.R.S32.HI UR4, URZ, 0x1f, UR9 ;  /* 0x0000001f3f047899 */ /* 0x000fe40008011409 */
[----:B------:R-:W-:Y:S02]  /*00c0*/  ISETP.NE.OR P0, PT, RZ, UR9, !P0 ;  /* 0x00000009ff007c0c */ /* 0x000fe4000c705670 */
[----:B------:R-:W-:-:S04]  /*00d0*/  ULEA.HI UR4, UR4, UR9, URZ, 0x2 ;  /* 0x0000000904047291 */ /* 0x000fc8000f8f103f */
[----:B------:R-:W-:-:S04]  /*00e0*/  ULOP3.LUT UR4, UR4, 0xfffffffc, URZ, 0xc0, !UPT ;  /* 0xfffffffc04047892 */ /* 0x000fc8000f8ec03f */
[----:B------:R-:W-:-:S03]  /*00f0*/  UIADD3 UR9, UR9, -UR4, URZ ;  /* 0x8000000409097290 */ /* 0x000fc6000fffe03f */
[----:B------:R-:W-:Y:S09]  /*0100*/  @P0 BRA `(.L_x_1) ;  /* 0x0000000000200947 */ /* 0x000ff20003800000 */
[----:B------:R-:W-:Y:S02]  /*0110*/  ULDC.64 UR6, c[0x0][0x198] ;  /* 0x0000660000067ab9 */ /* 0x000fe40000000a00 */
[----:B------:R-:W-:Y:S02]  /*0120*/  UIADD3 UR10, UP0, UR6, 0xf0, URZ ;  /* 0x000000f0060a7890 */ /* 0x000fe4000ff1e03f */
[----:B------:R-:W-:Y:S02]  /*0130*/  UIADD3 UR6, UP1, UR6, 0x1f0, URZ ;  /* 0x000001f006067890 */ /* 0x000fe4000ff3e03f */
[----:B------:R-:W-:Y:S02]  /*0140*/  UIADD3.X UR11, URZ, UR7, URZ, UP0, !UPT ;  /* 0x000000073f0b7290 */ /* 0x000fe400087fe43f */
[----:B------:R-:W-:-:S07]  /*0150*/  UIADD3.X UR7, URZ, UR7, URZ, UP1, !UPT ;  /* 0x000000073f077290 */ /* 0x000fce0008ffe43f */
[----:B------:R0:W-:Y:S02]  /*0160*/  UTMACCTL.PF [UR10] ;  /* 0x000000000a0079b9 */ /* 0x0001e40008040000 */
[----:B------:R0:W-:Y:S02]  /*0170*/  UTMACCTL.PF [UR6] ;  /* 0x00000000060079b9 */ /* 0x0001e40008040000 */
[----:B0-----:R-:W-:Y:S01]  /*0180*/  NOP ;  /* 0x0000000000007918 */ /* 0x001fe20000000000 */
.L_x_1:
[----:B------:R-:W-:Y:S05]  /*0190*/  BSYNC B0 ;  /* 0x0000000000007941 */ /* 0x000fea0003800000 */
.L_x_0:
[----:B------:R-:W0:Y:S01]  /*01a0*/  SHFL.IDX PT, R2, R0, RZ, 0x1f ;  /* 0x00001fff00027589 */ /* 0x000e2200000e0000 */
[----:B------:R-:W-:Y:S01]  /*01b0*/  UISETP.NE.AND UP0, UPT, UR9, 0x3, UPT ;  /* 0x000000030900788c */ /* 0x000fe2000bf05270 */
[----:B------:R-:W-:Y:S01]  /*01c0*/  ISETP.NE.AND P1, PT, RZ, UR5, PT ;  /* 0x00000005ff007c0c */ /* 0x000fe2000bf25270 */
[----:B------:R-:W-:Y:S02]  /*01d0*/  UIADD3 UR16, UR5, -0x1, URZ ;  /* 0xffffffff05107890 */ /* 0x000fe4000fffe03f */
[----:B------:R-:W-:Y:S02]  /*01e0*/  UISETP.EQ.OR UP0, UPT, UR9, URZ, !UP0 ;  /* 0x0000003f0900728c */ /* 0x000fe4000c702670 */
[----:B------:R-:W-:Y:S02]  /*01f0*/  UISETP.GE.U32.AND UP1, UPT, UR16, 0x2, UPT ;  /* 0x000000021000788c */ /* 0x000fe4000bf26070 */
[----:B------:R-:W-:-:S04]  /*0200*/  UISETP.EQ.AND UP0, UPT, UR5, URZ, UP0 ;  /* 0x0000003f0500728c */ /* 0x000fc80008702270 */
[----:B------:R-:W-:-:S04]  /*0210*/  USEL UR36, URZ, 0x1, !UP0 ;  /* 0x000000013f247887 */ /* 0x000fc8000c000000 */
[----:B------:R-:W-:Y:S01]  /*0220*/  USEL UR36, UR36, 0x2, UP1 ;  /* 0x0000000224247887 */ /* 0x000fe20008800000 */
[----:B0-----:R-:W-:-:S13]  /*0230*/  ISETP.NE.AND P0, PT, R2, RZ, PT ;  /* 0x000000ff0200720c */ /* 0x001fda0003f05270 */
[----:B------:R-:W-:Y:S05]  /*0240*/  @P0 BRA `(.L_x_2) ;  /* 0x0000000000480947 */ /* 0x000fea0003800000 */
[----:B------:R-:W0:Y:S01]  /*0250*/  S2UR UR8, SR_CgaCtaId ;  /* 0x00000000000879c3 */ /* 0x000e220000008800 */
[----:B------:R-:W-:Y:S01]  /*0260*/  UMOV UR4, 0x400 ;  /* 0x0000040000047882 */ /* 0x000fe20000000000 */
[----:B------:R-:W-:Y:S01]  /*0270*/  UMOV UR5, 0x1 ;  /* 0x0000000100057882 */ /* 0x000fe20000000000 */
[----:B------:R-:W-:Y:S01]  /*0280*/  UMOV UR6, 0x4 ;  /* 0x0000000400067882 */ /* 0x000fe20000000000 */
[----:B------:R-:W-:Y:S01]  /*0290*/  ELECT P0, URZ, PT ;  /* 0x00000000003f782f */ /* 0x000fe20003800000 */
[----:B------:R-:W-:-:S04]  /*02a0*/  UIADD3 UR6, -UR6, 0x100000, URZ ;  /* 0x0010000006067890 */ /* 0x000fc8000fffe13f */
[----:B------:R-:W-:Y:S02]  /*02b0*/  USHF.L.U32 UR7, UR6, 0xb, URZ ;  /* 0x0000000b06077899 */ /* 0x000fe4000800063f */
[----:B------:R-:W-:Y:S02]  /*02c0*/  USHF.L.U32 UR6, UR6, 0x1, URZ ;  /* 0x0000000106067899 */ /* 0x000fe4000800063f */
[----:B0-----:R-:W-:Y:S02]  /*02d0*/  ULEA UR8, UR8, UR4, 0x18 ;  /* 0x0000000408087291 */ /* 0x001fe4000f8ec03f */
[----:B------:R-:W-:-:S04]  /*02e0*/  UIADD3 UR4, -UR5, 0x100000, URZ ;  /* 0x0010000005047890 */ /* 0x000fc8000fffe13f */
[----:B------:R-:W-:Y:S02]  /*02f0*/  USHF.L.U32 UR5, UR4, 0xb, URZ ;  /* 0x0000000b04057899 */ /* 0x000fe4000800063f */
[----:B------:R-:W-:Y:S01]  /*0300*/  USHF.L.U32 UR4, UR4, 0x1, URZ ;  /* 0x0000000104047899 */ /* 0x000fe2000800063f */
[----:B------:R-:W0:Y:S11]  /*0310*/  FENCE.VIEW.ASYNC.S ;  /* 0x00000000000073c6 */ /* 0x000e360000000000 */
[----:B0-----:R0:W1:Y:S01]  /*0320*/  SYNCS.EXCH.64 URZ, [UR8], UR4 ;  /* 0x00000004083f75b2 */ /* 0x0010620008000100 */
[----:B------:R0:W2:Y:S01]  /*0330*/  SYNCS.EXCH.64 URZ, [UR8+0x10], UR6 ;  /* 0x00001006083f75b2 */ /* 0x0000a20008000100 */
[----:B------:R0:W3:Y:S01]  /*0340*/  SYNCS.EXCH.64 URZ, [UR8+0x8], UR4 ;  /* 0x00000804083f75b2 */ /* 0x0000e20008000100 */
[----:B------:R0:W4:Y:S01]  /*0350*/  SYNCS.EXCH.64 URZ, [UR8+0x18], UR6 ;  /* 0x00001806083f75b2 */ /* 0x0001220008000100 */
[----:B------:R-:W-:Y:S01]  /*0360*/  NOP ;  /* 0x0000000000007918 */ /* 0x000fe20000000000 */
.L_x_2:
[----:B------:R-:W5:Y:S01]  /*0370*/  S2UR UR13, SR_CTAID.X ;  /* 0x00000000000d79c3 */ /* 0x000f620000002500 */
[----:B------:R-:W-:Y:S01]  /*0380*/  SHF.R.S32.HI R3, RZ, 0x1f, R4 ;  /* 0x0000001fff037819 */ /* 0x000fe20000011404 */
[----:B------:R5:W1:Y:S01]  /*0390*/  SHFL.IDX PT, R6, R0, RZ, 0x1f ;  /* 0x00001fff00067589 */ /* 0x000a6200000e0000 */
[----:B0-----:R-:W-:Y:S01]  /*03a0*/  ULDC UR4, c[0x0][0x150] ;  /* 0x0000540000047ab9 */ /* 0x001fe20000000800 */
[----:B------:R-:W-:Y:S02]  /*03b0*/  ELECT P0, URZ, PT ;  /* 0x00000000003f782f */ /* 0x000fe40003800000 */
[----:B------:R-:W-:Y:S01]  /*03c0*/  LEA.HI R3, R3, R4, RZ, 0x7 ;  /* 0x0000000403037211 */ /* 0x000fe200078f38ff */
[----:B------:R-:W-:Y:S01]  /*03d0*/  ULDC UR5, c[0x0][0x154] ;  /* 0x0000550000057ab9 */ /* 0x000fe20000000800 */
[----:B------:R-:W-:Y:S01]  /*03e0*/  SHF.R.S32.HI R7, RZ, 0x1f, R2 ;  /* 0x0000001fff077819 */ /* 0x000fe20000011402 */
[----:B------:R-:W0:Y:S01]  /*03f0*/  S2UR UR10, SR_CTAID.Y ;  /* 0x00000000000a79c3 */ /* 0x000e220000002600 */
[----:B------:R-:W-:Y:S01]  /*0400*/  LOP3.LUT R3, R3, 0xffffff80, RZ, 0xc0, !PT ;  /* 0xffffff8003037812 */ /* 0x000fe200078ec0ff */
[----:B------:R-:W-:Y:S01]  /*0410*/  ULDC UR8, c[0x0][0x144] ;  /* 0x0000510000087ab9 */ /* 0x000fe20000000800 */
[----:B------:R-:W-:Y:S01]  /*0420*/  LEA.HI R7, R7, R2, RZ, 0x2 ;  /* 0x0000000207077211 */ /* 0x000fe200078f10ff */
[----:B------:R-:W-:Y:S01]  /*0430*/  NOP ;  /* 0x0000000000007918 */ /* 0x000fe20000000000 */
[----:B------:R-:W-:Y:S01]  /*0440*/  NOP ;  /* 0x0000000000007918 */ /* 0x000fe20000000000 */
[----:B------:R-:W-:Y:S01]  /*0450*/  IMAD.IADD R3, R4, 0x1, -R3 ;  /* 0x0000000104037824 */ /* 0x000fe200078e0a03 */
[----:B------:R-:W-:Y:S01]  /*0460*/  LOP3.LUT R7, R7, 0x3ffffffc, RZ, 0xc0, !PT ;  /* 0x3ffffffc07077812 */ /* 0x000fe200078ec0ff */
[----:B------:R-:W-:-:S03]  /*0470*/  ULDC UR11, c[0x0][0x148] ;  /* 0x00005200000b7ab9 */ /* 0x000fc60000000800 */
[----:B------:R-:W-:Y:S01]  /*0480*/  SHF.R.S32.HI R4, RZ, 0x1f, R3 ;  /* 0x0000001fff047819 */ /* 0x000fe20000011403 */
[----:B------:R-:W-:-:S03]  /*0490*/  IMAD.IADD R2, R2, 0x1, -R7 ;  /* 0x0000000102027824 */ /* 0x000fc600078e0a07 */
[----:B------:R-:W-:Y:S02]  /*04a0*/  LEA.HI R4, R4, R3, RZ, 0x3 ;  /* 0x0000000304047211 */ /* 0x000fe400078f18ff */
[----:B-----5:R-:W-:Y:S02]  /*04b0*/  I2FP.F32.U32 R5, UR13 ;  /* 0x0000000d00057c45 */ /* 0x020fe40008201000 */
[--C-:B------:R-:W-:Y:S02]  /*04c0*/  SHF.R.S32.HI R0, RZ, 0x3, R4.reuse ;  /* 0x00000003ff007819 */ /* 0x100fe40000011404 */
[----:B-1----:R-:W-:Y:S01]  /*04d0*/  ISETP.NE.OR P0, PT, R6, RZ, !P0 ;  /* 0x000000ff0600720c */ /* 0x002fe20004705670 */
[----:B------:R-:W-:Y:S01]  /*04e0*/  FMUL R8, R5, UR4 ;  /* 0x0000000405087c20 */ /* 0x000fe20008400000 */
[----:B------:R-:W-:-:S04]  /*04f0*/  SHF.R.S32.HI R5, RZ, 0x1f, R4 ;  /* 0x0000001fff057819 */ /* 0x000fc80000011404 */
[----:B------:R-:W-:Y:S01]  /*0500*/  LEA.HI R5, R5, R0, RZ, 0x2 ;  /* 0x0000000005057211 */ /* 0x000fe200078f10ff */
[----:B------:R-:W1:Y:S03]  /*0510*/  F2I.U32.TRUNC.NTZ R8, R8 ;  /* 0x0000000800087305 */ /* 0x000e66000020f000 */
[----:B------:R-:W-:-:S03]  /*0520*/  LOP3.LUT R5, R5, 0xfffffffc, RZ, 0xc0, !PT ;  /* 0xfffffffc05057812 */ /* 0x000fc600078ec0ff */
[----:B------:R-:W-:Y:S01]  /*0530*/  VOTEU.ALL UP0, P0 ;  /* 0x00000000003f7886 */ /* 0x000fe20000000000 */
[----:B------:R-:W-:Y:S01]  /*0540*/  VOTEU.ALL UP1, P0 ;  /* 0x00000000003f7886 */ /* 0x000fe20000020000 */
[----:B------:R-:W-:Y:S01]  /*0550*/  IMAD.IADD R5, R0, 0x1, -R5 ;  /* 0x0000000100057824 */ /* 0x000fe200078e0a05 */
[----:B0-----:R-:W-:Y:S02]  /*0560*/  I2FP.F32.U32 R0, UR10 ;  /* 0x0000000a00007c45 */ /* 0x001fe40008201000 */
[----:B------:R-:W0:Y:S01]  /*0570*/  @!UP0 S2UR UR7, SR_CgaCtaId ;  /* 0x00000000000789c3 */ /* 0x000e220000008800 */
[----:B------:R-:W-:Y:S01]  /*0580*/  IMAD R2, R2, 0x4, R5 ;  /* 0x0000000402027824 */ /* 0x000fe200078e0205 */
[----:B------:R-:W-:Y:S01]  /*0590*/  @!UP0 UMOV UR6, 0x400 ;  /* 0x0000040000068882 */ /* 0x000fe20000000000 */
[----:B------:R-:W-:Y:S01]  /*05a0*/  FMUL R4, R0, UR5 ;  /* 0x0000000500047c20 */ /* 0x000fe20008400000 */
[----:B-1----:R-:W-:Y:S02]  /*05b0*/  R2UR UR4, R8 ;  /* 0x00000000080472ca */ /* 0x002fe400000e0000 */
[----:B------:R-:W-:-:S03]  /*05c0*/  LEA.HI R0, R2, R2, RZ, 0x1 ;  /* 0x0000000202007211 */ /* 0x000fc600078f08ff */
[----:B------:R-:W1:Y:S01]  /*05d0*/  F2I.U32.TRUNC.NTZ R4, R4 ;  /* 0x0000000400047305 */ /* 0x000e62000020f000 */
[----:B------:R-:W-:-:S05]  /*05e0*/  LOP3.LUT R5, R0, 0xfffffffe, RZ, 0xc0, !PT ;  /* 0xfffffffe00057812 */ /* 0x000fca00078ec0ff */
[----:B------:R-:W-:Y:S02]  /*05f0*/  IMAD.IADD R5, R2, 0x1, -R5 ;  /* 0x0000000102057824 */ /* 0x000fe400078e0a05 */
[----:B------:R-:W-:-:S04]  /*0600*/  UIADD3 UR4, -UR4, URZ, URZ ;  /* 0x0000003f04047290 */ /* 0x000fc8000fffe13f */
[----:B------:R-:W-:Y:S01]  /*0610*/  UIMAD UR8, UR8, UR4, UR13 ;  /* 0x00000004080872a4 */ /* 0x000fe2000f8e020d */
[----:B-1----:R-:W-:Y:S02]  /*0620*/  R2UR UR12, R4 ;  /* 0x00000000040c72ca */ /* 0x002fe400000e0000 */
[----:B------:R-:W-:Y:S01]  /*0630*/  UMOV UR4, 0x20 ;  /* 0x0000002000047882 */ /* 0x000fe20000000000 */
[----:B0-----:R-:W-:Y:S02]  /*0640*/  @!UP0 ULEA UR6, UR7, UR6, 0x18 ;  /* 0x0000000607068291 */ /* 0x001fe4000f8ec03f */
[----:B------:R-:W-:Y:S01]  /*0650*/  ISETP.NE.AND P3, PT, R5, UR8, PT ;  /* 0x0000000805007c0c */ /* 0x000fe2000bf65270 */
[----:B------:R-:W-:-:S04]  /*0660*/  @!UP0 UIADD3 UR4, -UR4, 0x100000, URZ ;  /* 0x0010000004048890 */ /* 0x000fc8000fffe13f */
[----:B------:R-:W-:Y:S02]  /*0670*/  @!UP0 USHF.L.U32 UR5, UR4, 0xb, URZ ;  /* 0x0000000b04058899 */ /* 0x000fe4000800063f */
[----:B------:R-:W-:Y:S01]  /*0680*/  @!UP0 USHF.L.U32 UR4, UR4, 0x1, URZ ;  /* 0x0000000104048899 */ /* 0x000fe2000800063f */
[C---:B------:R-:W-:Y:S01]  /*0690*/  IMAD.SHL.U32 R5, R2.reuse, 0x4, RZ ;  /* 0x0000000402057824 */ /* 0x040fe200078e00ff */
[----:B------:R-:W-:Y:S01]  /*06a0*/  VOTEU.ALL UP0, P0 ;  /* 0x00000000003f7886 */ /* 0x000fe20000000000 */
[----:B------:R-:W0:Y:S01]  /*06b0*/  LDC R4, c[0x0][0x140] ;  /* 0x00005000ff047b82 */ /* 0x000e220000000800 */
[----:B------:R-:W-:Y:S02]  /*06c0*/  LOP3.LUT P0, RZ, R3, 0x7, RZ, 0xc0, !PT ;  /* 0x0000000703ff7812 */ /* 0x000fe4000780c0ff */
[----:B------:R-:W-:Y:S01]  /*06d0*/  LOP3.LUT R9, R2, 0xc, R5, 0x78, !PT ;  /* 0x0000000c02097812 */ /* 0x000fe200078e7805 */
[----:B------:R-:W-:-:S03]  /*06e0*/  UIADD3 UR12, -UR12, URZ, URZ ;  /* 0x0000003f0c0c7290 */ /* 0x000fc6000fffe13f */
[C---:B------:R-:W-:Y:S01]  /*06f0*/  ISETP.LT.U32.AND P0, PT, R9.reuse, 0x2, !P0 ;  /* 0x000000020900780c */ /* 0x040fe20004701070 */
[----:B------:R1:W-:Y:S04]  /*0700*/  STL [R1+0x3d0], R9 ;  /* 0x0003d00901007387 */ /* 0x0003e80000100800 */
[----:B------:R-:W5:Y:S02]  /*0710*/  FENCE.VIEW.ASYNC.S ;  /* 0x00000000000073c6 */ /* 0x000f640000000000 */
[----:B-----5:R-:W0:Y:S01]  /*0720*/  @!UP0 SYNCS.EXCH.64 URZ, [UR6+0x30], UR4 ;  /* 0x00003004063f85b2 */ /* 0x020e220008000100 */
[----:B------:R-:W-:Y:S02]  /*0730*/  @P3 LEA.HI R0, R9, R9, RZ, 0x1 ;  /* 0x0000000909003211 */ /* 0x000fe400078f08ff */
[----:B------:R-:W-:-:S02]  /*0740*/  SEL R3, RZ, 0x1, !P0 ;  /* 0x00000001ff037807 */ /* 0x000fc40004000000 */
[----:B------:R-:W-:Y:S02]  /*0750*/  @P3 SHF.R.S32.HI R0, RZ, 0x1, R0 ;  /* 0x00000001ff003819 */ /* 0x000fe40000011400 */
[----:B0-----:R-:W-:Y:S01]  /*0760*/  ISETP.EQ.U32.AND P2, PT, R4, 0x1, PT ;  /* 0x000000010400780c */ /* 0x001fe20003f42070 */
[----:B------:R0:W1:Y:S01]  /*0770*/  @!UP1 SYNCS.EXCH.64 URZ, [UR6+0x38], UR4 ;  /* 0x00003804063f95b2 */ /* 0x0000620008000100 */
[----:B------:R-:W-:Y:S01]  /*0780*/  NOP ;  /* 0x0000000000007918 */ /* 0x000fe20000000000 */
[----:B0-----:R-:W-:-:S06]  /*0790*/  UIMAD UR4, UR11, UR12, UR10 ;  /* 0x0000000c0b0472a4 */ /* 0x001fcc000f8e020a */
[----:B------:R-:W-:Y:S02]  /*07a0*/  @P3 ISETP.NE.AND P4, PT, R0, UR4, PT ;  /* 0x0000000400003c0c */ /* 0x000fe4000bf85270 */
[----:B------:R-:W-:Y:S02]  /*07b0*/  MOV R0, 0x1 ;  /* 0x0000000100007802 */ /* 0x000fe40000000f00 */
[----:B------:R-:W-:-:S04]  /*07c0*/  @P3 SEL R0, RZ, 0x1, P4 ;  /* 0x00000001ff003807 */ /* 0x000fc80002000000 */
[----:B------:R-:W-:-:S05]  /*07d0*/  LOP3.LUT R0, R0, R3, RZ, 0xc0, !PT ;  /* 0x0000000300007212 */ /* 0x000fca00078ec0ff */
[----:B------:R0:W-:Y:S01]  /*07e0*/  STL [R1+0x3cc], R0 ;  /* 0x0003cc0001007387 */ /* 0x0001e20000100800 */
[----:B------:R-:W-:Y:S05]  /*07f0*/  @!P2 BRA `(.L_x_3) ;  /* 0x000000000008a947 */ /* 0x000fea0003800000 */
[----:B-1234-:R-:W-:Y:S01]  /*0800*/  UCGABAR_ARV ;  /* 0x00000000000079c7 */ /* 0x01efe20008000000 */
[----:B------:R-:W-:Y:S05]  /*0810*/  BRA `(.L_x_4) ;  /* 0x0000000000047947 */ /* 0x000fea0003800000 */
.L_x_3:
[----:B-1234-:R-:W-:Y:S01]  /*0820*/  NOP ;  /* 0x0000000000007918 */ /* 0x01efe20000000000 */
.L_x_4:
[----:B------:R-:W-:Y:S01]  /*0830*/  ULDC UR4, c[0x0][0x65c] ;  /* 0x0001970000047ab9 */ /* 0x000fe20000000800 */
[----:B------:R-:W-:Y:S01]  /*0840*/  UMOV UR5, URZ ;  /* 0x0000003f00057c82 */ /* 0x000fe20008000000 */
[----:B------:R-:W-:-:S03]  /*0850*/  UISETP.NE.AND UP0, UPT, UR4, 0x1, UPT ;  /* 0x000000010400788c */ /* 0x000fc6000bf05270 */
[----:B------:R-:W-:Y:S01]  /*0860*/  UMOV UR4, UR13 ;  /* 0x0000000d00047c82 */ /* 0x000fe20008000000 */
[----:B------:R-:W-:Y:S02]  /*0870*/  UP2UR UR37, UPR, URZ, 0x1 ;  /* 0x000000013f257883 */ /* 0x000fe40008000000 */
[----:B------:R-:W-:Y:S02]  /*0880*/  PLOP3.LUT P0, PT, PT, PT, UP0, 0x80, 0x0 ;  /* 0x000000000000781c */ /* 0x000fe40003f0f008 */
[----:B------:R-:W-:Y:S02]  /*0890*/  PLOP3.LUT P3, PT, PT, PT, UP0, 0x80, 0x0 ;  /* 0x000000000000781c */ /* 0x000fe40003f6f008 */
[----:B------:R-:W-:Y:S01]  /*08a0*/  PLOP3.LUT P5, PT, PT, PT, UP0, 0x80, 0x0 ;  /* 0x000000000000781c */ /* 0x000fe20003faf008 */
[----:B------:R-:W-:Y:S01]  /*08b0*/  @UP0 ULDC UR14, c[0x0][0x10] ;  /* 0x00000400000e0ab9 */ /* 0x000fe20000000800 */
[----:B------:R-:W-:Y:S01]  /*08c0*/  @UP0 UMOV UR6, UR10 ;  /* 0x0000000a00060c82 */ /* 0x000fe20008000000 */
[----:B------:R-:W-:Y:S01]  /*08d0*/  @UP0 UMOV UR7, URZ ;  /* 0x0000003f00070c82 */ /* 0x000fe20008000000 */
[----:B------:R-:W-:Y:S01]  /*08e0*/  PLOP3.LUT P4, PT, PT, PT, UP0, 0x80, 0x0 ;  /* 0x000000000000781c */ /* 0x000fe20003f8f008 */
[----:B------:R-:W-:-:S03]  /*08f0*/  @UP0 UIMAD.WIDE.U32 UR14, UR13, UR14, UR6 ;  /* 0x0000000e0d0e02a5 */ /* 0x000fc6000f8e0006 */
[----:B------:R-:W-:Y:S01]  /*0900*/  @!UP0 ULDC UR7, c[0x0][0xc] ;  /* 0x0000030000078ab9 */ /* 0x000fe20000000800 */
[----:B------:R-:W-:Y:S01]  /*0910*/  @UP0 UMOV UR6, URZ ;  /* 0x0000003f00060c82 */ /* 0x000fe20008000000 */
[----:B------:R-:W-:Y:S01]  /*0920*/  @!UP0 UIMAD.WIDE.U32 UR4, UR10, UR7, UR4 ;  /* 0x000000070a0482a5 */ /* 0x000fe2000f8e0004 */
[----:B------:R-:W-:Y:S01]  /*0930*/  IMAD.U32 R2, RZ, RZ, UR14 ;  /* 0x0000000eff027e24 */ /* 0x000fe2000f8e00ff */
[----:B------:R-:W-:Y:S02]  /*0940*/  @UP0 UIADD3 UR6, UR15, UR6, URZ ;  /* 0x000000060f060290 */ /* 0x000fe4000fffe03f */
[----:B------:R-:W-:Y:S02]  /*0950*/  IMAD.U32 R3, RZ, RZ, UR15 ;  /* 0x0000000fff037e24 */ /* 0x000fe4000f8e00ff */
[----:B------:R-:W-:Y:S01]  /*0960*/  @P0 IMAD.MOV.U32 R7, RZ, RZ, R2 ;  /* 0x000000ffff070224 */ /* 0x000fe200078e0002 */
[----:B------:R-:W-:Y:S01]  /*0970*/  MOV R5, UR5 ;  /* 0x0000000500057c02 */ /* 0x000fe20008000f00 */
[----:B------:R-:W-:-:S02]  /*0980*/  IMAD.U32 R2, RZ, RZ, UR4 ;  /* 0x00000004ff027e24 */ /* 0x000fc4000f8e00ff */
[----:B------:R-:W-:Y:S02]  /*0990*/  @P3 IMAD.U32 R6, RZ, RZ, UR6 ;  /* 0x00000006ff063e24 */ /* 0x000fe4000f8e00ff */
[----:B------:R-:W-:Y:S02]  /*09a0*/  @!P5 IMAD.MOV.U32 R6, RZ, RZ, R5 ;  /* 0x000000ffff06d224 */ /* 0x000fe400078e0005 */
[----:B------:R-:W-:Y:S02]  /*09b0*/  @!P4 IMAD.MOV.U32 R7, RZ, RZ, R2 ;  /* 0x000000ffff07c224 */ /* 0x000fe400078e0002 */
[----:B------:R-:W-:Y:S01]  /*09c0*/  IMAD.U32 R3, RZ, RZ, UR5 ;  /* 0x00000005ff037e24 */ /* 0x000fe2000f8e00ff */
[----:B------:R1:W-:Y:S01]  /*09d0*/  STL [R1+0x3d4], R6 ;  /* 0x0003d40601007387 */ /* 0x0003e20000100800 */
[----:B------:R-:W-:-:S03]  /*09e0*/  IMAD.U32 R4, RZ, RZ, UR4 ;  /* 0x00000004ff047e24 */ /* 0x000fc6000f8e00ff */
[----:B------:R1:W-:Y:S01]  /*09f0*/  STL [R1+0x3e0], R7 ;  /* 0x0003e00701007387 */ /* 0x0003e20000100800 */
[----:B------:R-:W-:Y:S05]  /*0a00*/  @!P2 BRA `(.L_x_5) ;  /* 0x00000000000ca947 */ /* 0x000fea0003800000 */
[----:B------:R-:W-:Y:S01]  /*0a10*/  UCGABAR_WAIT ;  /* 0x0000000000007dc7 */ /* 0x000fe20008000000 */
[----:B------:R-:W-:Y:S01]  /*0a20*/  CCTL.IVALL ;  /* 0x00000000ff00798f */ /* 0x000fe20002000000 */
[----:B------:R-:W-:Y:S05]  /*0a30*/  BRA `(.L_x_6) ;  /* 0x0000000000047947 */ /* 0x000fea0003800000 */
.L_x_5:
[----:B------:R-:W-:Y:S06]  /*0a40*/  BAR.SYNC.DEFER_BLOCKING 0x0 ;  /* 0x0000000000007b1d */ /* 0x000fec0000010000 */
.L_x_6:
[----:B------:R-:W-:Y:S05]  /*0a50*/  @!P1 BRA `(.L_x_7) ;  /* 0x0000031000f89947 */ /* 0x000fea0003800000 */
[----:B------:R-:W-:-:S06]  /*0a60*/  UISETP.GT.U32.AND UP0, UPT, UR16, 0x1, UPT ;  /* 0x000000011000788c */ /* 0x000fcc000bf04070 */
[----:B------:R-:W-:-:S13]  /*0a70*/  PLOP3.LUT P0, PT, PT, PT, UP0, 0x80, 0x0 ;  /* 0x000000000000781c */ /* 0x000fda0003f0f008 */
[----:B------:R-:W-:Y:S05]  /*0a80*/  @P0 EXIT ;  /* 0x000000000000094d */ /* 0x000fea0003800000 */
[----:B------:R-:W-:Y:S01]  /*0a90*/  ULDC.64 UR4, c[0x0][0x650] ;  /* 0x0001940000047ab9 */ /* 0x000fe20000000a00 */
[----:B------:R-:W-:Y:S01]  /*0aa0*/  UMOV UR53, 0xffffffff ;  /* 0xffffffff00357882 */ /* 0x000fe20000000000 */
[----:B------:R-:W-:Y:S01]  /*0ab0*/  ISETP.GE.U32.AND P0, PT, R7, UR4, PT ;  /* 0x0000000407007c0c */ /* 0x000fe2000bf06070 */
[----:B------:R-:W-:Y:S01]  /*0ac0*/  UMOV UR52, 0xffffffff ;  /* 0xffffffff00347882 */ /* 0x000fe20000000000 */
[----:B------:R-:W-:Y:S01]  /*0ad0*/  UMOV UR51, 0xffffffff ;  /* 0xffffffff00337882 */ /* 0x000fe20000000000 */
[----:B0-----:R-:W-:Y:S02]  /*0ae0*/  PRMT R0, RZ, 0x7610, R0 ;  /* 0x00007610ff007816 */ /* 0x001fe40000000000 */
[----:B------:R-:W-:-:S13]  /*0af0*/  ISETP.GE.U32.AND.EX P0, PT, R6, UR5, PT, P0 ;  /* 0x0000000506007c0c */ /* 0x000fda000bf06100 */
[----:B------:R-:W-:Y:S05]  /*0b00*/  @P0 BRA `(.L_x_8) ;  /* 0x0000000400480947 */ /* 0x000fea0003800000 */
[----:B------:R-:W-:Y:S01]  /*0b10*/  ULDC.64 UR16, c[0x0][0x628] ;  /* 0x00018a0000107ab9 */ /* 0x000fe20000000a00 */
[C---:B------:R-:W-:Y:S01]  /*0b20*/  R2UR UR19, R7.reuse ;  /* 0x00000000071372ca */ /* 0x040fe200000e0000 */
[----:B------:R-:W-:Y:S01]  /*0b30*/  ULDC UR18, c[0x0][0x630] ;  /* 0x00018c0000127ab9 */ /* 0x000fe20000000800 */
[----:B------:R-:W-:Y:S02]  /*0b40*/  ISETP.NE.U32.AND P0, PT, RZ, UR16, PT ;  /* 0x00000010ff007c0c */ /* 0x000fe4000bf05070 */
[----:B------:R-:W-:Y:S02]  /*0b50*/  R2UR UR4, R7 ;  /* 0x00000000070472ca */ /* 0x000fe400000e0000 */
[----:B------:R-:W-:Y:S02]  /*0b60*/  ISETP.NE.AND.EX P0, PT, RZ, UR17, PT, P0 ;  /* 0x00000011ff007c0c */ /* 0x000fe4000bf05300 */
[----:B------:R-:W-:-:S11]  /*0b70*/  R2UR UR5, R6 ;  /* 0x00000000060572ca */ /* 0x000fd600000e0000 */
[----:B------:R-:W-:Y:S05]  /*0b80*/  @!P0 BRA `(.L_x_9) ;  /* 0x0000000000308947 */ /* 0x000fea0003800000 */
[----:B------:R-:W-:Y:S01]  /*0b90*/  R2UR UR4, R7 ;  /* 0x00000000070472ca */ /* 0x000fe200000e0000 */
[----:B------:R-:W-:Y:S01]  /*0ba0*/  ULDC UR9, c[0x0][0x634] ;  /* 0x00018d0000097ab9 */ /* 0x000fe20000000800 */
[----:B------:R-:W-:-:S11]  /*0bb0*/  R2UR UR13, R6 ;  /* 0x00000000060d72ca */ /* 0x000fd600000e0000 */
[----:B------:R-:W-:-:S04]  /*0bc0*/  UIADD3 UR9, UP0, UR4, UR9, URZ ;  /* 0x0000000904097290 */ /* 0x000fc8000ff1e03f */
[----:B------:R-:W-:-:S04]  /*0bd0*/  UIADD3.X UR13, URZ, UR13, URZ, UP0, !UPT ;  /* 0x0000000d3f0d7290 */ /* 0x000fc800087fe43f */
[----:B------:R-:W-:-:S04]  /*0be0*/  UIMAD.WIDE.U32 UR4, UR13, UR16, URZ ;  /* 0x000000100d0472a5 */ /* 0x000fc8000f8e003f */
[----:B------:R-:W-:Y:S02]  /*0bf0*/  UIMAD.WIDE.U32 UR6, UP0, UR9, UR17, UR4 ;  /* 0x00000011090672a5 */ /* 0x000fe4000f800004 */
[----:B------:R-:W-:Y:S02]  /*0c00*/  UIMAD.WIDE.U32 UR4, UR9, UR16, URZ ;  /* 0x00000010090472a5 */ /* 0x000fe4000f8e003f */
[----:B------:R-:W-:Y:S02]  /*0c10*/  UIADD3.X UR15, URZ, URZ, URZ, UP0, !UPT ;  /* 0x0000003f3f0f7290 */ /* 0x000fe400087fe43f */
[----:B------:R-:W-:Y:S01]  /*0c20*/  UIADD3 URZ, UP0, UR5, UR6, URZ ;  /* 0x00000006053f7290 */ /* 0x000fe2000ff1e03f */
[----:B------:R-:W-:-:S03]  /*0c30*/  UMOV UR14, UR7 ;  /* 0x00000007000e7c82 */ /* 0x000fc60008000000 */
[----:B------:R-:W-:-:S12]  /*0c40*/  UIMAD.WIDE.U32.X UR4, UR13, UR17, UR14, UP0 ;  /* 0x000000110d0472a5 */ /* 0x000fd800080e040e */
.L_x_9:
[----:B------:R-:W-:Y:S01]  /*0c50*/  USHF.R.U64 UR51, UR4, UR18, UR5 ;  /* 0x0000001204337299 */ /* 0x000fe20008001205 */
[----:B------:R-:W-:Y:S01]  /*0c60*/  R2UR UR7, R6 ;  /* 0x00000000060772ca */ /* 0x000fe200000e0000 */
[----:B------:R-:W-:Y:S02]  /*0c70*/  USHF.R.U32.HI UR4, URZ, UR18, UR5 ;  /* 0x000000123f047299 */ /* 0x000fe40008011605 */
[----:B------:R-:W-:Y:S01]  /*0c80*/  UIADD3 UR5, UP0, URZ, -UR51, URZ ;  /* 0x800000333f057290 */ /* 0x000fe2000ff1e03f */
[----:B------:R-:W-:Y:S01]  /*0c90*/  ULDC.64 UR14, c[0x0][0x620] ;  /* 0x00018800000e7ab9 */ /* 0x000fe20000000a00 */
[----:B------:R-:W-:Y:S02]  /*0ca0*/  UMOV UR6, UR19 ;  /* 0x0000001300067c82 */ /* 0x000fe40008000000 */
[----:B------:R-:W-:Y:S01]  /*0cb0*/  UIADD3.X UR4, URZ, ~UR4, URZ, UP0, !UPT ;  /* 0x800000043f047290 */ /* 0x000fe200087fe43f */
[----:B------:R-:W-:Y:S01]  /*0cc0*/  ULDC UR9, c[0x0][0x618] ;  /* 0x0001860000097ab9 */ /* 0x000fe20000000800 */
[----:B------:R-:W-:-:S02]  /*0cd0*/  UIMAD UR12, UR11, UR12, UR10 ;  /* 0x0000000c0b0c72a4 */ /* 0x000fc4000f8e020a */
[----:B------:R-:W-:Y:S02]  /*0ce0*/  UIMAD UR4, UR4, UR14, URZ ;  /* 0x0000000e040472a4 */ /* 0x000fe4000f8e023f */
[----:B------:R-:W-:Y:S02]  /*0cf0*/  UIMAD.WIDE.U32 UR6, UR5, UR14, UR6 ;  /* 0x0000000e050672a5 */ /* 0x000fe4000f8e0006 */
[----:B------:R-:W-:Y:S01]  /*0d00*/  UIMAD UR4, UR5, UR15, UR4 ;  /* 0x0000000f050472a4 */ /* 0x000fe2000f8e0204 */
[----:B------:R-:W-:Y:S01]  /*0d10*/  ULDC UR10, c[0x0][0x608] ;  /* 0x00018200000a7ab9 */ /* 0x000fe20000000800 */
[----:B------:R-:W-:Y:S02]  /*0d20*/  ULDC UR18, c[0x0][0x658] ;  /* 0x0001960000127ab9 */ /* 0x000fe40000000800 */
[----:B------:R-:W-:Y:S01]  /*0d30*/  UIADD3 UR7, UR7, UR4, URZ ;  /* 0x0000000407077290 */ /* 0x000fe2000fffe03f */
[----:B------:R-:W-:Y:S02]  /*0d40*/  UMOV UR11, 0xffffffff ;  /* 0xffffffff000b7882 */ /* 0x000fe40000000000 */
[----:B------:R-:W-:Y:S01]  /*0d50*/  ULDC.64 UR4, c[0x0][0x640] ;  /* 0x0001900000047ab9 */ /* 0x000fe20000000a00 */
[----:B------:R-:W-:Y:S01]  /*0d60*/  USHF.R.U64 UR16, UR6, UR9, UR7 ;  /* 0x0000000906107299 */ /* 0x000fe20008001207 */
[----:B------:R-:W-:Y:S01]  /*0d70*/  ISETP.NE.U32.AND P0, PT, RZ, UR4, PT ;  /* 0x00000004ff007c0c */ /* 0x000fe2000bf05070 */
[----:B------:R-:W-:-:S02]  /*0d80*/  USHF.R.U32.HI UR7, URZ, UR9, UR7 ;  /* 0x000000093f077299 */ /* 0x000fc40008011607 */
[----:B------:R-:W-:Y:S01]  /*0d90*/  USHF.L.U32 UR6, UR11, UR18, URZ ;  /* 0x000000120b067299 */ /* 0x000fe2000800063f */
[----:B------:R-:W-:Y:S01]  /*0da0*/  ISETP.NE.AND.EX P0, PT, RZ, UR5, PT, P0 ;  /* 0x00000005ff007c0c */ /* 0x000fe2000bf05300 */
[----:B------:R-:W-:Y:S02]  /*0db0*/  USHF.R.U64 UR22, UR16, UR10, UR7 ;  /* 0x0000000a10167299 */ /* 0x000fe40008001207 */
[----:B------:R-:W-:Y:S02]  /*0dc0*/  USHF.R.U32.HI UR7, URZ, UR10, UR7 ;  /* 0x0000000a3f077299 */ /* 0x000fe40008011607 */
[----:B------:R-:W-:Y:S02]  /*0dd0*/  UISETP.NE.AND UP1, UPT, UR37, URZ, UPT ;  /* 0x0000003f2500728c */ /* 0x000fe4000bf25270 */
[----:B------:R-:W-:Y:S01]  /*0de0*/  USHF.R.U64 UR23, UR22, UR18, UR7 ;  /* 0x0000001216177299 */ /* 0x000fe20008001207 */
[----:B------:R-:W-:Y:S01]  /*0df0*/  ULDC UR17, c[0x0][0x600] ;  /* 0x0001800000117ab9 */ /* 0x000fe20000000800 */
[----:B------:R-:W-:-:S02]  /*0e00*/  ULOP3.LUT UR13, URZ, UR6, URZ, 0x33, !UPT ;  /* 0x000000063f0d7292 */ /* 0x000fc4000f8e333f */
[----:B------:R-:W-:Y:S02]  /*0e10*/  UIADD3 UR15, UR17, -0x1, URZ ;  /* 0xffffffff110f7890 */ /* 0x000fe4000fffe03f */
[----:B------:R-:W-:Y:S02]  /*0e20*/  USEL UR12, UR8, UR12, !UP1 ;  /* 0x0000000c080c7287 */ /* 0x000fe4000c800000 */
[----:B------:R-:W-:Y:S01]  /*0e30*/  USHF.R.U32.HI UR7, URZ, UR18, UR7 ;  /* 0x000000123f077299 */ /* 0x000fe20008011607 */
[----:B------:R-:W-:Y:S01]  /*0e40*/  ULDC UR19, c[0x0][0x648] ;  /* 0x0001920000137ab9 */ /* 0x000fe20000000800 */
[----:B------:R-:W-:Y:S01]  /*0e50*/  ULDC UR20, c[0x0][0x638] ;  /* 0x00018e0000147ab9 */ /* 0x000fe20000000800 */
[----:B------:R-:W-:Y:S01]  /*0e60*/  UMOV UR21, 0x1 ;  /* 0x0000000100157882 */ /* 0x000fe20000000000 */
[----:B------:R-:W-:Y:S01]  /*0e70*/  UMOV UR6, UR23 ;  /* 0x0000001700067c82 */ /* 0x000fe20008000000 */
[----:B------:R-:W-:Y:S07]  /*0e80*/  @!P0 BRA `(.L_x_10) ;  /* 0x0000000000308947 */ /* 0x000fee0003800000 */
[----:B------:R-:W-:Y:S02]  /*0e90*/  ULDC UR10, c[0x0][0x64c] ;  /* 0x00019300000a7ab9 */ /* 0x000fe40000000800 */
        /* <DEDUP_REMOVED lines=8> */
[----:B------:R-:W-:-:S07]  /*0f20*/  UIMAD.WIDE.U32.X UR4, UR14, UR5, UR10, UP0 ;  /* 0x000000050e0472a5 */ /* 0x000fce00080e040a */
[----:B------:R-:W-:Y:S01]  /*0f30*/  UMOV UR6, UR4 ;  /* 0x0000000400067c82 */ /* 0x000fe20008000000 */
[----:B------:R-:W-:-:S05]  /*0f40*/  UMOV UR7, UR5 ;  /* 0x0000000500077c82 */ /* 0x000fca0008000000 */
.L_x_10:
[----:B------:R-:W-:Y:S01]  /*0f50*/  USHF.R.U64 UR5, UR6, UR19, UR7 ;  /* 0x0000001306057299 */ /* 0x000fe20008001207 */
[----:B------:R-:W-:Y:S01]  /*0f60*/  IMAD.MOV.U32 R0, RZ, RZ, 0x1 ;  /* 0x00000001ff007424 */ /* 0x000fe200078e00ff */
[----:B------:R-:W-:Y:S02]  /*0f70*/  USHF.L.U32 UR4, UR21, UR18, URZ ;  /* 0x0000001215047299 */ /* 0x000fe4000800063f */
[----:B------:R-:W-:Y:S02]  /*0f80*/  ULOP3.LUT UR13, UR22, UR13, URZ, 0xc0, !UPT ;  /* 0x0000000d160d7292 */ /* 0x000fe4000f8ec03f */
[----:B------:R-:W-:Y:S02]  /*0f90*/  UIADD3 UR6, -UR5, URZ, URZ ;  /* 0x0000003f05067290 */ /* 0x000fe4000fffe13f */
[----:B------:R-:W-:Y:S02]  /*0fa0*/  UIMAD UR13, UR4, UR5, UR13 ;  /* 0x00000005040d72a4 */ /* 0x000fe4000f8e020d */
[----:B------:R-:W-:-:S02]  /*0fb0*/  ULOP3.LUT UR15, UR16, UR15, URZ, 0xc0, !UPT ;  /* 0x0000000f100f7292 */ /* 0x000fc4000f8ec03f */
[----:B------:R-:W-:Y:S01]  /*0fc0*/  UIMAD UR4, UR6, UR20, UR23 ;  /* 0x00000014060472a4 */ /* 0x000fe2000f8e0217 */
[----:B------:R-:W-:Y:S01]  /*0fd0*/  ULDC UR5, c[0x0][0x610] ;  /* 0x0001840000057ab9 */ /* 0x000fe20000000800 */
[----:B------:R-:W-:Y:S02]  /*0fe0*/  UISETP.NE.AND UP0, UPT, UR37, URZ, UPT ;  /* 0x0000003f2500728c */ /* 0x000fe4000bf05270 */
[----:B------:R-:W-:Y:S02]  /*0ff0*/  UIMAD UR12, UR13, UR5, UR12 ;  /* 0x000000050d0c72a4 */ /* 0x000fe4000f8e020c */
[----:B------:R-:W-:-:S04]  /*1000*/  UIMAD UR4, UR4, UR17, UR15 ;  /* 0x00000011040472a4 */ /* 0x000fc8000f8e020f */
[----:B------:R-:W-:Y:S02]  /*1010*/  USEL UR52, UR4, UR12, !UP0 ;  /* 0x0000000c04347287 */ /* 0x000fe4000c000000 */
[----:B------:R-:W-:-:S12]  /*1020*/  USEL UR53, UR12, UR4, !UP0 ;  /* 0x000000040c357287 */ /* 0x000fd8000c000000 */
.L_x_8:
[----:B------:R-:W-:-:S08]  /*1030*/  NOP ;  /* 0x0000000000007918 */ /* 0x000fd00000000000 */
[----:B------:R-:W0:Y:S02]  /*1040*/  USETMAXREG.TRY_ALLOC.CTAPOOL UP0, 0xf0 ;  /* 0x000000f0000079c8 */ /* 0x000e240008000600 */
[----:B0-----:R-:W-:-:S13]  /*1050*/  PLOP3.LUT P0, PT, PT, PT, UP0, 0x80, 0x0 ;  /* 0x000000000000781c */ /* 0x001fda0003f0f008 */
[----:B------:R-:W-:Y:S05]  /*1060*/  @!P0 BRA `(.L_x_8) ;  /* 0xfffffffc00f08947 */ /* 0x000fea000383ffff */
[----:B------:R-:W-:Y:S01]  /*1070*/  ULDC.64 UR4, c[0x0][0x598] ;  /* 0x0001660000047ab9 */ /* 0x000fe20000000a00 */
[----:B------:R-:W-:Y:S01]  /*1080*/  ULDC.64 UR56, c[0x0][0x208] ;  /* 0x0000820000387ab9 */ /* 0x000fe20000000a00 */
[----:B------:R-:W-:-:S04]  /*1090*/  ISETP.NE.U32.AND P0, PT, RZ, UR4, PT ;  /* 0x00000004ff007c0c */ /* 0x000fc8000bf05070 */
[----:B------:R-:W-:-:S13]  /*10a0*/  ISETP.NE.AND.EX P0, PT, RZ, UR5, PT, P0 ;  /* 0x00000005ff007c0c */ /* 0x000fda000bf05300 */
[----:B------:R-:W-:Y:S05]  /*10b0*/  @!P0 BRA `(.L_x_11) ;  /* 0x00000000001c8947 */ /* 0x000fea0003800000 */
[----:B------:R-:W0:Y:S02]  /*10c0*/  LDC.64 R2, c[0x0][0x598] ;  /* 0x00016600ff027b82 */ /* 0x000e240000000a00 */
[----:B0-----:R-:W2:Y:S02]  /*10d0*/  LDG.E.64 R2, desc[UR56][R2.64] ;  /* 0x0000003802027981 */ /* 0x001ea4000c1e1b00 */
[----:B--2---:R-:W-:-:S04]  /*10e0*/  ISETP.NE.U32.AND P0, PT, R2, RZ, PT ;  /* 0x000000ff0200720c */ /* 0x004fc80003f05070 */
[----:B------:R-:W-:-:S13]  /*10f0*/  ISETP.NE.AND.EX P0, PT, R3, RZ, PT, P0 ;  /* 0x000000ff0300720c */ /* 0x000fda0003f05300 */
[----:B------:R-:W-:Y:S05]  /*1100*/  @!P0 BRA `(.L_x_11) ;  /* 0x0000000000088947 */ /* 0x000fea0003800000 */
[----:B------:R0:W5:Y:S01]  /*1110*/  LD.E R17, desc[UR56][R2.64] ;  /* 0x0000003802117980 */ /* 0x000162000c101900 */
[----:B------:R-:W-:Y:S05]  /*1120*/  BRA `(.L_x_12) ;  /* 0x0000000000247947 */ /* 0x000fea0003800000 */
.L_x_11:
[----:B------:R-:W-:Y:S02]  /*1130*/  ULDC.64 UR4, c[0x0][0x588] ;  /* 0x0001620000047ab9 */ /* 0x000fe40000000a00 */
[----:B------:R-:W-:-:S04]  /*1140*/  ISETP.NE.U32.AND P0, PT, RZ, UR4, PT ;  /* 0x00000004ff007c0c */ /* 0x000fc8000bf05070 */
[----:B------:R-:W-:-:S13]  /*1150*/  ISETP.NE.AND.EX P0, PT, RZ, UR5, PT, P0 ;  /* 0x00000005ff007c0c */ /* 0x000fda000bf05300 */
[----:B------:R-:W-:Y:S05]  /*1160*/  @!P0 BRA `(.L_x_13) ;  /* 0x00000000000c8947 */ /* 0x000fea0003800000 */
[----:B------:R-:W0:Y:S02]  /*1170*/  LDC.64 R2, c[0x0][0x588] ;  /* 0x00016200ff027b82 */ /* 0x000e240000000a00 */
[----:B0-----:R2:W5:Y:S01]  /*1180*/  LDG.E R17, desc[UR56][R2.64] ;  /* 0x0000003802117981 */ /* 0x001562000c1e1900 */
[----:B------:R-:W-:Y:S05]  /*1190*/  BRA `(.L_x_12) ;  /* 0x0000000000087947 */ /* 0x000fea0003800000 */
.L_x_13:
[----:B------:R-:W-:Y:S02]  /*11a0*/  ULDC UR4, c[0x0][0x580] ;  /* 0x0001600000047ab9 */ /* 0x000fe40000000800 */
[----:B------:R-:W-:-:S07]  /*11b0*/  IMAD.U32 R17, RZ, RZ, UR4 ;  /* 0x00000004ff117e24 */ /* 0x000fce000f8e00ff */
.L_x_12:
[----:B------:R-:W-:Y:S02]  /*11c0*/  ULDC.64 UR4, c[0x0][0x5a0] ;  /* 0x0001680000047ab9 */ /* 0x000fe40000000a00 */
[----:B------:R-:W-:-:S04]  /*11d0*/  ISETP.NE.U32.AND P0, PT, RZ, UR4, PT ;  /* 0x00000004ff007c0c */ /* 0x000fc8000bf05070 */
[----:B------:R-:W-:-:S13]  /*11e0*/  ISETP.NE.AND.EX P0, PT, RZ, UR5, PT, P0 ;  /* 0x00000005ff007c0c */ /* 0x000fda000bf05300 */
[----:B------:R-:W-:Y:S05]  /*11f0*/  @!P0 BRA `(.L_x_14) ;  /* 0x00000000001c8947 */ /* 0x000fea0003800000 */
[----:B0-2---:R-:W0:Y:S02]  /*1200*/  LDC.64 R2, c[0x0][0x5a0] ;  /* 0x00016800ff027b82 */ /* 0x005e240000000a00 */
[----:B0-----:R-:W2:Y:S02]  /*1210*/  LDG.E.64 R2, desc[UR56][R2.64] ;  /* 0x0000003802027981 */ /* 0x001ea4000c1e1b00 */
[----:B--2---:R-:W-:-:S04]  /*1220*/  ISETP.NE.U32.AND P0, PT, R2, RZ, PT ;  /* 0x000000ff0200720c */ /* 0x004fc80003f05070 */
[----:B------:R-:W-:-:S13]  /*1230*/  ISETP.NE.AND.EX P0, PT, R3, RZ, PT, P0 ;  /* 0x000000ff0300720c */ /* 0x000fda0003f05300 */
[----:B------:R-:W-:Y:S05]  /*1240*/  @!P0 BRA `(.L_x_14) ;  /* 0x0000000000088947 */ /* 0x000fea0003800000 */
[----:B------:R0:W5:Y:S01]  /*1250*/  LD.E R18, desc[UR56][R2.64] ;  /* 0x0000003802127980 */ /* 0x000162000c101900 */
[----:B------:R-:W-:Y:S05]  /*1260*/  BRA `(.L_x_15) ;  /* 0x0000000000247947 */ /* 0x000fea0003800000 */
.L_x_14:
[----:B------:R-:W-:Y:S02]  /*1270*/  ULDC.64 UR4, c[0x0][0x590] ;  /* 0x0001640000047ab9 */ /* 0x000fe40000000a00 */
[----:B------:R-:W-:-:S04]  /*1280*/  ISETP.NE.U32.AND P0, PT, RZ, UR4, PT ;  /* 0x00000004ff007c0c */ /* 0x000fc8000bf05070 */
[----:B------:R-:W-:-:S13]  /*1290*/  ISETP.NE.AND.EX P0, PT, RZ, UR5, PT, P0 ;  /* 0x00000005ff007c0c */ /* 0x000fda000bf05300 */
[----:B------:R-:W-:Y:S05]  /*12a0*/  @!P0 BRA `(.L_x_16) ;  /* 0x00000000000c8947 */ /* 0x000fea0003800000 */
[----:B------:R-:W3:Y:S02]  /*12b0*/  LDC.64 R18, c[0x0][0x590] ;  /* 0x00016400ff127b82 */ /* 0x000ee40000000a00 */
[----:B---3--:R3:W5:Y:S01]  /*12c0*/  LDG.E R18, desc[UR56][R18.64] ;  /* 0x0000003812127981 */ /* 0x008762000c1e1900 */
[----:B------:R-:W-:Y:S05]  /*12d0*/  BRA `(.L_x_15) ;  /* 0x0000000000087947 */ /* 0x000fea0003800000 */
.L_x_16:
[----:B------:R-:W-:Y:S02]  /*12e0*/  ULDC UR4, c[0x0][0x584] ;  /* 0x0001610000047ab9 */ /* 0x000fe40000000800 */
[----:B------:R-:W-:-:S07]  /*12f0*/  IMAD.U32 R18, RZ, RZ, UR4 ;  /* 0x00000004ff127e24 */ /* 0x000fce000f8e00ff */
.L_x_15:
[----:B------:R-:W-:-:S13]  /*1300*/  LOP3.LUT P0, RZ, R0, 0xff, RZ, 0xc0, !PT ;  /* 0x000000ff00ff7812 */ /* 0x000fda000780c0ff */
[----:B------:R-:W-:Y:S05]  /*1310*/  @!P0 EXIT ;  /* 0x000000000000894d */ /* 0x000fea0003800000 */
[----:B------:R-:W-:Y:S01]  /*1320*/  ULDC UR4, c[0x0][0x28c] ;  /* 0x0000a30000047ab9 */ /* 0x000fe20000000800 */
[----:B------:R-:W-:Y:S01]  /*1330*/  ULDC.64 UR6, c[0x0][0x5c8] ;  /* 0x0001720000067ab9 */ /* 0x000fe20000000a00 */
[----:B------:R-:W-:Y:S02]  /*1340*/  UIADD3 UR4, UR4, 0x7f, URZ ;  /* 0x0000007f04047890 */ /* 0x000fe4000fffe03f */
[----:B------:R-:W-:Y:S02]  /*1350*/  USHF.L.U64.HI UR38, UR6, 0x7, UR7 ;  /* 0x0000000706267899 */ /* 0x000fe40008010207 */
[----:B------:R-:W-:Y:S02]  /*1360*/  USHF.R.S32.HI UR5, URZ, 0x1f, UR4 ;  /* 0x0000001f3f057899 */ /* 0x000fe40008011404 */
[----:B------:R-:W-:Y:S02]  /*1370*/  USHF.L.U32 UR39, UR6, 0x7, URZ ;  /* 0x0000000706277899 */ /* 0x000fe4000800063f */
[----:B------:R-:W-:-:S02]  /*1380*/  ULEA.HI UR5, UR5, UR4, URZ, 0x7 ;  /* 0x0000000405057291 */ /* 0x000fc4000f8f383f */
[----:B------:R-:W-:Y:S02]  /*1390*/  USHF.L.U64.HI UR40, UR6, 0x3, UR7 ;  /* 0x0000000306287899 */ /* 0x000fe40008010207 */
[----:B------:R-:W-:Y:S02]  /*13a0*/  USHF.L.U32 UR41, UR6, 0x3, URZ ;  /* 0x0000000306297899 */ /* 0x000fe4000800063f */
[----:B------:R-:W-:Y:S02]  /*13b0*/  USHF.L.U64.HI UR42, UR6, 0x8, UR7 ;  /* 0x00000008062a7899 */ /* 0x000fe40008010207 */
[----:B------:R-:W-:Y:S02]  /*13c0*/  USHF.L.U32 UR43, UR6, 0x8, URZ ;  /* 0x00000008062b7899 */ /* 0x000fe4000800063f */
[----:B------:R-:W-:Y:S01]  /*13d0*/  USHF.R.S32.HI UR50, URZ, 0x7, UR5 ;  /* 0x000000073f327899 */ /* 0x000fe20008011405 */
[----:B------:R-:W-:Y:S01]  /*13e0*/  UMOV UR49, URZ ;  /* 0x0000003f00317c82 */ /* 0x000fe20008000000 */
[----:B------:R-:W-:-:S10]  /*13f0*/  UMOV UR48, URZ ;  /* 0x0000003f00307c82 */ /* 0x000fd40008000000 */
.L_x_200:
[----:B------:R-:W4:Y:S01]  /*1400*/  S2R R0, SR_TID.X ;  /* 0x0000000000007919 */ /* 0x000f220000002100 */
[----:B0-----:R-:W0:Y:S01]  /*1410*/  S2UR UR7, SR_CgaCtaId ;  /* 0x00000000000779c3 */ /* 0x001e220000008800 */
[----:B------:R-:W-:Y:S02]  /*1420*/  UMOV UR6, 0x400 ;  /* 0x0000040000067882 */ /* 0x000fe40000000000 */
[----:B0-----:R-:W-:Y:S01]  /*1430*/  ULEA UR6, UR7, UR6, 0x18 ;  /* 0x0000000607067291 */ /* 0x001fe2000f8ec03f */
[----:B----4-:R-:W-:-:S04]  /*1440*/  LOP3.LUT R0, R0, 0x80, RZ, 0xc0, !PT ;  /* 0x0000008000007812 */ /* 0x010fc800078ec0ff */
[----:B------:R-:W-:-:S06]  /*1450*/  SHF.R.U32.HI R0, RZ, 0x7, R0 ;  /* 0x00000007ff007819 */ /* 0x000fcc0000011600 */
[----:B------:R-:W0:Y:S02]  /*1460*/  SHFL.IDX PT, R0, R0, RZ, 0x1f ;  /* 0x00001fff00007589 */ /* 0x000e2400000e0000 */
[----:B0-----:R-:W-:-:S13]  /*1470*/  R2UR UR4, R0 ;  /* 0x00000000000472ca */ /* 0x001fda00000e0000 */
[----:B------:R-:W-:-:S04]  /*1480*/  ULEA.HI UR5, UR4, UR4, URZ, 0x1 ;  /* 0x0000000404057291 */ /* 0x000fc8000f8f083f */
[----:B------:R-:W-:-:S04]  /*1490*/  ULOP3.LUT UR5, UR5, 0x7fffe, URZ, 0xc0, !UPT ;  /* 0x0007fffe05057892 */ /* 0x000fc8000f8ec03f */
[----:B------:R-:W-:-:S03]  /*14a0*/  UIADD3 UR5, UR4, -UR5, URZ ;  /* 0x8000000504057290 */ /* 0x000fc6000fffe03f */
[----:B------:R-:W-:Y:S01]  /*14b0*/  ULDC UR4, c[0x0][0x28c] ;  /* 0x0000a30000047ab9 */ /* 0x000fe20000000800 */
[----:B------:R-:W-:Y:S01]  /*14c0*/  ULEA UR5, UR5, UR6, 0xd ;  /* 0x0000000605057291 */ /* 0x000fe2000f8e683f */
[----:B------:R-:W-:-:S03]  /*14d0*/  ISETP.LT.AND P0, PT, RZ, UR4, PT ;  /* 0x00000004ff007c0c */ /* 0x000fc6000bf01270 */
[----:B------:R-:W-:-:S04]  /*14e0*/  UIADD3 UR5, UR5, 0x100, URZ ;  /* 0x0000010005057890 */ /* 0x000fc8000fffe03f */
[----:B------:R-:W-:-:S04]  /*14f0*/  USHF.R.U32.HI UR5, URZ, 0x4, UR5 ;  /* 0x000000043f057899 */ /* 0x000fc80008011605 */
[----:B------:R-:W-:Y:S02]  /*1500*/  ULOP3.LUT UR54, UR5, 0x3fff, URZ, 0xc0, !UPT ;  /* 0x00003fff05367892 */ /* 0x000fe4000f8ec03f */
[----:B------:R-:W-:Y:S10]  /*1510*/  @P0 BRA `(.L_x_17) ;  /* 0x0000000000400947 */ /* 0x000ff40003800000 */
[----:B------:R-:W-:Y:S01]  /*1520*/  MOV R0, 0x0 ;  /* 0x0000000000007802 */ /* 0x000fe20000000f00 */
[----:B------:R-:W-:Y:S01]  /*1530*/  ULDC.64 UR4, c[0x4][0x68] ;  /* 0x01001a0000047ab9 */ /* 0x000fe20000000a00 */
[----:B------:R-:W-:Y:S01]  /*1540*/  ULDC.64 UR6, c[0x4][0x8] ;  /* 0x0100020000067ab9 */ /* 0x000fe20000000a00 */
[----:B------:R-:W-:Y:S01]  /*1550*/  IMAD.U32 R4, RZ, RZ, UR4 ;  /* 0x00000004ff047e24 */ /* 0x000fe2000f8e00ff */
[----:B--2---:R0:W2:Y:S01]  /*1560*/  LDC.64 R2, c[0x4][R0] ;  /* 0x0100000000027b82 */ /* 0x0040a20000000a00 */
[----:B------:R-:W-:Y:S01]  /*1570*/  IMAD.U32 R5, RZ, RZ, UR5 ;  /* 0x00000005ff057e24 */ /* 0x000fe2000f8e00ff */
[----:B------:R-:W-:Y:S01]  /*1580*/  ULDC.64 UR4, c[0x4][0x70] ;  /* 0x01001c0000047ab9 */ /* 0x000fe20000000a00 */
[----:B------:R-:W-:Y:S01]  /*1590*/  IMAD.U32 R10, RZ, RZ, UR6 ;  /* 0x00000006ff0a7e24 */ /* 0x000fe2000f8e00ff */
[----:B-1----:R-:W-:Y:S01]  /*15a0*/  MOV R6, UR4 ;  /* 0x0000000400067c02 */ /* 0x002fe20008000f00 */
[----:B------:R-:W-:Y:S02]  /*15b0*/  IMAD.U32 R7, RZ, RZ, UR5 ;  /* 0x00000005ff077e24 */ /* 0x000fe4000f8e00ff */
[----:B------:R-:W-:-:S02]  /*15c0*/  IMAD.U32 R11, RZ, RZ, UR7 ;  /* 0x00000007ff0b7e24 */ /* 0x000fc4000f8e00ff */
[----:B------:R-:W-:Y:S02]  /*15d0*/  IMAD.MOV.U32 R8, RZ, RZ, 0x1e1 ;  /* 0x000001e1ff087424 */ /* 0x000fe400078e00ff */
[----:B------:R-:W-:Y:S02]  /*15e0*/  IMAD.MOV.U32 R12, RZ, RZ, 0x1 ;  /* 0x00000001ff0c7424 */ /* 0x000fe400078e00ff */
[----:B0-----:R-:W-:-:S07]  /*15f0*/  IMAD.MOV.U32 R13, RZ, RZ, RZ ;  /* 0x000000ffff0d7224 */ /* 0x001fce00078e00ff */
[----:B------:R-:W-:-:S07]  /*1600*/  LEPC R20, `(.L_x_17) ;  /* 0x000000001014794e */ /* 0x000fce0000000000 */
[----:B--23-5:R-:W-:Y:S05]  /*1610*/  CALL.ABS.NOINC R2 ;  /* 0x0000000002007343 */ /* 0x02cfea0003c00000 */
.L_x_17:
[----:B------:R-:W-:-:S06]  /*1620*/  ULOP3.LUT UR4, UR36, 0x1, URZ, 0xfc, !UPT ;  /* 0x0000000124047892 */ /* 0x000fcc000f8efc3f */
[----:B------:R-:W-:-:S05]  /*1630*/  IMAD.U32 R0, RZ, RZ, UR4 ;  /* 0x00000004ff007e24 */ /* 0x000fca000f8e00ff */
[----:B------:R-:W-:-:S13]  /*1640*/  ISETP.NE.AND P0, PT, R0, 0x3, PT ;  /* 0x000000030000780c */ /* 0x000fda0003f05270 */
[----:B------:R-:W-:Y:S05]  /*1650*/  @!P0 BRA `(.L_x_18) ;  /* 0x0000000000048947 */ /* 0x000fea0003800000 */
[----:B------:R-:W-:Y:S01]  /*1660*/  BPT.TRAP 0x1 ;  /* 0x000000040000795c */ /* 0x000fe20000300000 */
.L_x_18:
[----:B------:R-:W0:Y:S01]  /*1670*/  S2UR UR5, SR_CgaCtaId ;  /* 0x00000000000579c3 */ /* 0x000e220000008800 */
[----:B------:R-:W-:Y:S01]  /*1680*/  UMOV UR4, 0x400 ;  /* 0x0000040000047882 */ /* 0x000fe20000000000 */
[----:B--2---:R-:W-:Y:S01]  /*1690*/  MOV R3, UR48 ;  /* 0x0000003000037c02 */ /* 0x004fe20008000f00 */
[----:B------:R-:W-:-:S05]  /*16a0*/  IMAD.U32 R2, RZ, RZ, UR49 ;  /* 0x00000031ff027e24 */ /* 0x000fca000f8e00ff */
[----:B------:R-:W-:Y:S01]  /*16b0*/  SHF.L.U32 R2, R2, 0x1f, RZ ;  /* 0x0000001f02027819 */ /* 0x000fe200000006ff */
[----:B0-----:R-:W-:-:S06]  /*16c0*/  ULEA UR4, UR5, UR4, 0x18 ;  /* 0x0000000405047291 */ /* 0x001fcc000f8ec03f */
[----:B------:R-:W-:-:S04]  /*16d0*/  IMAD.U32 R0, RZ, RZ, UR4 ;  /* 0x00000004ff007e24 */ /* 0x000fc8000f8e00ff */
[----:B------:R-:W-:-:S04]  /*16e0*/  IMAD R3, R3, 0x8, R0 ;  /* 0x0000000803037824 */ /* 0x000fc800078e0200 */
[----:B------:R0:W2:Y:S01]  /*16f0*/  SYNCS.PHASECHK.TRANS64.TRYWAIT P1, [R3+URZ], R2 ;  /* 0x00000002030075a7 */ /* 0x0000a2000802017f */
[----:B------:R-:W-:Y:S05]  /*1700*/  @!P0 BRA `(.L_x_19) ;  /* 0x0000000000048947 */ /* 0x000fea0003800000 */
[----:B------:R-:W-:Y:S01]  /*1710*/  BPT.TRAP 0x1 ;  /* 0x000000040000795c */ /* 0x000fe20000300000 */
.L_x_19:
[----:B--2---:R-:W-:Y:S05]  /*1720*/  @P1 BRA `(.L_x_20) ;  /* 0x0000000000081947 */ /* 0x004fea0003800000 */
[----:B------:R-:W2:Y:S02]  /*1730*/  SYNCS.PHASECHK.TRANS64.TRYWAIT P1, [R3+URZ], R2 ;  /* 0x00000002030075a7 */ /* 0x000ea4000802017f */
[----:B--2---:R-:W-:Y:S05]  /*1740*/  @!P1 BRA `(.L_x_21) ;  /* 0x0000031c00449947 */ /* 0x004fea0003800000 */
.L_x_20:
[----:B------:R-:W-:-:S04]  /*1750*/  UISETP.LT.AND UP0, UPT, UR50, 0x1, UPT ;  /* 0x000000013200788c */ /* 0x000fc8000bf01270 */
[----:B------:R-:W-:-:S06]  /*1760*/  USEL UR4, UR50, 0x1, UP0 ;  /* 0x0000000132047887 */ /* 0x000fcc0008000000 */
[----:B0-2---:R-:W-:Y:S01]  /*1770*/  IMAD.U32 R2, RZ, RZ, UR4 ;  /* 0x00000004ff027e24 */ /* 0x005fe2000f8e00ff */
[----:B------:R-:W-:Y:S05]  /*1780*/  WARPSYNC.ALL ;  /* 0x0000000000007948 */ /* 0x000fea0003800000 */
[----:B------:R-:W-:-:S04]  /*1790*/  IADD3 R2, -R2, UR50, RZ ;  /* 0x0000003202027c10 */ /* 0x000fc8000fffe1ff */
[----:B------:R-:W-:Y:S02]  /*17a0*/  ISETP.GE.AND P1, PT, R2, 0x1, PT ;  /* 0x000000010200780c */ /* 0x000fe40003f26270 */
[----:B------:R-:W-:Y:S01]  /*17b0*/  R2UR UR4, R0 ;  /* 0x00000000000472ca */ /* 0x000fe200000e0000 */
[----:B------:R-:W-:Y:S01]  /*17c0*/  ULOP3.LUT UR54, UR54, 0x10000, URZ, 0xfc, !UPT ;  /* 0x0001000036367892 */ /* 0x000fe2000f8efc3f */
[----:B------:R-:W-:Y:S01]  /*17d0*/  WARPGROUP.ARRIVE ;  /* 0x00000000000079c5 */ /* 0x000fe20000000000 */
[----:B------:R-:W-:Y:S01]  /*17e0*/  UMOV UR9, 0x40000040 ;  /* 0x4000004000097882 */ /* 0x000fe20000000000 */
[----:B------:R-:W-:Y:S01]  /*17f0*/  UMOV UR11, 0x40000040 ;  /* 0x40000040000b7882 */ /* 0x000fe20000000000 */
[----:B------:R-:W-:Y:S01]  /*1800*/  ULEA UR58, UR48, UR54, 0xc ;  /* 0x00000036303a7291 */ /* 0x000fe2000f8e603f */
[----:B------:R-:W-:Y:S01]  /*1810*/  STL [R1+0x4b8], R19 ;  /* 0x0004b81301007387 */ /* 0x000fe20000100800 */
[----:B------:R-:W-:Y:S01]  /*1820*/  UMOV UR17, UR9 ;  /* 0x0000000900117c82 */ /* 0x000fe20008000000 */
[----:B------:R-:W-:Y:S01]  /*1830*/  UMOV UR19, 0x40000040 ;  /* 0x4000004000137882 */ /* 0x000fe20000000000 */
[----:B------:R-:W-:Y:S01]  /*1840*/  UMOV UR5, UR9 ;  /* 0x0000000900057c82 */ /* 0x000fe20008000000 */
[----:B-----5:R-:W-:Y:S01]  /*1850*/  STL [R1+0x4b4], R18 ;  /* 0x0004b41201007387 */ /* 0x020fe20000100800 */
[----:B------:R-:W-:Y:S01]  /*1860*/  UMOV UR7, 0x40000040 ;  /* 0x4000004000077882 */ /* 0x000fe20000000000 */
[----:B------:R-:W-:Y:S01]  /*1870*/  UMOV UR8, UR58 ;  /* 0x0000003a00087c82 */ /* 0x000fe20008000000 */
[----:B------:R-:W-:Y:S01]  /*1880*/  UIADD3 UR4, UR4, 0x20100, URZ ;  /* 0x0002010004047890 */ /* 0x000fe2000fffe03f */
[----:B------:R-:W-:Y:S01]  /*1890*/  STL [R1+0x4b0], R17 ;  /* 0x0004b01101007387 */ /* 0x000fe20000100800 */
[----:B------:R-:W-:Y:S01]  /*18a0*/  UMOV UR16, UR8 ;  /* 0x0000000800107c82 */ /* 0x000fe20008000000 */
[----:B------:R-:W-:Y:S01]  /*18b0*/  UMOV UR12, UR8 ;  /* 0x00000008000c7c82 */ /* 0x000fe20008000000 */
[----:B------:R-:W-:Y:S01]  /*18c0*/  USHF.R.U32.HI UR4, URZ, 0x4, UR4 ;  /* 0x000000043f047899 */ /* 0x000fe20008011604 */
[----:B------:R-:W-:Y:S01]  /*18d0*/  STL [R1+0x4ac], R16 ;  /* 0x0004ac1001007387 */ /* 0x000fe20000100800 */
[----:B------:R-:W-:Y:S01]  /*18e0*/  UMOV UR13, UR9 ;  /* 0x00000009000d7c82 */ /* 0x000fe20008000000 */
[----:B------:R-:W-:Y:S01]  /*18f0*/  UMOV UR15, 0x40000040 ;  /* 0x40000040000f7882 */ /* 0x000fe20000000000 */
[----:B------:R-:W-:Y:S01]  /*1900*/  ULOP3.LUT UR4, UR4, 0x3fff, URZ, 0xc0, !UPT ;  /* 0x00003fff04047892 */ /* 0x000fe2000f8ec03f */
[----:B------:R-:W-:Y:S01]  /*1910*/  STL [R1+0x4a8], R2 ;  /* 0x0004a80201007387 */ /* 0x000fe20000100800 */
[----:B------:R-:W-:Y:S01]  /*1920*/  UMOV UR24, UR8 ;  /* 0x0000000800187c82 */ /* 0x000fe20008000000 */
[----:B------:R-:W-:Y:S01]  /*1930*/  UMOV UR25, UR9 ;  /* 0x0000000900197c82 */ /* 0x000fe20008000000 */
[----:B------:R-:W-:Y:S01]  /*1940*/  ULOP3.LUT UR55, UR4, 0x10000, URZ, 0xfc, !UPT ;  /* 0x0001000004377892 */ /* 0x000fe2000f8efc3f */
[----:B------:R-:W-:Y:S01]  /*1950*/  STL [R1+0x4bc], R0 ;  /* 0x0004bc0001007387 */ /* 0x000fe20000100800 */
[----:B------:R-:W-:Y:S01]  /*1960*/  UMOV UR27, 0x40000040 ;  /* 0x40000040001b7882 */ /* 0x000fe20000000000 */
[----:B------:R-:W-:Y:S01]  /*1970*/  UMOV UR4, UR8 ;  /* 0x0000000800047c82 */ /* 0x000fe20008000000 */
[----:B------:R-:W-:Y:S01]  /*1980*/  UIMAD UR59, UR48, 0x700, UR55 ;  /* 0x00000700303b78a4 */ /* 0x000fe2000f8e0237 */
[----:B------:R-:W-:Y:S01]  /*1990*/  UMOV UR28, UR8 ;  /* 0x00000008001c7c82 */ /* 0x000fe20008000000 */
[----:B------:R-:W-:-:S02]  /*19a0*/  UMOV UR29, UR9 ;  /* 0x00000009001d7c82 */ /* 0x000fc40008000000 */
[----:B------:R-:W-:Y:S02]  /*19b0*/  UIADD3 UR18, UR59, 0x100, URZ ;  /* 0x000001003b127890 */ /* 0x000fe4000fffe03f */
[----:B------:R-:W-:Y:S02]  /*19c0*/  UIADD3 UR6, UR59, 0x200, URZ ;  /* 0x000002003b067890 */ /* 0x000fe4000fffe03f */
[----:B------:R-:W-:Y:S01]  /*19d0*/  UMOV UR10, UR59 ;  /* 0x0000003b000a7c82 */ /* 0x000fe20008000000 */
[----:B------:R-:W-:Y:S01]  /*19e0*/  UIADD3 UR14, UR59, 0x300, URZ ;  /* 0x000003003b0e7890 */ /* 0x000fe2000fffe03f */
[----:B------:R-:W-:Y:S01]  /*19f0*/  IGMMA.64x32x32.S8.S8 R24, gdesc[UR8], RZ, !UPT, gsb0 ;  /* 0x01200000081879f1 */ /* 0x000fe2000c0410ff */
[----:B------:R-:W-:Y:S02]  /*1a00*/  UIADD3 UR26, UR59, 0x400, URZ ;  /* 0x000004003b1a7890 */ /* 0x000fe4000fffe03f */
[----:B------:R-:W-:Y:S01]  /*1a10*/  UIADD3 UR30, UR59, 0x500, URZ ;  /* 0x000005003b1e7890 */ /* 0x000fe2000fffe03f */
[----:B------:R-:W-:Y:S01]  /*1a20*/  UMOV UR31, 0x40000040 ;  /* 0x40000040001f7882 */ /* 0x000fe20000000000 */
[----:B------:R-:W-:Y:S01]  /*1a30*/  UIADD3 UR22, UR59, 0x600, URZ ;  /* 0x000006003b167890 */ /* 0x000fe2000fffe03f */
[----:B------:R-:W-:Y:S01]  /*1a40*/  UMOV UR20, UR8 ;  /* 0x0000000800147c82 */ /* 0x000fe20008000000 */
[----:B------:R-:W-:Y:S01]  /*1a50*/  UMOV UR21, UR9 ;  /* 0x0000000900157c82 */ /* 0x000fe20008000000 */
[----:B------:R-:W-:-:S02]  /*1a60*/  UMOV UR23, 0x40000040 ;  /* 0x4000004000177882 */ /* 0x000fc40000000000 */
[----:B------:R-:W-:Y:S02]  /*1a70*/  UMOV UR35, UR23 ;  /* 0x0000001700237c82 */ /* 0x000fe40008000000 */
[----:B------:R-:W-:Y:S01]  /*1a80*/  UMOV UR34, UR22 ;  /* 0x0000001600227c82 */ /* 0x000fe20008000000 */
[----:B------:R-:W-:Y:S02]  /*1a90*/  WARPGROUP.DEPBAR.LE gsb0, 0x0 ;  /* 0x00008000000079c5 */ /* 0x000fe40000010000 */
[----:B------:R-:W-:Y:S04]  /*1aa0*/  STL.64 [R1+0x380], R24 ;  /* 0x0003801801007387 */ /* 0x000fe80000100a00 */
[----:B------:R-:W-:Y:S04]  /*1ab0*/  STL.64 [R1+0x388], R26 ;  /* 0x0003881a01007387 */ /* 0x000fe80000100a00 */
[----:B------:R-:W-:Y:S04]  /*1ac0*/  STL.64 [R1+0x390], R28 ;  /* 0x0003901c01007387 */ /* 0x000fe80000100a00 */
[----:B------:R-:W-:Y:S04]  /*1ad0*/  STL.64 [R1+0x398], R30 ;  /* 0x0003981e01007387 */ /* 0x000fe80000100a00 */
[----:B------:R-:W-:Y:S04]  /*1ae0*/  STL.64 [R1+0x3a0], R32 ;  /* 0x0003a02001007387 */ /* 0x000fe80000100a00 */
[----:B------:R-:W-:Y:S04]  /*1af0*/  STL.64 [R1+0x3a8], R34 ;  /* 0x0003a82201007387 */ /* 0x000fe80000100a00 */
[----:B------:R-:W-:Y:S04]  /*1b00*/  STL.64 [R1+0x3b0], R36 ;  /* 0x0003b02401007387 */ /* 0x000fe80000100a00 */
[----:B------:R0:W-:Y:S02]  /*1b10*/  STL.64 [R1+0x3b8], R38 ;  /* 0x0003b82601007387 */ /* 0x0001e40000100a00 */
[----:B0-----:R-:W-:-:S06]  /*1b20*/  WARPGROUP.ARRIVE ;  /* 0x00000000000079c5 */ /* 0x001fcc0000000000 */
[----:B------:R-:W-:Y:S03]  /*1b30*/  IGMMA.64x32x32.S8.S8 R24, gdesc[UR16], RZ, !UPT, gsb0 ;  /* 0x01200000101879f1 */ /* 0x000fe6000c0410ff */
        /* <DEDUP_REMOVED lines=10> */
[----:B------:R-:W-:Y:S01]  /*1be0*/  IGMMA.64x32x32.S8.S8 R24, gdesc[UR4], RZ, !UPT, gsb0 ;  /* 0x01200000041879f1 */ /* 0x000fe2000c0410ff */
[----:B------:R-:W-:Y:S02]  /*1bf0*/  UIADD3 UR4, UR58, 0x400, URZ ;  /* 0x000004003a047890 */ /* 0x000fe4000fffe03f */
        /* <DEDUP_REMOVED lines=12> */
[----:B------:R-:W-:Y:S01]  /*1cc0*/  WARPGROUP.ARRIVE ;  /* 0x00000000000079c5 */ /* 0x000fe20000000000 */
[----:B------:R-:W-:Y:S01]  /*1cd0*/  IMAD.MOV.U32 R22, RZ, RZ, R25 ;  /* 0x000000ffff167224 */ /* 0x000fe200078e0019 */
[----:B------:R-:W-:Y:S01]  /*1ce0*/  MOV R15, R28 ;  /* 0x0000001c000f7202 */ /* 0x000fe20000000f00 */
[----:B------:R-:W-:Y:S01]  /*1cf0*/  IMAD.MOV.U32 R21, RZ, RZ, R26 ;  /* 0x000000ffff157224 */ /* 0x000fe200078e001a */
[----:B-1----:R-:W-:Y:S01]  /*1d00*/  MOV R7, R36 ;  /* 0x0000002400077202 */ /* 0x002fe20000000f00 */
[----:B------:R-:W-:Y:S01]  /*1d10*/  IMAD.MOV.U32 R20, RZ, RZ, R27 ;  /* 0x000000ffff147224 */ /* 0x000fe200078e001b */
[----:B------:R-:W-:Y:S01]  /*1d20*/  IGMMA.64x32x32.S8.S8 R200, gdesc[UR24], RZ, !UPT, gsb0 ;  /* 0x0120000018c879f1 */ /* 0x000fe2000c0410ff */
[----:B------:R-:W-:-:S02]  /*1d30*/  IMAD.MOV.U32 R14, RZ, RZ, R29 ;  /* 0x000000ffff0e7224 */ /* 0x000fc400078e001d */
[----:B------:R-:W-:Y:S02]  /*1d40*/  IMAD.MOV.U32 R13, RZ, RZ, R30 ;  /* 0x000000ffff0d7224 */ /* 0x000fe400078e001e */
[----:B------:R-:W-:Y:S02]  /*1d50*/  IMAD.MOV.U32 R12, RZ, RZ, R31 ;  /* 0x000000ffff0c7224 */ /* 0x000fe400078e001f */
[----:B------:R-:W-:Y:S02]  /*1d60*/  IMAD.MOV.U32 R11, RZ, RZ, R32 ;  /* 0x000000ffff0b7224 */ /* 0x000fe400078e0020 */
[----:B------:R-:W-:Y:S02]  /*1d70*/  IMAD.MOV.U32 R10, RZ, RZ, R33 ;  /* 0x000000ffff0a7224 */ /* 0x000fe400078e0021 */
[----:B------:R-:W-:Y:S02]  /*1d80*/  IMAD.MOV.U32 R9, RZ, RZ, R34 ;  /* 0x000000ffff097224 */ /* 0x000fe400078e0022 */
[----:B------:R-:W-:-:S02]  /*1d90*/  IMAD.MOV.U32 R8, RZ, RZ, R35 ;  /* 0x000000ffff087224 */ /* 0x000fc400078e0023 */
[----:B------:R-:W-:Y:S02]  /*1da0*/  IMAD.MOV.U32 R6, RZ, RZ, R37 ;  /* 0x000000ffff067224 */ /* 0x000fe400078e0025 */
[----:B------:R-:W-:Y:S02]  /*1db0*/  IMAD.MOV.U32 R5, RZ, RZ, R38 ;  /* 0x000000ffff057224 */ /* 0x000fe400078e0026 */
[----:B------:R-:W-:Y:S02]  /*1dc0*/  IMAD.MOV.U32 R4, RZ, RZ, R39 ;  /* 0x000000ffff047224 */ /* 0x000fe400078e0027 */
[----:B------:R-:W-:Y:S01]  /*1dd0*/  IMAD.MOV.U32 R3, RZ, RZ, R24 ;  /* 0x000000ffff037224 */ /* 0x000fe200078e0018 */
[----:B------:R-:W-:Y:S02]  /*1de0*/  WARPGROUP.DEPBAR.LE gsb0, 0x0 ;  /* 0x00008000000079c5 */ /* 0x000fe40000010000 */
[----:B------:R-:W-:Y:S01]  /*1df0*/  WARPGROUP.ARRIVE ;  /* 0x00000000000079c5 */ /* 0x000fe20000000000 */
[----:B------:R-:W-:Y:S04]  /*1e00*/  STL [R1+0xce8], R200 ;  /* 0x000ce8c801007387 */ /* 0x000fe80000100800 */
[----:B------:R-:W-:Y:S01]  /*1e10*/  STL [R1+0xce4], R201 ;  /* 0x000ce4c901007387 */ /* 0x000fe20000100800 */
[----:B------:R-:W-:Y:S03]  /*1e20*/  IGMMA.64x32x32.S8.S8 R136, gdesc[UR28], RZ, !UPT, gsb0 ;  /* 0x012000001c8879f1 */ /* 0x000fe6000c0410ff */
[----:B------:R-:W-:Y:S04]  /*1e30*/  STL [R1+0xce0], R202 ;  /* 0x000ce0ca01007387 */ /* 0x000fe80000100800 */
        /* <DEDUP_REMOVED lines=12> */
[----:B------:R-:W-:Y:S01]  /*1f00*/  STL [R1+0xcac], R215 ;  /* 0x000cacd701007387 */ /* 0x000fe20000100800 */
[----:B------:R-:W-:-:S02]  /*1f10*/  WARPGROUP.DEPBAR.LE gsb0, 0x0 ;  /* 0x00008000000079c5 */ /* 0x000fc40000010000 */
[----:B------:R-:W-:Y:S01]  /*1f20*/  WARPGROUP.ARRIVE ;  /* 0x00000000000079c5 */ /* 0x000fe20000000000 */
[----:B------:R-:W-:Y:S04]  /*1f30*/  STL [R1+0xd18], R136 ;  /* 0x000d188801007387 */ /* 0x000fe80000100800 */
[----:B------:R-:W-:Y:S01]  /*1f40*/  STL [R1+0xd14], R137 ;  /* 0x000d148901007387 */ /* 0x000fe20000100800 */
[----:B------:R-:W-:Y:S01]  /*1f50*/  IGMMA.64x32x32.S8.S8 R72, gdesc[UR20], RZ, !UPT, gsb0 ;  /* 0x01200000144879f1 */ /* 0x000fe2000c0410ff */
[----:B------:R-:W-:Y:S01]  /*1f60*/  UMOV UR20, UR4 ;  /* 0x0000000400147c82 */ /* 0x000fe20008000000 */
[----:B------:R-:W-:Y:S01]  /*1f70*/  UMOV UR21, 0x40000040 ;  /* 0x4000004000157882 */ /* 0x000fe20000000000 */
[----:B------:R-:W-:Y:S01]  /*1f80*/  UMOV UR28, UR20 ;  /* 0x00000014001c7c82 */ /* 0x000fe20008000000 */
[----:B------:R-:W-:Y:S01]  /*1f90*/  UMOV UR29, UR21 ;  /* 0x00000015001d7c82 */ /* 0x000fe20008000000 */
[----:B------:R-:W-:Y:S01]  /*1fa0*/  UMOV UR24, UR20 ;  /* 0x0000001400187c82 */ /* 0x000fe20008000000 */
[----:B------:R-:W-:Y:S01]  /*1fb0*/  UMOV UR25, UR21 ;  /* 0x0000001500197c82 */ /* 0x000fe20008000000 */
[----:B------:R-:W-:Y:S01]  /*1fc0*/  STL [R1+0xd10], R138 ;  /* 0x000d108a01007387 */ /* 0x000fe20000100800 */
        /* <DEDUP_REMOVED lines=9> */
[----:B------:R-:W-:-:S02]  /*2060*/  UMOV UR9, UR21 ;  /* 0x0000001500097c82 */ /* 0x000fc40008000000 */
        /* <DEDUP_REMOVED lines=16> */
[----:B------:R-:W-:Y:S01]  /*2170*/  UIADD3 UR20, UR58, 0xc00, URZ ;  /* 0x00000c003a147890 */ /* 0x000fe2000fffe03f */
[----:B------:R-:W-:Y:S01]  /*2180*/  UMOV UR21, 0x40000040 ;  /* 0x4000004000157882 */ /* 0x000fe20000000000 */
        /* <DEDUP_REMOVED lines=24> */
[----:B------:R-:W-:Y:S02]  /*2310*/  UIADD3 UR24, UR58, 0x2, URZ ;  /* 0x000000023a187890 */ /* 0x000fe4000fffe03f */
        /* <DEDUP_REMOVED lines=33> */
[----:B------:R-:W-:-:S03]  /*2530*/  WARPGROUP.DEPBAR.LE gsb0, 0x0 ;  /* 0x00008000000079c5 */ /* 0x000fc60000010000 */
        /* <DEDUP_REMOVED lines=12> */
[----:B------:R-:W-:Y:S01]  /*2600*/  IMAD.MOV.U32 R56, RZ, RZ, R24 ;  /* 0x000000ffff387224 */ /* 0x000fe200078e0018 */
[----:B------:R-:W-:Y:S01]  /*2610*/  MOV R59, R27 ;  /* 0x0000001b003b7202 */ /* 0x000fe20000000f00 */
[----:B------:R-:W-:Y:S01]  /*2620*/  IMAD.MOV.U32 R57, RZ, RZ, R25 ;  /* 0x000000ffff397224 */ /* 0x000fe200078e0019 */
[----:B------:R-:W-:Y:S01]  /*2630*/  MOV R67, R35 ;  /* 0x0000002300437202 */ /* 0x000fe20000000f00 */
[----:B------:R-:W-:Y:S02]  /*2640*/  IMAD.MOV.U32 R58, RZ, RZ, R26 ;  /* 0x000000ffff3a7224 */ /* 0x000fe400078e001a */
[----:B------:R-:W-:-:S02]  /*2650*/  IMAD.MOV.U32 R60, RZ, RZ, R28 ;  /* 0x000000ffff3c7224 */ /* 0x000fc400078e001c */
[----:B------:R-:W-:Y:S02]  /*2660*/  IMAD.MOV.U32 R61, RZ, RZ, R29 ;  /* 0x000000ffff3d7224 */ /* 0x000fe400078e001d */
[----:B------:R-:W-:Y:S01]  /*2670*/  IMAD.MOV.U32 R62, RZ, RZ, R30 ;  /* 0x000000ffff3e7224 */ /* 0x000fe200078e001e */
[----:B------:R0:W-:Y:S01]  /*2680*/  STL [R1+0xc90], R60 ;  /* 0x000c903c01007387 */ /* 0x0001e20000100800 */
[----:B------:R-:W-:Y:S02]  /*2690*/  IMAD.MOV.U32 R63, RZ, RZ, R31 ;  /* 0x000000ffff3f7224 */ /* 0x000fe400078e001f */
[----:B------:R-:W-:Y:S01]  /*26a0*/  IMAD.MOV.U32 R64, RZ, RZ, R32 ;  /* 0x000000ffff407224 */ /* 0x000fe200078e0020 */
[----:B------:R-:W-:Y:S01]  /*26b0*/  STL [R1+0xc8c], R59 ;  /* 0x000c8c3b01007387 */ /* 0x000fe20000100800 */
[----:B------:R-:W-:Y:S02]  /*26c0*/  IMAD.MOV.U32 R65, RZ, RZ, R33 ;  /* 0x000000ffff417224 */ /* 0x000fe400078e0021 */
[----:B------:R-:W-:Y:S01]  /*26d0*/  IMAD.MOV.U32 R66, RZ, RZ, R34 ;  /* 0x000000ffff427224 */ /* 0x000fe200078e0022 */
[----:B------:R-:W-:Y:S01]  /*26e0*/  STL [R1+0xc88], R58 ;  /* 0x000c883a01007387 */ /* 0x000fe20000100800 */
[----:B------:R-:W-:-:S02]  /*26f0*/  IMAD.MOV.U32 R68, RZ, RZ, R36 ;  /* 0x000000ffff447224 */ /* 0x000fc400078e0024 */
[----:B------:R-:W-:Y:S01]  /*2700*/  IMAD.MOV.U32 R69, RZ, RZ, R37 ;  /* 0x000000ffff457224 */ /* 0x000fe200078e0025 */
[----:B------:R1:W-:Y:S01]  /*2710*/  STL [R1+0xc84], R57 ;  /* 0x000c843901007387 */ /* 0x0003e20000100800 */
[----:B------:R-:W-:Y:S02]  /*2720*/  IMAD.MOV.U32 R70, RZ, RZ, R38 ;  /* 0x000000ffff467224 */ /* 0x000fe400078e0026 */
[----:B------:R-:W-:Y:S01]  /*2730*/  IMAD.MOV.U32 R71, RZ, RZ, R39 ;  /* 0x000000ffff477224 */ /* 0x000fe200078e0027 */
[----:B------:R2:W-:Y:S01]  /*2740*/  STL [R1+0xc80], R56 ;  /* 0x000c803801007387 */ /* 0x0005e20000100800 */
[----:B------:R-:W-:-:S06]  /*2750*/  WARPGROUP.ARRIVE ;  /* 0x00000000000079c5 */ /* 0x000fcc0000000000 */
[----:B------:R-:W-:Y:S03]  /*2760*/  IGMMA.64x32x32.S8.S8 R24, gdesc[UR16], RZ, !UPT, gsb0 ;  /* 0x01200000101879f1 */ /* 0x000fe6000c0410ff */
[----:B------:R-:W-:Y:S02]  /*2770*/  WARPGROUP.DEPBAR.LE gsb0, 0x0 ;  /* 0x00008000000079c5 */ /* 0x000fe40000010000 */
[----:B------:R-:W-:Y:S01]  /*2780*/  WARPGROUP.ARRIVE ;  /* 0x00000000000079c5 */ /* 0x000fe20000000000 */
[----:B------:R-:W-:Y:S01]  /*2790*/  IMAD.MOV.U32 R195, RZ, RZ, R24 ;  /* 0x000000ffffc37224 */ /* 0x000fe200078e0018 */
[----:B------:R-:W-:Y:S01]  /*27a0*/  MOV R198, R27 ;  /* 0x0000001b00c67202 */ /* 0x000fe20000000f00 */
[----:B------:R-:W-:Y:S01]  /*27b0*/  IMAD.MOV.U32 R196, RZ, RZ, R25 ;  /* 0x000000ffffc47224 */ /* 0x000fe200078e0019 */
[----:B------:R-:W-:Y:S01]  /*27c0*/  MOV R126, R35 ;  /* 0x00000023007e7202 */ /* 0x000fe20000000f00 */
[----:B------:R-:W-:Y:S01]  /*27d0*/  IMAD.MOV.U32 R197, RZ, RZ, R26 ;  /* 0x000000ffffc57224 */ /* 0x000fe200078e001a */
[----:B------:R-:W-:Y:S01]  /*27e0*/  IGMMA.64x32x32.S8.S8 R40, gdesc[UR8], RZ, !UPT, gsb0 ;  /* 0x01200000082879f1 */ /* 0x000fe2000c0410ff */
[----:B------:R-:W-:Y:S01]  /*27f0*/  IMAD.MOV.U32 R199, RZ, RZ, R28 ;  /* 0x000000ffffc77224 */ /* 0x000fe200078e001c */
[----:B------:R-:W-:Y:S01]  /*2800*/  UMOV UR8, UR4 ;  /* 0x0000000400087c82 */ /* 0x000fe20008000000 */
[----:B------:R-:W-:Y:S01]  /*2810*/  IMAD.MOV.U32 R120, RZ, RZ, R29 ;  /* 0x000000ffff787224 */ /* 0x000fe200078e001d */
[----:B------:R-:W-:Y:S01]  /*2820*/  UMOV UR9, 0x40000040 ;  /* 0x4000004000097882 */ /* 0x000fe20000000000 */
[----:B------:R-:W-:Y:S01]  /*2830*/  IMAD.MOV.U32 R121, RZ, RZ, R30 ;  /* 0x000000ffff797224 */ /* 0x000fe200078e001e */
[----:B------:R-:W-:Y:S01]  /*2840*/  UMOV UR16, UR8 ;  /* 0x0000000800107c82 */ /* 0x000fe20008000000 */
        /* <DEDUP_REMOVED lines=12> */
[----:B------:R-:W-:Y:S01]  /*2910*/  UMOV UR28, UR8 ;  /* 0x00000008001c7c82 */ /* 0x000fe20008000000 */
[----:B------:R-:W-:Y:S01]  /*2920*/  UMOV UR29, UR9 ;  /* 0x00000009001d7c82 */ /* 0x000fe20008000000 */
[----:B------:R-:W-:Y:S01]  /*2930*/  UMOV UR32, UR8 ;  /* 0x0000000800207c82 */ /* 0x000fe20008000000 */
[----:B------:R-:W-:Y:S01]  /*2940*/  UMOV UR33, UR9 ;  /* 0x0000000900217c82 */ /* 0x000fe20008000000 */
[----:B------:R-:W-:-:S02]  /*2950*/  IMAD.MOV.U32 R129, RZ, RZ, R38 ;  /* 0x000000ffff817224 */ /* 0x000fc400078e0026 */
[----:B------:R-:W-:Y:S01]  /*2960*/  IMAD.MOV.U32 R130, RZ, RZ, R39 ;  /* 0x000000ffff827224 */ /* 0x000fe200078e0027 */
[----:B------:R-:W-:Y:S02]  /*2970*/  WARPGROUP.DEPBAR.LE gsb0, 0x0 ;  /* 0x00008000000079c5 */ /* 0x000fe40000010000 */
[----:B------:R-:W-:Y:S01]  /*2980*/  IMAD.MOV.U32 R37, RZ, RZ, R52 ;  /* 0x000000ffff257224 */ /* 0x000fe200078e0034 */
[----:B------:R-:W-:Y:S01]  /*2990*/  MOV R34, R51 ;  /* 0x0000003300227202 */ /* 0x000fe20000000f00 */
[----:B------:R-:W-:Y:S01]  /*29a0*/  IMAD.MOV.U32 R36, RZ, RZ, R53 ;  /* 0x000000ffff247224 */ /* 0x000fe200078e0035 */
[----:B------:R-:W-:Y:S01]  /*29b0*/  MOV R26, R40 ;  /* 0x00000028001a7202 */ /* 0x000fe20000000f00 */
[----:B------:R-:W-:Y:S02]  /*29c0*/  IMAD.MOV.U32 R35, RZ, RZ, R50 ;  /* 0x000000ffff237224 */ /* 0x000fe400078e0032 */
[----:B------:R-:W-:Y:S02]  /*29d0*/  IMAD.MOV.U32 R33, RZ, RZ, R48 ;  /* 0x000000ffff217224 */ /* 0x000fe400078e0030 */
        /* <DEDUP_REMOVED lines=10> */
[----:B------:R-:W-:-:S06]  /*2a80*/  WARPGROUP.ARRIVE ;  /* 0x00000000000079c5 */ /* 0x000fcc0000000000 */
[----:B------:R-:W-:Y:S01]  /*2a90*/  IGMMA.64x32x32.S8.S8 R40, gdesc[UR8], RZ, !UPT, gsb0 ;  /* 0x01200000082879f1 */ /* 0x000fe2000c0410ff */
[----:B------:R-:W-:Y:S02]  /*2aa0*/  UMOV UR9, UR21 ;  /* 0x0000001500097c82 */ /* 0x000fe40008000000 */
        /* <DEDUP_REMOVED lines=8> */
[----:B------:R-:W-:Y:S02]  /*2b30*/  IMAD.MOV.U32 R234, RZ, RZ, R46 ;  /* 0x000000ffffea7224 */ /* 0x000fe400078e002e */
[----:B------:R-:W-:Y:S02]  /*2b40*/  IMAD.MOV.U32 R233, RZ, RZ, R47 ;  /* 0x000000ffffe97224 */ /* 0x000fe400078e002f */
[----:B------:R-:W-:Y:S02]  /*2b50*/  IMAD.MOV.U32 R232, RZ, RZ, R48 ;  /* 0x000000ffffe87224 */ /* 0x000fe400078e0030 */
[----:B------:R-:W-:Y:S02]  /*2b60*/  IMAD.MOV.U32 R23, RZ, RZ, R49 ;  /* 0x000000ffff177224 */ /* 0x000fe400078e0031 */
[----:B---3--:R-:W-:-:S02]  /*2b70*/  IMAD.MOV.U32 R19, RZ, RZ, R50 ;  /* 0x000000ffff137224 */ /* 0x008fc400078e0032 */
[----:B------:R-:W-:Y:S02]  /*2b80*/  IMAD.MOV.U32 R17, RZ, RZ, R52 ;  /* 0x000000ffff117224 */ /* 0x000fe400078e0034 */
[----:B------:R-:W-:Y:S02]  /*2b90*/  IMAD.MOV.U32 R16, RZ, RZ, R53 ;  /* 0x000000ffff107224 */ /* 0x000fe400078e0035 */
[----:B------:R-:W-:Y:S02]  /*2ba0*/  IMAD.MOV.U32 R2, RZ, RZ, R54 ;  /* 0x000000ffff027224 */ /* 0x000fe400078e0036 */
[----:B------:R-:W-:Y:S02]  /*2bb0*/  IMAD.MOV.U32 R0, RZ, RZ, R55 ;  /* 0x000000ffff007224 */ /* 0x000fe400078e0037 */
[----:B------:R-:W-:-:S06]  /*2bc0*/  WARPGROUP.ARRIVE ;  /* 0x00000000000079c5 */ /* 0x000fcc0000000000 */
[----:B------:R-:W-:Y:S03]  /*2bd0*/  IGMMA.64x32x32.S8.S8 R40, gdesc[UR16], RZ, !UPT, gsb0 ;  /* 0x01200000102879f1 */ /* 0x000fe6000c0410ff */
[----:B------:R-:W-:Y:S02]  /*2be0*/  WARPGROUP.DEPBAR.LE gsb0, 0x0 ;  /* 0x00008000000079c5 */ /* 0x000fe40000010000 */
[----:B0-----:R-:W-:Y:S01]  /*2bf0*/  IMAD.MOV.U32 R60, RZ, RZ, R40 ;  /* 0x000000ffff3c7224 */ /* 0x001fe200078e0028 */
[----:B-1----:R-:W-:Y:S01]  /*2c00*/  MOV R57, R43 ;  /* 0x0000002b00397202 */ /* 0x002fe20000000f00 */
[----:B------:R-:W-:Y:S01]  /*2c10*/  IMAD.MOV.U32 R59, RZ, RZ, R41 ;  /* 0x000000ffff3b7224 */ /* 0x000fe200078e0029 */
[----:B------:R-:W-:Y:S01]  /*2c20*/  MOV R190, R51 ;  /* 0x0000003300be7202 */ /* 0x000fe20000000f00 */
[----:B------:R-:W-:Y:S02]  /*2c30*/  IMAD.MOV.U32 R58, RZ, RZ, R42 ;  /* 0x000000ffff3a7224 */ /* 0x000fe400078e002a */
[----:B--2---:R-:W-:-:S02]  /*2c40*/  IMAD.MOV.U32 R56, RZ, RZ, R44 ;  /* 0x000000ffff387224 */ /* 0x004fc400078e002c */
        /* <DEDUP_REMOVED lines=9> */
[----:B------:R-:W-:Y:S02]  /*2ce0*/  IMAD.MOV.U32 R194, RZ, RZ, R55 ;  /* 0x000000ffffc27224 */ /* 0x000fe400078e0037 */
[----:B------:R-:W-:-:S06]  /*2cf0*/  WARPGROUP.ARRIVE ;  /* 0x00000000000079c5 */ /* 0x000fcc0000000000 */
[----:B------:R-:W-:Y:S01]  /*2d00*/  IGMMA.64x32x32.S8.S8 R40, gdesc[UR4], RZ, !UPT, gsb0 ;  /* 0x01200000042879f1 */ /* 0x000fe2000c0410ff */
[----:B------:R-:W-:Y:S01]  /*2d10*/  UMOV UR4, UR24 ;  /* 0x0000001800047c82 */ /* 0x000fe20008000000 */
[----:B------:R-:W-:Y:S01]  /*2d20*/  UMOV UR24, UR8 ;  /* 0x0000000800187c82 */ /* 0x000fe20008000000 */
[----:B------:R-:W-:Y:S01]  /*2d30*/  UMOV UR8, UR20 ;  /* 0x0000001400087c82 */ /* 0x000fe20008000000 */
[----:B------:R-:W-:Y:S01]  /*2d40*/  UMOV UR5, 0x40000040 ;  /* 0x4000004000057882 */ /* 0x000fe20000000000 */
[----:B------:R-:W-:Y:S01]  /*2d50*/  UMOV UR16, UR4 ;  /* 0x0000000400107c82 */ /* 0x000fe20008000000 */
[----:B------:R-:W-:Y:S01]  /*2d60*/  UMOV UR17, UR5 ;  /* 0x0000000500117c82 */ /* 0x000fe20008000000 */
[----:B------:R-:W-:Y:S01]  /*2d70*/  UIADD3 UR46, UR59, 0x302, URZ ;  /* 0x000003023b2e7890 */ /* 0x000fe2000fffe03f */
[----:B------:R-:W-:Y:S01]  /*2d80*/  UMOV UR44, UR4 ;  /* 0x00000004002c7c82 */ /* 0x000fe20008000000 */
[----:B------:R-:W-:Y:S01]  /*2d90*/  UMOV UR45, UR5 ;  /* 0x00000005002d7c82 */ /* 0x000fe20008000000 */
[----:B------:R-:W-:-:S02]  /*2da0*/  WARPGROUP.DEPBAR.LE gsb0, 0x0 ;  /* 0x00008000000079c5 */ /* 0x000fc40000010000 */
[----:B------:R-:W-:Y:S01]  /*2db0*/  IMAD.MOV.U32 R204, RZ, RZ, R40 ;  /* 0x000000ffffcc7224 */ /* 0x000fe200078e0028 */
[----:B------:R-:W-:Y:S01]  /*2dc0*/  MOV R207, R43 ;  /* 0x0000002b00cf7202 */ /* 0x000fe20000000f00 */
[----:B------:R-:W-:Y:S01]  /*2dd0*/  IMAD.MOV.U32 R205, RZ, RZ, R41 ;  /* 0x000000ffffcd7224 */ /* 0x000fe200078e0029 */
[----:B------:R-:W-:Y:S01]  /*2de0*/  MOV R215, R51 ;  /* 0x0000003300d77202 */ /* 0x000fe20000000f00 */
        /* <DEDUP_REMOVED lines=12> */
[----:B------:R-:W-:-:S06]  /*2eb0*/  WARPGROUP.ARRIVE ;  /* 0x00000000000079c5 */ /* 0x000fcc0000000000 */
[----:B------:R-:W-:Y:S01]  /*2ec0*/  IGMMA.64x32x32.S8.S8 R40, gdesc[UR12], RZ, !UPT, gsb0 ;  /* 0x012000000c2879f1 */ /* 0x000fe2000c0410ff */
[----:B------:R-:W-:Y:S01]  /*2ed0*/  UMOV UR12, UR20 ;  /* 0x00000014000c7c82 */ /* 0x000fe20008000000 */
[----:B------:R-:W-:Y:S01]  /*2ee0*/  UMOV UR13, UR21 ;  /* 0x00000015000d7c82 */ /* 0x000fe20008000000 */
        /* <DEDUP_REMOVED lines=11> */
[----:B------:R-:W-:Y:S01]  /*2fa0*/  UMOV UR25, UR21 ;  /* 0x0000001500197c82 */ /* 0x000fe20008000000 */
        /* <DEDUP_REMOVED lines=8> */
[----:B------:R-:W-:Y:S01]  /*3030*/  IMAD.MOV.U32 R203, RZ, RZ, R55 ;  /* 0x000000ffffcb7224 */ /* 0x000fe200078e0037 */
[----:B------:R-:W-:Y:S02]  /*3040*/  WARPGROUP.DEPBAR.LE gsb0, 0x0 ;  /* 0x00008000000079c5 */ /* 0x000fe40000010000 */
[----:B------:R-:W-:Y:S01]  /*3050*/  WARPGROUP.ARRIVE ;  /* 0x00000000000079c5 */ /* 0x000fe20000000000 */
[----:B------:R0:W-:Y:S04]  /*3060*/  STL.64 [R1+0xaf8], R182 ;  /* 0x000af8b601007387 */ /* 0x0001e80000100a00 */
[----:B------:R1:W-:Y:S01]  /*3070*/  STL.64 [R1+0xaf0], R180 ;  /* 0x000af0b401007387 */ /* 0x0003e20000100a00 */
[----:B------:R-:W-:Y:S01]  /*3080*/  IGMMA.64x32x32.S8.S8 R104, gdesc[UR28], RZ, !UPT, gsb0 ;  /* 0x012000001c6879f1 */ /* 0x000fe2000c0410ff */
[----:B------:R-:W-:Y:S01]  /*3090*/  UMOV UR28, UR20 ;  /* 0x00000014001c7c82 */ /* 0x000fe20008000000 */
[----:B------:R-:W-:Y:S01]  /*30a0*/  UMOV UR29, UR21 ;  /* 0x00000015001d7c82 */ /* 0x000fe20008000000 */
[----:B------:R2:W-:Y:S04]  /*30b0*/  STL.64 [R1+0xae8], R178 ;  /* 0x000ae8b201007387 */ /* 0x0005e80000100a00 */
[----:B------:R3:W-:Y:S01]  /*30c0*/  STL.64 [R1+0xae0], R176 ;  /* 0x000ae0b001007387 */ /* 0x0007e20000100a00 */
[----:B0-----:R-:W-:-:S02]  /*30d0*/  IMAD.MOV.U32 R182, RZ, RZ, R37 ;  /* 0x000000ffffb67224 */ /* 0x001fc400078e0025 */
[----:B------:R-:W-:Y:S01]  /*30e0*/  IMAD.MOV.U32 R183, RZ, RZ, R36 ;  /* 0x000000ffffb77224 */ /* 0x000fe200078e0024 */
[----:B------:R0:W-:Y:S01]  /*30f0*/  STL.64 [R1+0xad8], R174 ;  /* 0x000ad8ae01007387 */ /* 0x0001e20000100a00 */
[----:B-1----:R-:W-:Y:S01]  /*3100*/  IMAD.MOV.U32 R180, RZ, RZ, R35 ;  /* 0x000000ffffb47224 */ /* 0x002fe200078e0023 */
[----:B------:R-:W-:Y:S02]  /*3110*/  MOV R181, R34 ;  /* 0x0000002200b57202 */ /* 0x000fe40000000f00 */
[----:B------:R1:W-:Y:S01]  /*3120*/  STL.64 [R1+0xad0], R172 ;  /* 0x000ad0ac01007387 */ /* 0x0003e20000100a00 */
[----:B--2---:R-:W-:Y:S02]  /*3130*/  IMAD.MOV.U32 R178, RZ, RZ, R33 ;  /* 0x000000ffffb27224 */ /* 0x004fe400078e0021 */
[----:B------:R-:W-:Y:S01]  /*3140*/  IMAD.MOV.U32 R179, RZ, RZ, R32 ;  /* 0x000000ffffb37224 */ /* 0x000fe200078e0020 */
[----:B------:R2:W-:Y:S01]  /*3150*/  STL.64 [R1+0xac8], R170 ;  /* 0x000ac8aa01007387 */ /* 0x0005e20000100a00 */
[----:B---3--:R-:W-:-:S02]  /*3160*/  IMAD.MOV.U32 R176, RZ, RZ, R31 ;  /* 0x000000ffffb07224 */ /* 0x008fc400078e001f */
[----:B------:R-:W-:Y:S01]  /*3170*/  IMAD.MOV.U32 R177, RZ, RZ, R30 ;  /* 0x000000ffffb17224 */ /* 0x000fe200078e001e */
[----:B------:R3:W-:Y:S01]  /*3180*/  STL.64 [R1+0xac0], R168 ;  /* 0x000ac0a801007387 */ /* 0x0007e20000100a00 */
[----:B0-----:R-:W-:Y:S02]  /*3190*/  IMAD.MOV.U32 R175, RZ, RZ, R29 ;  /* 0x000000ffffaf7224 */ /* 0x001fe400078e001d */
[----:B------:R-:W-:Y:S02]  /*31a0*/  IMAD.MOV.U32 R174, RZ, RZ, R24 ;  /* 0x000000ffffae7224 */ /* 0x000fe400078e0018 */
[----:B-1----:R-:W-:Y:S02]  /*31b0*/  IMAD.MOV.U32 R172, RZ, RZ, R28 ;  /* 0x000000ffffac7224 */ /* 0x002fe400078e001c */
[----:B------:R-:W-:Y:S01]  /*31c0*/  IMAD.MOV.U32 R173, RZ, RZ, R27 ;  /* 0x000000ffffad7224 */ /* 0x000fe200078e001b */
[----:B--2---:R-:W-:Y:S01]  /*31d0*/  MOV R170, R26 ;  /* 0x0000001a00aa7202 */ /* 0x004fe20000000f00 */
[----:B------:R-:W-:Y:S01]  /*31e0*/  IMAD.MOV.U32 R171, RZ, RZ, R25 ;  /* 0x000000ffffab7224 */ /* 0x000fe200078e0019 */
[----:B------:R-:W-:-:S02]  /*31f0*/  WARPGROUP.DEPBAR.LE gsb0, 0x0 ;  /* 0x00008000000079c5 */ /* 0x000fc40000010000 */
[----:B------:R-:W-:Y:S01]  /*3200*/  WARPGROUP.ARRIVE ;  /* 0x00000000000079c5 */ /* 0x000fe20000000000 */
[----:B------:R-:W-:Y:S04]  /*3210*/  STL.64 [R1+0xb38], R118 ;  /* 0x000b387601007387 */ /* 0x000fe80000100a00 */
[----:B------:R-:W-:Y:S01]  /*3220*/  STL.64 [R1+0xb30], R116 ;  /* 0x000b307401007387 */ /* 0x000fe20000100a00 */
[----:B------:R-:W-:Y:S01]  /*3230*/  IGMMA.64x32x32.S8.S8 R40, gdesc[UR32], RZ, !UPT, gsb0 ;  /* 0x01200000202879f1 */ /* 0x000fe2000c0410ff */
[----:B------:R-:W-:Y:S01]  /*3240*/  UMOV UR32, UR20 ;  /* 0x0000001400207c82 */ /* 0x000fe20008000000 */
[----:B------:R-:W-:Y:S01]  /*3250*/  UMOV UR33, UR21 ;  /* 0x0000001500217c82 */ /* 0x000fe20008000000 */
[----:B------:R-:W-:Y:S01]  /*3260*/  STL.64 [R1+0xb28], R114 ;  /* 0x000b287201007387 */ /* 0x000fe20000100a00 */
[----:B------:R-:W-:Y:S01]  /*3270*/  UMOV UR34, UR18 ;  /* 0x0000001200227c82 */ /* 0x000fe20008000000 */
[----:B------:R-:W-:-:S02]  /*3280*/  UMOV UR35, UR19 ;  /* 0x0000001300237c82 */ /* 0x000fc40008000000 */
[----:B------:R-:W-:Y:S04]  /*3290*/  STL.64 [R1+0xb20], R112 ;  /* 0x000b207001007387 */ /* 0x000fe80000100a00 */
[----:B------:R-:W-:Y:S04]  /*32a0*/  STL.64 [R1+0xb18], R110 ;  /* 0x000b186e01007387 */ /* 0x000fe80000100a00 */
[----:B------:R-:W-:Y:S04]  /*32b0*/  STL.64 [R1+0xb10], R108 ;  /* 0x000b106c01007387 */ /* 0x000fe80000100a00 */
[----:B------:R-:W-:Y:S04]  /*32c0*/  STL.64 [R1+0xb08], R106 ;  /* 0x000b086a01007387 */ /* 0x000fe80000100a00 */
[----:B------:R-:W-:Y:S01]  /*32d0*/  STL.64 [R1+0xb00], R104 ;  /* 0x000b006801007387 */ /* 0x000fe20000100a00 */
[----:B------:R-:W-:-:S02]  /*32e0*/  WARPGROUP.DEPBAR.LE gsb0, 0x0 ;  /* 0x00008000000079c5 */ /* 0x000fc40000010000 */
[----:B------:R-:W-:Y:S01]  /*32f0*/  WARPGROUP.ARRIVE ;  /* 0x00000000000079c5 */ /* 0x000fe20000000000 */
[----:B------:R-:W-:Y:S04]  /*3300*/  STL [R1+0xabc], R44 ;  /* 0x000abc2c01007387 */ /* 0x000fe80000100800 */
[----:B------:R-:W-:Y:S01]  /*3310*/  STL [R1+0xab8], R45 ;  /* 0x000ab82d01007387 */ /* 0x000fe20000100800 */
[----:B------:R-:W-:Y:S01]  /*3320*/  IGMMA.64x32x32.S8.S8 R24, gdesc[UR20], RZ, !UPT, gsb0 ;  /* 0x01200000141879f1 */ /* 0x000fe2000c0410ff */
[----:B------:R-:W-:Y:S01]  /*3330*/  UMOV UR22, UR30 ;  /* 0x0000001e00167c82 */ /* 0x000fe20008000000 */
[----:B------:R-:W-:Y:S01]  /*3340*/  UMOV UR23, UR31 ;  /* 0x0000001f00177c82 */ /* 0x000fe20008000000 */
[----:B------:R-:W-:Y:S01]  /*3350*/  STL [R1+0xab4], R46 ;  /* 0x000ab42e01007387 */ /* 0x000fe20000100800 */
[----:B------:R-:W-:Y:S01]  /*3360*/  UMOV UR30, UR6 ;  /* 0x00000006001e7c82 */ /* 0x000fe20008000000 */
[----:B------:R-:W-:Y:S01]  /*3370*/  UMOV UR31, UR7 ;  /* 0x00000007001f7c82 */ /* 0x000fe20008000000 */
[----:B------:R-:W-:Y:S01]  /*3380*/  UMOV UR7, 0x40000040 ;  /* 0x4000004000077882 */ /* 0x000fe20000000000 */
        /* <DEDUP_REMOVED lines=15> */
[----:B------:R-:W-:Y:S01]  /*3480*/  STL [R1+0x9f4], R26 ;  /* 0x0009f41a01007387 */ /* 0x000fe20000100800 */
[----:B------:R-:W-:Y:S01]  /*3490*/  UMOV UR19, 0x40000040 ;  /* 0x4000004000137882 */ /* 0x000fe20000000000 */
[----:B---3--:R-:W-:Y:S01]  /*34a0*/  MOV R168, R5 ;  /* 0x0000000500a87202 */ /* 0x008fe20000000f00 */
[----:B------:R-:W-:Y:S01]  /*34b0*/  IMAD.MOV.U32 R169, RZ, RZ, R4 ;  /* 0x000000ffffa97224 */ /* 0x000fe200078e0004 */
[----:B------:R-:W-:Y:S01]  /*34c0*/  STL [R1+0x9f0], R27 ;  /* 0x0009f01b01007387 */ /* 0x000fe20000100800 */
[----:B------:R-:W-:Y:S01]  /*34d0*/  UMOV UR6, UR22 ;  /* 0x0000001600067c82 */ /* 0x000fe20008000000 */
[----:B------:R-:W-:Y:S01]  /*34e0*/  UMOV UR20, UR4 ;  /* 0x0000000400147c82 */ /* 0x000fe20008000000 */
[----:B------:R-:W-:Y:S01]  /*34f0*/  UMOV UR21, UR5 ;  /* 0x0000000500157c82 */ /* 0x000fe20008000000 */
        /* <DEDUP_REMOVED lines=11> */
[----:B------:R0:W-:Y:S01]  /*35b0*/  STL [R1+0x9c0], R39 ;  /* 0x0009c02701007387 */ /* 0x0001e20000100800 */
[----:B------:R-:W-:-:S02]  /*35c0*/  WARPGROUP.DEPBAR.LE gsb0, 0x0 ;  /* 0x00008000000079c5 */ /* 0x000fc40000010000 */
[----:B------:R-:W-:Y:S01]  /*35d0*/  WARPGROUP.ARRIVE ;  /* 0x00000000000079c5 */ /* 0x000fe20000000000 */
[----:B------:R-:W-:Y:S04]  /*35e0*/  STL [R1+0xa3c], R88 ;  /* 0x000a3c5801007387 */ /* 0x000fe80000100800 */
[----:B------:R-:W-:Y:S01]  /*35f0*/  STL [R1+0xa38], R89 ;  /* 0x000a385901007387 */ /* 0x000fe20000100800 */
[----:B------:R-:W-:Y:S01]  /*3600*/  IGMMA.64x32x32.S8.S8 R152, gdesc[UR24], RZ, !UPT, gsb0 ;  /* 0x01200000189879f1 */ /* 0x000fe2000c0410ff */
[----:B------:R-:W-:Y:S01]  /*3610*/  UMOV UR23, 0x40000040 ;  /* 0x4000004000177882 */ /* 0x000fe20000000000 */
[----:B------:R-:W-:Y:S01]  /*3620*/  UMOV UR47, 0x40000040 ;  /* 0x40000040002f7882 */ /* 0x000fe20000000000 */
        /* <DEDUP_REMOVED lines=21> */
[----:B------:R-:W-:Y:S02]  /*3780*/  UIADD3 UR12, UR59, 0x102, URZ ;  /* 0x000001023b0c7890 */ /* 0x000fe4000fffe03f */
[----:B------:R-:W-:Y:S01]  /*3790*/  STL [R1+0xa74], R154 ;  /* 0x000a749a01007387 */ /* 0x000fe20000100800 */
[----:B------:R-:W-:-:S03]  /*37a0*/  UIADD3 UR13, UR59, 0x202, URZ ;  /* 0x000002023b0d7890 */ /* 0x000fc6000fffe03f */
        /* <DEDUP_REMOVED lines=14> */
[----:B0-----:R-:W-:Y:S01]  /*3890*/  WARPGROUP.ARRIVE ;  /* 0x00000000000079c5 */ /* 0x001fe20000000000 */
[----:B------:R-:W-:Y:S04]  /*38a0*/  STL [R1+0xa8c], R228 ;  /* 0x000a8ce401007387 */ /* 0x000fe80000100800 */
[----:B------:R-:W-:Y:S01]  /*38b0*/  STL [R1+0xa88], R229 ;  /* 0x000a88e501007387 */ /* 0x000fe20000100800 */
[----:B------:R-:W-:Y:S03]  /*38c0*/  IGMMA.64x32x32.S8.S8 R24, gdesc[UR28], RZ, !UPT, gsb0 ;  /* 0x012000001c1879f1 */ /* 0x000fe6000c0410ff */
[----:B------:R-:W-:Y:S04]  /*38d0*/  STL [R1+0xa84], R230 ;  /* 0x000a84e601007387 */ /* 0x000fe80000100800 */
[----:B------:R-:W-:Y:S01]  /*38e0*/  STL [R1+0xa80], R231 ;  /* 0x000a80e701007387 */ /* 0x000fe20000100800 */
[----:B------:R-:W-:-:S02]  /*38f0*/  WARPGROUP.DEPBAR.LE gsb0, 0x0 ;  /* 0x00008000000079c5 */ /* 0x000fc40000010000 */
[----:B-1----:R-:W-:Y:S01]  /*3900*/  WARPGROUP.ARRIVE ;  /* 0x00000000000079c5 */ /* 0x002fe20000000000 */
[----:B------:R-:W-:Y:S04]  /*3910*/  STL.64 [R1+0xc0], R24 ;  /* 0x0000c01801007387 */ /* 0x000fe80000100a00 */
[----:B------:R-:W-:Y:S01]  /*3920*/  STL.64 [R1+0xc8], R26 ;  /* 0x0000c81a01007387 */ /* 0x000fe20000100a00 */
[----:B------:R-:W-:Y:S03]  /*3930*/  IGMMA.64x32x32.S8.S8 R88, gdesc[UR32], RZ, !UPT, gsb0 ;  /* 0x01200000205879f1 */ /* 0x000fe6000c0410ff */
[----:B------:R-:W-:Y:S04]  /*3940*/  STL.64 [R1+0xd0], R28 ;  /* 0x0000d01c01007387 */ /* 0x000fe80000100a00 */
[----:B------:R-:W-:Y:S04]  /*3950*/  STL.64 [R1+0xd8], R30 ;  /* 0x0000d81e01007387 */ /* 0x000fe80000100a00 */
[----:B------:R-:W-:Y:S04]  /*3960*/  STL.64 [R1+0xe0], R32 ;  /* 0x0000e02001007387 */ /* 0x000fe80000100a00 */
[----:B------:R-:W-:Y:S04]  /*3970*/  STL.64 [R1+0xe8], R34 ;  /* 0x0000e82201007387 */ /* 0x000fe80000100a00 */
[----:B------:R-:W-:Y:S04]  /*3980*/  STL.64 [R1+0xf0], R36 ;  /* 0x0000f02401007387 */ /* 0x000fe80000100a00 */
[----:B------:R0:W-:Y:S01]  /*3990*/  STL.64 [R1+0xf8], R38 ;  /* 0x0000f82601007387 */ /* 0x0001e20000100a00 */
[----:B------:R-:W-:-:S02]  /*39a0*/  WARPGROUP.DEPBAR.LE gsb0, 0x0 ;  /* 0x00008000000079c5 */ /* 0x000fc40000010000 */
[----:B0-----:R-:W-:Y:S01]  /*39b0*/  IMAD.MOV.U32 R38, RZ, RZ, R102 ;  /* 0x000000ffff267224 */ /* 0x001fe200078e0066 */
[----:B------:R-:W-:Y:S01]  /*39c0*/  MOV R37, R101 ;  /* 0x0000006500257202 */ /* 0x000fe20000000f00 */
[----:B------:R-:W-:Y:S01]  /*39d0*/  IMAD.MOV.U32 R39, RZ, RZ, R103 ;  /* 0x000000ffff277224 */ /* 0x000fe200078e0067 */
[----:B------:R-:W-:Y:S01]  /*39e0*/  WARPGROUP.ARRIVE ;  /* 0x00000000000079c5 */ /* 0x000fe20000000000 */
[----:B------:R-:W-:Y:S01]  /*39f0*/  IMAD.MOV.U32 R36, RZ, RZ, R100 ;  /* 0x000000ffff247224 */ /* 0x000fe200078e0064 */
[----:B------:R-:W-:Y:S01]  /*3a00*/  MOV R29, R93 ;  /* 0x0000005d001d7202 */ /* 0x000fe20000000f00 */
[----:B------:R-:W-:Y:S01]  /*3a10*/  IMAD.MOV.U32 R34, RZ, RZ, R98 ;  /* 0x000000ffff227224 */ /* 0x000fe200078e0062 */
[----:B------:R-:W-:Y:S01]  /*3a20*/  STL.64 [R1+0xb78], R38 ;  /* 0x000b782601007387 */ /* 0x000fe20000100a00 */
[----:B------:R-:W-:Y:S01]  /*3a30*/  IMAD.MOV.U32 R35, RZ, RZ, R99 ;  /* 0x000000ffff237224 */ /* 0x000fe200078e0063 */
[----:B------:R-:W-:Y:S01]  /*3a40*/  IGMMA.64x32x32.S8.S8 R104, gdesc[UR8], RZ, !UPT, gsb0 ;  /* 0x01200000086879f1 */ /* 0x000fe2000c0410ff */
[----:B------:R-:W-:Y:S01]  /*3a50*/  IMAD.MOV.U32 R32, RZ, RZ, R96 ;  /* 0x000000ffff207224 */ /* 0x000fe200078e0060 */
[----:B------:R-:W-:Y:S01]  /*3a60*/  STL.64 [R1+0xb70], R36 ;  /* 0x000b702401007387 */ /* 0x000fe20000100a00 */
[----:B------:R-:W-:-:S02]  /*3a70*/  IMAD.MOV.U32 R33, RZ, RZ, R97 ;  /* 0x000000ffff217224 */ /* 0x000fc400078e0061 */
[----:B------:R-:W-:Y:S01]  /*3a80*/  IMAD.MOV.U32 R30, RZ, RZ, R94 ;  /* 0x000000ffff1e7224 */ /* 0x000fe200078e005e */
[----:B------:R-:W-:Y:S01]  /*3a90*/  STL.64 [R1+0xb68], R34 ;  /* 0x000b682201007387 */ /* 0x000fe20000100a00 */
[----:B------:R-:W-:Y:S02]  /*3aa0*/  IMAD.MOV.U32 R31, RZ, RZ, R95 ;  /* 0x000000ffff1f7224 */ /* 0x000fe400078e005f */
[----:B------:R-:W-:Y:S01]  /*3ab0*/  IMAD.MOV.U32 R28, RZ, RZ, R92 ;  /* 0x000000ffff1c7224 */ /* 0x000fe200078e005c */
[----:B------:R-:W-:Y:S01]  /*3ac0*/  STL.64 [R1+0xb60], R32 ;  /* 0x000b602001007387 */ /* 0x000fe20000100a00 */
[----:B------:R-:W-:Y:S02]  /*3ad0*/  IMAD.MOV.U32 R26, RZ, RZ, R90 ;  /* 0x000000ffff1a7224 */ /* 0x000fe400078e005a */
[----:B------:R-:W-:Y:S01]  /*3ae0*/  IMAD.MOV.U32 R27, RZ, RZ, R91 ;  /* 0x000000ffff1b7224 */ /* 0x000fe200078e005b */
[----:B------:R-:W-:Y:S01]  /*3af0*/  STL.64 [R1+0xb58], R30 ;  /* 0x000b581e01007387 */ /* 0x000fe20000100a00 */
[----:B------:R-:W-:-:S02]  /*3b00*/  IMAD.MOV.U32 R24, RZ, RZ, R88 ;  /* 0x000000ffff187224 */ /* 0x000fc400078e0058 */
[----:B------:R-:W-:Y:S01]  /*3b10*/  IMAD.MOV.U32 R25, RZ, RZ, R89 ;  /* 0x000000ffff197224 */ /* 0x000fe200078e0059 */
[----:B------:R-:W-:Y:S04]  /*3b20*/  STL.64 [R1+0xb50], R28 ;  /* 0x000b501c01007387 */ /* 0x000fe80000100a00 */
[----:B------:R-:W-:Y:S04]  /*3b30*/  STL.64 [R1+0xb48], R26 ;  /* 0x000b481a01007387 */ /* 0x000fe80000100a00 */
[----:B------:R0:W-:Y:S04]  /*3b40*/  STL.64 [R1+0xb40], R24 ;  /* 0x000b401801007387 */ /* 0x0001e80000100a00 */
[----:B------:R-:W2:Y:S04]  /*3b50*/  LDL.LU.64 R152, [R1+0x380] ;  /* 0x0003800001987983 */ /* 0x000ea80000300a00 */
[----:B------:R-:W2:Y:S04]  /*3b60*/  LDL.LU.64 R154, [R1+0x388] ;  /* 0x00038800019a7983 */ /* 0x000ea80000300a00 */
[----:B------:R-:W2:Y:S04]  /*3b70*/  LDL.LU.64 R156, [R1+0x390] ;  /* 0x00039000019c7983 */ /* 0x000ea80000300a00 */
[----:B------:R-:W2:Y:S04]  /*3b80*/  LDL.LU.64 R158, [R1+0x398] ;  /* 0x00039800019e7983 */ /* 0x000ea80000300a00 */
[----:B------:R-:W2:Y:S04]  /*3b90*/  LDL.LU.64 R160, [R1+0x3a0] ;  /* 0x0003a00001a07983 */ /* 0x000ea80000300a00 */
[----:B------:R-:W2:Y:S04]  /*3ba0*/  LDL.LU.64 R162, [R1+0x3a8] ;  /* 0x0003a80001a27983 */ /* 0x000ea80000300a00 */
[----:B------:R-:W2:Y:S04]  /*3bb0*/  LDL.LU.64 R164, [R1+0x3b0] ;  /* 0x0003b00001a47983 */ /* 0x000ea80000300a00 */
[----:B------:R-:W2:Y:S01]  /*3bc0*/  LDL.LU.64 R166, [R1+0x3b8] ;  /* 0x0003b80001a67983 */ /* 0x000ea20000300a00 */
        /* <DEDUP_REMOVED lines=19> */
[----:B------:R-:W-:Y:S01]  /*3d00*/  STL.64 [R1+0xba0], R96 ;  /* 0x000ba06001007387 */ /* 0x000fe20000100a00 */
[----:B------:R-:W-:-:S03]  /*3d10*/  IMAD.MOV.U32 R89, RZ, RZ, R105 ;  /* 0x000000ffff597224 */ /* 0x000fc600078e0069 */
[----:B------:R-:W-:Y:S04]  /*3d20*/  STL.64 [R1+0xb98], R94 ;  /* 0x000b985e01007387 */ /* 0x000fe80000100a00 */
[----:B------:R-:W-:Y:S04]  /*3d30*/  STL.64 [R1+0xb90], R92 ;  /* 0x000b905c01007387 */ /* 0x000fe80000100a00 */
[----:B------:R-:W-:Y:S04]  /*3d40*/  STL.64 [R1+0xb88], R90 ;  /* 0x000b885a01007387 */ /* 0x000fe80000100a00 */
[----:B------:R-:W-:Y:S04]  /*3d50*/  STL.64 [R1+0xb80], R88 ;  /* 0x000b805801007387 */ /* 0x000fe80000100a00 */
[----:B0-----:R-:W3:Y:S04]  /*3d60*/  LDL.LU.64 R24, [R1+0x280] ;  /* 0x0002800001187983 */ /* 0x001ee80000300a00 */
[----:B------:R-:W3:Y:S04]  /*3d70*/  LDL.LU.64 R26, [R1+0x288] ;  /* 0x00028800011a7983 */ /* 0x000ee80000300a00 */
[----:B------:R-:W3:Y:S04]  /*3d80*/  LDL.LU.64 R28, [R1+0x290] ;  /* 0x00029000011c7983 */ /* 0x000ee80000300a00 */
[----:B------:R-:W3:Y:S04]  /*3d90*/  LDL.LU.64 R30, [R1+0x298] ;  /* 0x00029800011e7983 */ /* 0x000ee80000300a00 */
[----:B------:R-:W3:Y:S04]  /*3da0*/  LDL.LU.64 R32, [R1+0x2a0] ;  /* 0x0002a00001207983 */ /* 0x000ee80000300a00 */
[----:B------:R-:W3:Y:S04]  /*3db0*/  LDL.LU.64 R34, [R1+0x2a8] ;  /* 0x0002a80001227983 */ /* 0x000ee80000300a00 */
[----:B------:R-:W3:Y:S04]  /*3dc0*/  LDL.LU.64 R36, [R1+0x2b0] ;  /* 0x0002b00001247983 */ /* 0x000ee80000300a00 */
[----:B------:R-:W3:Y:S01]  /*3dd0*/  LDL.LU.64 R38, [R1+0x2b8] ;  /* 0x0002b80001267983 */ /* 0x000ee20000300a00 */
[----:B------:R-:W-:Y:S01]  /*3de0*/  UMOV UR18, UR12 ;  /* 0x0000000c00127c82 */ /* 0x000fe20008000000 */
[----:B------:R-:W-:-:S02]  /*3df0*/  IMAD.MOV.U32 R107, RZ, RZ, R22 ;  /* 0x000000ffff6b7224 */ /* 0x000fc400078e0016 */
[----:B------:R-:W-:Y:S01]  /*3e00*/  IMAD.MOV.U32 R108, RZ, RZ, R21 ;  /* 0x000000ffff6c7224 */ /* 0x000fe200078e0015 */
[----:B------:R-:W-:Y:S01]  /*3e10*/  MOV R112, R13 ;  /* 0x0000000d00707202 */ /* 0x000fe20000000f00 */
        /* <DEDUP_REMOVED lines=10> */
[----:B------:R-:W-:Y:S01]  /*3ec0*/  IMAD.MOV.U32 R106, RZ, RZ, R3 ;  /* 0x000000ffff6a7224 */ /* 0x000fe200078e0003 */
[----:B--2---:R-:W-:-:S06]  /*3ed0*/  WARPGROUP.ARRIVE ;  /* 0x00000000000079c5 */ /* 0x004fcc0000000000 */
[----:B------:R-:W-:Y:S03]  /*3ee0*/  IGMMA.64x32x32.S8.S8 R152, gdesc[UR4], R152, gsb0 ;  /* 0x01200000049879f1 */ /* 0x000fe60008041098 */
[----:B------:R-:W-:Y:S02]  /*3ef0*/  WARPGROUP.DEPBAR.LE gsb0, 0x0 ;  /* 0x00008000000079c5 */ /* 0x000fe40000010000 */
[----:B---3--:R-:W-:-:S06]  /*3f00*/  WARPGROUP.ARRIVE ;  /* 0x00000000000079c5 */ /* 0x008fcc0000000000 */
[----:B------:R-:W-:Y:S01]  /*3f10*/  IGMMA.64x32x32.S8.S8 R24, gdesc[UR16], R24, gsb0 ;  /* 0x01200000101879f1 */ /* 0x000fe20008041018 */
[----:B------:R-:W-:Y:S02]  /*3f20*/  IMAD.MOV.U32 R22, RZ, RZ, R152 ;  /* 0x000000ffff167224 */ /* 0x000fe400078e0098 */
        /* <DEDUP_REMOVED lines=8> */
[----:B------:R-:W-:Y:S01]  /*3fb0*/  IMAD.MOV.U32 R9, RZ, RZ, R161 ;  /* 0x000000ffff097224 */ /* 0x000fe200078e00a1 */
[----:B------:R-:W-:Y:S01]  /*3fc0*/  MOV R5, R165 ;  /* 0x000000a500057202 */ /* 0x000fe20000000f00 */
[----:B------:R-:W-:Y:S02]  /*3fd0*/  IMAD.MOV.U32 R8, RZ, RZ, R162 ;  /* 0x000000ffff087224 */ /* 0x000fe400078e00a2 */
[----:B------:R-:W-:Y:S02]  /*3fe0*/  IMAD.MOV.U32 R7, RZ, RZ, R163 ;  /* 0x000000ffff077224 */ /* 0x000fe400078e00a3 */
[----:B------:R-:W-:-:S02]  /*3ff0*/  IMAD.MOV.U32 R6, RZ, RZ, R164 ;  /* 0x000000ffff067224 */ /* 0x000fc400078e00a4 */
[----:B------:R-:W-:Y:S02]  /*4000*/  IMAD.MOV.U32 R4, RZ, RZ, R166 ;  /* 0x000000ffff047224 */ /* 0x000fe400078e00a6 */
[----:B------:R-:W-:Y:S01]  /*4010*/  IMAD.MOV.U32 R3, RZ, RZ, R167 ;  /* 0x000000ffff037224 */ /* 0x000fe200078e00a7 */
[----:B------:R-:W-:Y:S02]  /*4020*/  WARPGROUP.DEPBAR.LE gsb0, 0x0 ;  /* 0x00008000000079c5 */ /* 0x000fe40000010000 */
[----:B------:R-:W-:Y:S02]  /*4030*/  IMAD.MOV.U32 R152, RZ, RZ, R24 ;  /* 0x000000ffff987224 */ /* 0x000fe400078e0018 */
[----:B------:R-:W-:Y:S01]  /*4040*/  IMAD.MOV.U32 R153, RZ, RZ, R25 ;  /* 0x000000ffff997224 */ /* 0x000fe200078e0019 */
[----:B------:R-:W-:Y:S01]  /*4050*/  MOV R157, R29 ;  /* 0x0000001d009d7202 */ /* 0x000fe20000000f00 */
[----:B------:R-:W-:Y:S01]  /*4060*/  IMAD.MOV.U32 R154, RZ, RZ, R26 ;  /* 0x000000ffff9a7224 */ /* 0x000fe200078e001a */
[----:B------:R-:W2:Y:S01]  /*4070*/  LDL.LU.64 R24, [R1+0x180] ;  /* 0x0001800001187983 */ /* 0x000ea20000300a00 */
[----:B------:R-:W-:-:S02]  /*4080*/  IMAD.MOV.U32 R155, RZ, RZ, R27 ;  /* 0x000000ffff9b7224 */ /* 0x000fc400078e001b */
[----:B------:R-:W-:Y:S01]  /*4090*/  IMAD.MOV.U32 R156, RZ, RZ, R28 ;  /* 0x000000ffff9c7224 */ /* 0x000fe200078e001c */
[----:B------:R-:W2:Y:S01]  /*40a0*/  LDL.LU.64 R26, [R1+0x188] ;  /* 0x00018800011a7983 */ /* 0x000ea20000300a00 */
[----:B------:R-:W-:Y:S02]  /*40b0*/  IMAD.MOV.U32 R158, RZ, RZ, R30 ;  /* 0x000000ffff9e7224 */ /* 0x000fe400078e001e */
[----:B------:R-:W-:Y:S01]  /*40c0*/  IMAD.MOV.U32 R159, RZ, RZ, R31 ;  /* 0x000000ffff9f7224 */ /* 0x000fe200078e001f */
[----:B------:R-:W2:Y:S01]  /*40d0*/  LDL.LU.64 R28, [R1+0x190] ;  /* 0x00019000011c7983 */ /* 0x000ea20000300a00 */
[----:B------:R-:W-:Y:S02]  /*40e0*/  IMAD.MOV.U32 R160, RZ, RZ, R32 ;  /* 0x000000ffffa07224 */ /* 0x000fe400078e0020 */
[----:B------:R-:W-:Y:S01]  /*40f0*/  IMAD.MOV.U32 R161, RZ, RZ, R33 ;  /* 0x000000ffffa17224 */ /* 0x000fe200078e0021 */
[----:B------:R-:W2:Y:S01]  /*4100*/  LDL.LU.64 R30, [R1+0x198] ;  /* 0x00019800011e7983 */ /* 0x000ea20000300a00 */
[----:B------:R-:W-:Y:S01]  /*4110*/  IMAD.MOV.U32 R162, RZ, RZ, R34 ;  /* 0x000000ffffa27224 */ /* 0x000fe200078e0022 */
[----:B------:R-:W-:Y:S01]  /*4120*/  MOV R164, R36 ;  /* 0x0000002400a47202 */ /* 0x000fe20000000f00 */
[----:B------:R-:W-:Y:S01]  /*4130*/  IMAD.MOV.U32 R163, RZ, RZ, R35 ;  /* 0x000000ffffa37224 */ /* 0x000fe200078e0023 */
[----:B------:R-:W2:Y:S01]  /*4140*/  LDL.LU.64 R32, [R1+0x1a0] ;  /* 0x0001a00001207983 */ /* 0x000ea20000300a00 */
[----:B------:R-:W-:-:S02]  /*4150*/  IMAD.MOV.U32 R165, RZ, RZ, R37 ;  /* 0x000000ffffa57224 */ /* 0x000fc400078e0025 */
[----:B------:R-:W-:Y:S01]  /*4160*/  IMAD.MOV.U32 R166, RZ, RZ, R38 ;  /* 0x000000ffffa67224 */ /* 0x000fe200078e0026 */
[----:B------:R-:W2:Y:S01]  /*4170*/  LDL.LU.64 R34, [R1+0x1a8] ;  /* 0x0001a80001227983 */ /* 0x000ea20000300a00 */
[----:B------:R-:W-:-:S03]  /*4180*/  IMAD.MOV.U32 R167, RZ, RZ, R39 ;  /* 0x000000ffffa77224 */ /* 0x000fc600078e0027 */
[----:B------:R-:W2:Y:S04]  /*4190*/  LDL.LU.64 R36, [R1+0x1b0] ;  /* 0x0001b00001247983 */ /* 0x000ea80000300a00 */
[----:B------:R-:W2:Y:S01]  /*41a0*/  LDL.LU.64 R38, [R1+0x1b8] ;  /* 0x0001b80001267983 */ /* 0x000ea20000300a00 */
[----:B------:R-:W-:Y:S01]  /*41b0*/  UMOV UR22, UR13 ;  /* 0x0000000d00167c82 */ /* 0x000fe20008000000 */
[----:B--2---:R-:W-:-:S06]  /*41c0*/  WARPGROUP.ARRIVE ;  /* 0x00000000000079c5 */ /* 0x004fcc0000000000 */
[----:B------:R-:W-:Y:S03]  /*41d0*/  IGMMA.64x32x32.S8.S8 R24, gdesc[UR20], R24, gsb0 ;  /* 0x01200000141879f1 */ /* 0x000fe60008041018 */
[----:B------:R-:W-:Y:S02]  /*41e0*/  WARPGROUP.DEPBAR.LE gsb0, 0x0 ;  /* 0x00008000000079c5 */ /* 0x000fe40000010000 */
[----:B------:R-:W-:Y:S01]  /*41f0*/  IMAD.MOV.U32 R44, RZ, RZ, R24 ;  /* 0x000000ffff2c7224 */ /* 0x000fe200078e0018 */
[----:B------:R-:W-:Y:S01]  /*4200*/  MOV R47, R27 ;  /* 0x0000001b002f7202 */ /* 0x000fe20000000f00 */
[----:B------:R-:W-:Y:S01]  /*4210*/  IMAD.MOV.U32 R45, RZ, RZ, R25 ;  /* 0x000000ffff2d7224 */ /* 0x000fe200078e0019 */
[----:B------:R-:W-:Y:S01]  /*4220*/  MOV R54, R34 ;  /* 0x0000002200367202 */ /* 0x000fe20000000f00 */
[----:B------:R-:W-:Y:S01]  /*4230*/  IMAD.MOV.U32 R46, RZ, RZ, R26 ;  /* 0x000000ffff2e7224 */ /* 0x000fe200078e001a */
[----:B------:R-:W-:Y:S01]  /*4240*/  MOV R25, R107 ;  /* 0x0000006b00197202 */ /* 0x000fe20000000f00 */
[----:B------:R-:W-:-:S02]  /*4250*/  IMAD.MOV.U32 R48, RZ, RZ, R28 ;  /* 0x000000ffff307224 */ /* 0x000fc400078e001c */
[----:B------:R-:W-:Y:S02]  /*4260*/  IMAD.MOV.U32 R49, RZ, RZ, R29 ;  /* 0x000000ffff317224 */ /* 0x000fe400078e001d */
[----:B------:R-:W-:Y:S02]  /*4270*/  IMAD.MOV.U32 R50, RZ, RZ, R30 ;  /* 0x000000ffff327224 */ /* 0x000fe400078e001e */
[----:B------:R-:W-:Y:S02]  /*4280*/  IMAD.MOV.U32 R51, RZ, RZ, R31 ;  /* 0x000000ffff337224 */ /* 0x000fe400078e001f */
[----:B------:R-:W-:Y:S01]  /*4290*/  IMAD.MOV.U32 R52, RZ, RZ, R32 ;  /* 0x000000ffff347224 */ /* 0x000fe200078e0020 */
[----:B------:R-:W-:Y:S01]  /*42a0*/  MOV R32, R114 ;  /* 0x0000007200207202 */ /* 0x000fe20000000f00 */
[----:B------:R-:W-:Y:S02]  /*42b0*/  IMAD.MOV.U32 R53, RZ, RZ, R33 ;  /* 0x000000ffff357224 */ /* 0x000fe400078e0021 */
        /* <DEDUP_REMOVED lines=18> */
[----:B------:R-:W-:-:S06]  /*43e0*/  IMAD.MOV.U32 R38, RZ, RZ, R168 ;  /* 0x000000ffff267224 */ /* 0x000fcc00078e00a8 */
[----:B------:R-:W-:-:S06]  /*43f0*/  WARPGROUP.ARRIVE ;  /* 0x00000000000079c5 */ /* 0x000fcc0000000000 */
[----:B------:R-:W-:Y:S01]  /*4400*/  IGMMA.64x32x32.S8.S8 R24, gdesc[UR44], R24, gsb0 ;  /* 0x012000002c1879f1 */ /* 0x000fe20008041018 */
[----:B------:R-:W-:Y:S02]  /*4410*/  IMAD.MOV.U32 R106, RZ, RZ, R136 ;  /* 0x000000ffff6a7224 */ /* 0x000fe400078e0088 */
[----:B------:R-:W2:Y:S01]  /*4420*/  LDL.LU R136, [R1+0xd18] ;  /* 0x000d180001887983 */ /* 0x000ea20000300800 */
[----:B------:R-:W-:Y:S02]  /*4430*/  IMAD.MOV.U32 R107, RZ, RZ, R137 ;  /* 0x000000ffff6b7224 */ /* 0x000fe400078e0089 */
[----:B------:R-:W-:Y:S01]  /*4440*/  IMAD.MOV.U32 R108, RZ, RZ, R138 ;  /* 0x000000ffff6c7224 */ /* 0x000fe200078e008a */
[----:B------:R-:W2:Y:S01]  /*4450*/  LDL.LU R137, [R1+0xd14] ;  /* 0x000d140001897983 */ /* 0x000ea20000300800 */
[----:B------:R-:W-:Y:S02]  /*4460*/  IMAD.MOV.U32 R109, RZ, RZ, R139 ;  /* 0x000000ffff6d7224 */ /* 0x000fe400078e008b */
[----:B------:R-:W-:Y:S01]  /*4470*/  IMAD.MOV.U32 R110, RZ, RZ, R140 ;  /* 0x000000ffff6e7224 */ /* 0x000fe200078e008c */
[----:B------:R-:W2:Y:S01]  /*4480*/  LDL.LU R138, [R1+0xd10] ;  /* 0x000d1000018a7983 */ /* 0x000ea20000300800 */
[----:B------:R-:W-:Y:S01]  /*4490*/  IMAD.MOV.U32 R111, RZ, RZ, R141 ;  /* 0x000000ffff6f7224 */ /* 0x000fe200078e008d */
[----:B------:R-:W-:-:S02]  /*44a0*/  MOV R112, R142 ;  /* 0x0000008e00707202 */ /* 0x000fc40000000f00 */
[----:B------:R-:W2:Y:S01]  /*44b0*/  LDL.LU R139, [R1+0xd0c] ;  /* 0x000d0c00018b7983 */ /* 0x000ea20000300800 */
[----:B------:R-:W-:-:S03]  /*44c0*/  IMAD.MOV.U32 R113, RZ, RZ, R143 ;  /* 0x000000ffff717224 */ /* 0x000fc600078e008f */
        /* <DEDUP_REMOVED lines=11> */
[----:B------:R-:W-:-:S03]  /*4580*/  MOV R119, R201 ;  /* 0x000000c900777202 */ /* 0x000fc60000000f00 */
[----:B------:R-:W2:Y:S01]  /*4590*/  LDL.LU R146, [R1+0xcf0] ;  /* 0x000cf00001927983 */ /* 0x000ea20000300800 */
[----:B------:R-:W-:-:S03]  /*45a0*/  IMAD.MOV.U32 R168, RZ, RZ, R202 ;  /* 0x000000ffffa87224 */ /* 0x000fc600078e00ca */
[----:B------:R-:W2:Y:S01]  /*45b0*/  LDL.LU R147, [R1+0xcec] ;  /* 0x000cec0001937983 */ /* 0x000ea20000300800 */
[----:B------:R-:W-:-:S03]  /*45c0*/  IMAD.MOV.U32 R169, RZ, RZ, R203 ;  /* 0x000000ffffa97224 */ /* 0x000fc600078e00cb */
[----:B------:R-:W3:Y:S04]  /*45d0*/  LDL.LU R200, [R1+0xce8] ;  /* 0x000ce80001c87983 */ /* 0x000ee80000300800 */
[----:B------:R-:W3:Y:S04]  /*45e0*/  LDL.LU R201, [R1+0xce4] ;  /* 0x000ce40001c97983 */ /* 0x000ee80000300800 */
[----:B------:R-:W3:Y:S01]  /*45f0*/  LDL.LU R202, [R1+0xce0] ;  /* 0x000ce00001ca7983 */ /* 0x000ee20000300800 */
[----:B------:R-:W-:-:S03]  /*4600*/  WARPGROUP.DEPBAR.LE gsb0, 0x0 ;  /* 0x00008000000079c5 */ /* 0x000fc60000010000 */
[----:B------:R-:W3:Y:S04]  /*4610*/  LDL.LU R203, [R1+0xcdc] ;  /* 0x000cdc0001cb7983 */ /* 0x000ee80000300800 */
[----:B------:R-:W-:Y:S04]  /*4620*/  STL.64 [R1+0x80], R24 ;  /* 0x0000801801007387 */ /* 0x000fe80000100a00 */
[----:B------:R0:W-:Y:S04]  /*4630*/  STL.64 [R1+0x88], R26 ;  /* 0x0000881a01007387 */ /* 0x0001e80000100a00 */
[----:B------:R1:W-:Y:S04]  /*4640*/  STL.64 [R1+0x90], R28 ;  /* 0x0000901c01007387 */ /* 0x0003e80000100a00 */
[----:B------:R4:W-:Y:S04]  /*4650*/  STL.64 [R1+0x98], R30 ;  /* 0x0000981e01007387 */ /* 0x0009e80000100a00 */
[----:B------:R4:W-:Y:S01]  /*4660*/  STL.64 [R1+0xa0], R32 ;  /* 0x0000a02001007387 */ /* 0x0009e20000100a00 */
[----:B0-----:R-:W-:-:S03]  /*4670*/  IMAD.MOV.U32 R26, RZ, RZ, R106 ;  /* 0x000000ffff1a7224 */ /* 0x001fc600078e006a */
[----:B------:R0:W-:Y:S01]  /*4680*/  STL.64 [R1+0xa8], R34 ;  /* 0x0000a82201007387 */ /* 0x0001e20000100a00 */
[----:B------:R-:W-:Y:S02]  /*4690*/  IMAD.MOV.U32 R27, RZ, RZ, R107 ;  /* 0x000000ffff1b7224 */ /* 0x000fe400078e006b */
[----:B------:R-:W-:Y:S01]  /*46a0*/  IMAD.MOV.U32 R106, RZ, RZ, R204 ;  /* 0x000000ffff6a7224 */ /* 0x000fe200078e00cc */
[----:B------:R0:W-:Y:S01]  /*46b0*/  STL.64 [R1+0xb0], R36 ;  /* 0x0000b02401007387 */ /* 0x0001e20000100a00 */
[----:B-1----:R-:W-:Y:S01]  /*46c0*/  IMAD.MOV.U32 R28, RZ, RZ, R108 ;  /* 0x000000ffff1c7224 */ /* 0x002fe200078e006c */
[----:B------:R-:W-:Y:S01]  /*46d0*/  MOV R108, R206 ;  /* 0x000000ce006c7202 */ /* 0x000fe20000000f00 */
[----:B------:R-:W-:Y:S01]  /*46e0*/  IMAD.MOV.U32 R107, RZ, RZ, R205 ;  /* 0x000000ffff6b7224 */ /* 0x000fe200078e00cd */
[----:B------:R1:W-:Y:S01]  /*46f0*/  STL.64 [R1+0xb8], R38 ;  /* 0x0000b82601007387 */ /* 0x0003e20000100a00 */
[----:B------:R-:W-:Y:S01]  /*4700*/  IMAD.MOV.U32 R29, RZ, RZ, R109 ;  /* 0x000000ffff1d7224 */ /* 0x000fe200078e006d */
[----:B----4-:R-:W-:-:S02]  /*4710*/  MOV R30, R110 ;  /* 0x0000006e001e7202 */ /* 0x010fc40000000f00 */
[----:B------:R-:W3:Y:S01]  /*4720*/  LDL.LU R204, [R1+0xcd8] ;  /* 0x000cd80001cc7983 */ /* 0x000ee20000300800 */
[----:B------:R-:W-:-:S03]  /*4730*/  IMAD.MOV.U32 R109, RZ, RZ, R207 ;  /* 0x000000ffff6d7224 */ /* 0x000fc600078e00cf */
[----:B------:R-:W3:Y:S01]  /*4740*/  LDL.LU R205, [R1+0xcd4] ;  /* 0x000cd40001cd7983 */ /* 0x000ee20000300800 */
[----:B------:R-:W-:Y:S02]  /*4750*/  IMAD.MOV.U32 R31, RZ, RZ, R111 ;  /* 0x000000ffff1f7224 */ /* 0x000fe400078e006f */
[----:B------:R-:W-:Y:S01]  /*4760*/  IMAD.MOV.U32 R110, RZ, RZ, R208 ;  /* 0x000000ffff6e7224 */ /* 0x000fe200078e00d0 */
[----:B------:R-:W3:Y:S01]  /*4770*/  LDL.LU R206, [R1+0xcd0] ;  /* 0x000cd00001ce7983 */ /* 0x000ee20000300800 */
[----:B------:R-:W-:Y:S02]  /*4780*/  IMAD.MOV.U32 R32, RZ, RZ, R112 ;  /* 0x000000ffff207224 */ /* 0x000fe400078e0070 */
[----:B------:R-:W-:Y:S01]  /*4790*/  IMAD.MOV.U32 R111, RZ, RZ, R209 ;  /* 0x000000ffff6f7224 */ /* 0x000fe200078e00d1 */
[----:B------:R-:W3:Y:S01]  /*47a0*/  LDL.LU R207, [R1+0xccc] ;  /* 0x000ccc0001cf7983 */ /* 0x000ee20000300800 */
[----:B------:R-:W-:Y:S02]  /*47b0*/  IMAD.MOV.U32 R33, RZ, RZ, R113 ;  /* 0x000000ffff217224 */ /* 0x000fe400078e0071 */
[----:B------:R-:W-:Y:S01]  /*47c0*/  IMAD.MOV.U32 R112, RZ, RZ, R210 ;  /* 0x000000ffff707224 */ /* 0x000fe200078e00d2 */
[----:B------:R-:W3:Y:S01]  /*47d0*/  LDL.LU R208, [R1+0xcc8] ;  /* 0x000cc80001d07983 */ /* 0x000ee20000300800 */
[----:B0-----:R-:W-:-:S02]  /*47e0*/  IMAD.MOV.U32 R34, RZ, RZ, R114 ;  /* 0x000000ffff227224 */ /* 0x001fc400078e0072 */
[----:B------:R-:W-:Y:S01]  /*47f0*/  IMAD.MOV.U32 R113, RZ, RZ, R211 ;  /* 0x000000ffff717224 */ /* 0x000fe200078e00d3 */
[----:B------:R-:W3:Y:S01]  /*4800*/  LDL.LU R209, [R1+0xcc4] ;  /* 0x000cc40001d17983 */ /* 0x000ee20000300800 */
[----:B------:R-:W-:Y:S01]  /*4810*/  IMAD.MOV.U32 R35, RZ, RZ, R115 ;  /* 0x000000ffff237224 */ /* 0x000fe200078e0073 */
[----:B------:R-:W-:Y:S01]  /*4820*/  MOV R115, R213 ;  /* 0x000000d500737202 */ /* 0x000fe20000000f00 */
[----:B------:R-:W-:Y:S01]  /*4830*/  IMAD.MOV.U32 R114, RZ, RZ, R212 ;  /* 0x000000ffff727224 */ /* 0x000fe200078e00d4 */
[----:B------:R-:W3:Y:S01]  /*4840*/  LDL.LU R210, [R1+0xcc0] ;  /* 0x000cc00001d27983 */ /* 0x000ee20000300800 */
[----:B------:R-:W-:Y:S01]  /*4850*/  IMAD.MOV.U32 R36, RZ, RZ, R116 ;  /* 0x000000ffff247224 */ /* 0x000fe200078e0074 */
[----:B------:R-:W-:Y:S02]  /*4860*/  MOV R37, R117 ;  /* 0x0000007500257202 */ /* 0x000fe40000000f00 */
[----:B------:R-:W3:Y:S01]  /*4870*/  LDL.LU R211, [R1+0xcbc] ;  /* 0x000cbc0001d37983 */ /* 0x000ee20000300800 */
[----:B------:R-:W-:-:S03]  /*4880*/  IMAD.MOV.U32 R116, RZ, RZ, R214 ;  /* 0x000000ffff747224 */ /* 0x000fc600078e00d6 */
[----:B------:R-:W3:Y:S01]  /*4890*/  LDL.LU R212, [R1+0xcb8] ;  /* 0x000cb80001d47983 */ /* 0x000ee20000300800 */
[----:B------:R-:W-:-:S03]  /*48a0*/  IMAD.MOV.U32 R117, RZ, RZ, R215 ;  /* 0x000000ffff757224 */ /* 0x000fc600078e00d7 */
[----:B------:R-:W3:Y:S04]  /*48b0*/  LDL.LU R213, [R1+0xcb4] ;  /* 0x000cb40001d57983 */ /* 0x000ee80000300800 */
[----:B------:R-:W3:Y:S04]  /*48c0*/  LDL.LU R214, [R1+0xcb0] ;  /* 0x000cb00001d67983 */ /* 0x000ee80000300800 */
[----:B------:R-:W3:Y:S01]  /*48d0*/  LDL.LU R215, [R1+0xcac] ;  /* 0x000cac0001d77983 */ /* 0x000ee20000300800 */
[----:B------:R-:W-:Y:S01]  /*48e0*/  UIADD3 UR26, UR59, 0x402, URZ ;  /* 0x000004023b1a7890 */ /* 0x000fe2000fffe03f */
[----:B------:R-:W-:Y:S01]  /*48f0*/  UMOV UR27, 0x40000040 ;  /* 0x40000040001b7882 */ /* 0x000fe20000000000 */
[----:B-1----:R-:W-:-:S02]  /*4900*/  IMAD.MOV.U32 R38, RZ, RZ, R118 ;  /* 0x000000ffff267224 */ /* 0x002fc400078e0076 */
[----:B------:R-:W-:Y:S02]  /*4910*/  IMAD.MOV.U32 R39, RZ, RZ, R119 ;  /* 0x000000ffff277224 */ /* 0x000fe400078e0077 */
[----:B------:R-:W-:Y:S02]  /*4920*/  IMAD.MOV.U32 R118, RZ, RZ, R148 ;  /* 0x000000ffff767224 */ /* 0x000fe400078e0094 */
[----:B------:R-:W-:Y:S01]  /*4930*/  IMAD.MOV.U32 R104, RZ, RZ, R168 ;  /* 0x000000ffff687224 */ /* 0x000fe200078e00a8 */
[----:B------:R-:W2:Y:S01]  /*4940*/  LDL.LU R148, [R1+0xca8] ;  /* 0x000ca80001947983 */ /* 0x000ea20000300800 */
[----:B------:R-:W-:Y:S02]  /*4950*/  IMAD.MOV.U32 R119, RZ, RZ, R149 ;  /* 0x000000ffff777224 */ /* 0x000fe400078e0095 */
[----:B------:R-:W-:Y:S01]  /*4960*/  IMAD.MOV.U32 R105, RZ, RZ, R169 ;  /* 0x000000ffff697224 */ /* 0x000fe200078e00a9 */
[----:B------:R-:W2:Y:S01]  /*4970*/  LDL.LU R149, [R1+0xca4] ;  /* 0x000ca40001957983 */ /* 0x000ea20000300800 */
[----:B------:R-:W-:-:S02]  /*4980*/  IMAD.MOV.U32 R168, RZ, RZ, R150 ;  /* 0x000000ffffa87224 */ /* 0x000fc400078e0096 */
[----:B------:R-:W-:Y:S01]  /*4990*/  IMAD.MOV.U32 R169, RZ, RZ, R151 ;  /* 0x000000ffffa97224 */ /* 0x000fe200078e0097 */
[----:B------:R-:W2:Y:S04]  /*49a0*/  LDL.LU R150, [R1+0xca0] ;  /* 0x000ca00001967983 */ /* 0x000ea80000300800 */
[----:B------:R-:W2:Y:S01]  /*49b0*/  LDL.LU R151, [R1+0xc9c] ;  /* 0x000c9c0001977983 */ /* 0x000ea20000300800 */
[----:B---3--:R-:W-:-:S06]  /*49c0*/  WARPGROUP.ARRIVE ;  /* 0x00000000000079c5 */ /* 0x008fcc0000000000 */
[----:B------:R-:W-:Y:S03]  /*49d0*/  IGMMA.64x32x32.S8.S8 R200, gdesc[UR24], R200, gsb0 ;  /* 0x0120000018c879f1 */ /* 0x000fe600080410c8 */
[----:B------:R-:W-:Y:S02]  /*49e0*/  WARPGROUP.DEPBAR.LE gsb0, 0x0 ;  /* 0x00008000000079c5 */ /* 0x000fe40000010000 */
[----:B------:R0:W-:Y:S02]  /*49f0*/  STL.64 [R1+0x8f8], R214 ;  /* 0x0008f8d601007387 */ /* 0x0001e40000100a00 */
[----:B0-----:R-:W-:Y:S01]  /*4a00*/  MOV R214, R104 ;  /* 0x0000006800d67202 */ /* 0x001fe20000000f00 */
        /* <DEDUP_REMOVED lines=15> */
[----:B------:R-:W-:Y:S01]  /*4b00*/  IMAD.MOV.U32 R118, RZ, RZ, R168 ;  /* 0x000000ffff767224 */ /* 0x000fe200078e00a8 */
[----:B------:R-:W-:Y:S01]  /*4b10*/  STL.64 [R1+0x8f0], R212 ;  /* 0x0008f0d401007387 */ /* 0x000fe20000100a00 */
[----:B------:R-:W-:-:S02]  /*4b20*/  IMAD.MOV.U32 R119, RZ, RZ, R169 ;  /* 0x000000ffff777224 */ /* 0x000fc400078e00a9 */
[----:B------:R-:W-:Y:S01]  /*4b30*/  IMAD.MOV.U32 R168, RZ, RZ, R170 ;  /* 0x000000ffffa87224 */ /* 0x000fe200078e00aa */
[----:B------:R-:W-:Y:S01]  /*4b40*/  STL.64 [R1+0x8e8], R210 ;  /* 0x0008e8d201007387 */ /* 0x000fe20000100a00 */
[----:B------:R-:W-:Y:S01]  /*4b50*/  IMAD.MOV.U32 R169, RZ, RZ, R171 ;  /* 0x000000ffffa97224 */ /* 0x000fe200078e00ab */
[----:B------:R-:W-:Y:S01]  /*4b60*/  MOV R171, R173 ;  /* 0x000000ad00ab7202 */ /* 0x000fe20000000f00 */
        /* <DEDUP_REMOVED lines=16> */
[----:B------:R-:W-:Y:S02]  /*4c70*/  IMAD.MOV.U32 R182, RZ, RZ, R86 ;  /* 0x000000ffffb67224 */ /* 0x000fe400078e0056 */
[----:B------:R-:W3:Y:S01]  /*4c80*/  LDL.LU R86, [R1+0xc98] ;  /* 0x000c980001567983 */ /* 0x000ee20000300800 */
[----:B------:R-:W-:-:S03]  /*4c90*/  IMAD.MOV.U32 R183, RZ, RZ, R87 ;  /* 0x000000ffffb77224 */ /* 0x000fc600078e0057 */
[----:B------:R-:W3:Y:S01]  /*4ca0*/  LDL.LU R87, [R1+0xc94] ;  /* 0x000c940001577983 */ /* 0x000ee20000300800 */
[----:B------:R-:W-:Y:S01]  /*4cb0*/  UIADD3 UR14, UR59, 0x502, URZ ;  /* 0x000005023b0e7890 */ /* 0x000fe2000fffe03f */
[----:B--2---:R-:W-:Y:S01]  /*4cc0*/  WARPGROUP.ARRIVE ;  /* 0x00000000000079c5 */ /* 0x004fe20000000000 */
[----:B------:R-:W-:Y:S01]  /*4cd0*/  UMOV UR12, UR4 ;  /* 0x00000004000c7c82 */ /* 0x000fe20008000000 */
[----:B------:R-:W-:Y:S01]  /*4ce0*/  UMOV UR13, UR5 ;  /* 0x00000005000d7c82 */ /* 0x000fe20008000000 */
[----:B------:R-:W-:-:S05]  /*4cf0*/  UMOV UR15, 0x40000040 ;  /* 0x40000040000f7882 */ /* 0x000fca0000000000 */
[----:B------:R-:W-:Y:S01]  /*4d00*/  IGMMA.64x32x32.S8.S8 R136, gdesc[UR12], R136, gsb0 ;  /* 0x012000000c8879f1 */ /* 0x000fe20008041088 */
[----:B------:R-:W-:Y:S01]  /*4d10*/  UIADD3 UR10, UR59, 0x602, URZ ;  /* 0x000006023b0a7890 */ /* 0x000fe2000fffe03f */
[----:B------:R-:W-:Y:S01]  /*4d20*/  UMOV UR8, UR4 ;  /* 0x0000000400087c82 */ /* 0x000fe20008000000 */
[----:B------:R-:W-:Y:S01]  /*4d30*/  UMOV UR9, UR5 ;  /* 0x0000000500097c82 */ /* 0x000fe20008000000 */
[----:B------:R-:W-:Y:S01]  /*4d40*/  UMOV UR11, 0x40000040 ;  /* 0x40000040000b7882 */ /* 0x000fe20000000000 */
        /* <DEDUP_REMOVED lines=8> */
[----:B------:R-:W-:Y:S01]  /*4dd0*/  STL.64 [R1+0x900], R136 ;  /* 0x0009008801007387 */ /* 0x000fe20000100a00 */
[----:B---3--:R-:W-:-:S06]  /*4de0*/  WARPGROUP.ARRIVE ;  /* 0x00000000000079c5 */ /* 0x008fcc0000000000 */
[----:B------:R-:W-:Y:S03]  /*4df0*/  IGMMA.64x32x32.S8.S8 R72, gdesc[UR8], R72, gsb0 ;  /* 0x01200000084879f1 */ /* 0x000fe60008041048 */
[----:B------:R-:W-:Y:S02]  /*4e00*/  WARPGROUP.DEPBAR.LE gsb0, 0x0 ;  /* 0x00008000000079c5 */ /* 0x000fe40000010000 */
[----:B------:R-:W-:Y:S04]  /*4e10*/  STL.64 [R1+0x978], R86 ;  /* 0x0009785601007387 */ /* 0x000fe80000100a00 */
[----:B------:R-:W-:Y:S04]  /*4e20*/  STL.64 [R1+0x970], R84 ;  /* 0x0009705401007387 */ /* 0x000fe80000100a00 */
[----:B------:R-:W-:Y:S04]  /*4e30*/  STL.64 [R1+0x968], R82 ;  /* 0x0009685201007387 */ /* 0x000fe80000100a00 */
[----:B------:R-:W-:Y:S04]  /*4e40*/  STL.64 [R1+0x960], R80 ;  /* 0x0009605001007387 */ /* 0x000fe80000100a00 */
[----:B------:R-:W-:Y:S04]  /*4e50*/  STL.64 [R1+0x958], R78 ;  /* 0x0009584e01007387 */ /* 0x000fe80000100a00 */
[----:B------:R0:W-:Y:S04]  /*4e60*/  STL.64 [R1+0x950], R76 ;  /* 0x0009504c01007387 */ /* 0x0001e80000100a00 */
[----:B------:R1:W-:Y:S04]  /*4e70*/  STL.64 [R1+0x948], R74 ;  /* 0x0009484a01007387 */ /* 0x0003e80000100a00 */
[----:B------:R2:W-:Y:S01]  /*4e80*/  STL.64 [R1+0x940], R72 ;  /* 0x0009404801007387 */ /* 0x0005e20000100a00 */
[----:B0-----:R-:W-:-:S02]  /*4e90*/  IMAD.MOV.U32 R76, RZ, RZ, R56 ;  /* 0x000000ffff4c7224 */ /* 0x001fc400078e0038 */
[----:B-1----:R-:W-:Y:S02]  /*4ea0*/  IMAD.MOV.U32 R74, RZ, RZ, R58 ;  /* 0x000000ffff4a7224 */ /* 0x002fe400078e003a */
[----:B--2---:R-:W-:Y:S02]  /*4eb0*/  IMAD.MOV.U32 R72, RZ, RZ, R60 ;  /* 0x000000ffff487224 */ /* 0x004fe400078e003c */
[----:B------:R-:W2:Y:S01]  /*4ec0*/  LDL.LU R60, [R1+0xc90] ;  /* 0x000c9000013c7983 */ /* 0x000ea20000300800 */
[----:B------:R-:W-:Y:S02]  /*4ed0*/  IMAD.MOV.U32 R73, RZ, RZ, R59 ;  /* 0x000000ffff497224 */ /* 0x000fe400078e003b */
[----:B------:R-:W-:Y:S01]  /*4ee0*/  IMAD.MOV.U32 R75, RZ, RZ, R57 ;  /* 0x000000ffff4b7224 */ /* 0x000fe200078e0039 */
[----:B------:R-:W3:Y:S04]  /*4ef0*/  LDL.LU R59, [R1+0xc8c] ;  /* 0x000c8c00013b7983 */ /* 0x000ee80000300800 */
[----:B------:R-:W4:Y:S04]  /*4f00*/  LDL.LU R58, [R1+0xc88] ;  /* 0x000c8800013a7983 */ /* 0x000f280000300800 */
[----:B------:R-:W4:Y:S04]  /*4f10*/  LDL.LU R57, [R1+0xc84] ;  /* 0x000c840001397983 */ /* 0x000f280000300800 */
[----:B------:R-:W4:Y:S01]  /*4f20*/  LDL.LU R56, [R1+0xc80] ;  /* 0x000c800001387983 */ /* 0x000f220000300800 */
[----:B------:R-:W-:Y:S01]  /*4f30*/  IMAD.MOV.U32 R77, RZ, RZ, R184 ;  /* 0x000000ffff4d7224 */ /* 0x000fe200078e00b8 */
[----:B------:R-:W-:Y:S01]  /*4f40*/  MOV R78, R185 ;  /* 0x000000b9004e7202 */ /* 0x000fe20000000f00 */
[----:B------:R-:W-:Y:S01]  /*4f50*/  IMAD.MOV.U32 R79, RZ, RZ, R186 ;  /* 0x000000ffff4f7224 */ /* 0x000fe200078e00ba */
[----:B------:R-:W4:Y:S01]  /*4f60*/  LDL.LU R184, [R1+0xc7c] ;  /* 0x000c7c0001b87983 */ /* 0x000f220000300800 */
[----:B------:R-:W-:-:S03]  /*4f70*/  IMAD.MOV.U32 R80, RZ, RZ, R187 ;  /* 0x000000ffff507224 */ /* 0x000fc600078e00bb */
[----:B------:R-:W4:Y:S01]  /*4f80*/  LDL.LU R185, [R1+0xc78] ;  /* 0x000c780001b97983 */ /* 0x000f220000300800 */
[----:B------:R-:W-:-:S03]  /*4f90*/  IMAD.MOV.U32 R81, RZ, RZ, R188 ;  /* 0x000000ffff517224 */ /* 0x000fc600078e00bc */
[----:B------:R-:W4:Y:S01]  /*4fa0*/  LDL.LU R186, [R1+0xc74] ;  /* 0x000c740001ba7983 */ /* 0x000f220000300800 */
[----:B------:R-:W-:-:S03]  /*4fb0*/  IMAD.MOV.U32 R82, RZ, RZ, R189 ;  /* 0x000000ffff527224 */ /* 0x000fc600078e00bd */
[----:B------:R-:W4:Y:S01]  /*4fc0*/  LDL.LU R187, [R1+0xc70] ;  /* 0x000c700001bb7983 */ /* 0x000f220000300800 */
[----:B------:R-:W-:-:S03]  /*4fd0*/  IMAD.MOV.U32 R83, RZ, RZ, R190 ;  /* 0x000000ffff537224 */ /* 0x000fc600078e00be */
[----:B------:R-:W4:Y:S01]  /*4fe0*/  LDL.LU R188, [R1+0xc6c] ;  /* 0x000c6c0001bc7983 */ /* 0x000f220000300800 */
[----:B------:R-:W-:Y:S01]  /*4ff0*/  IMAD.MOV.U32 R84, RZ, RZ, R191 ;  /* 0x000000ffff547224 */ /* 0x000fe200078e00bf */
[----:B------:R-:W-:Y:S02]  /*5000*/  MOV R85, R192 ;  /* 0x000000c000557202 */ /* 0x000fe40000000f00 */
        /* <DEDUP_REMOVED lines=10> */
[----:B------:R-:W-:Y:S02]  /*50b0*/  IMAD.MOV.U32 R138, RZ, RZ, R106 ;  /* 0x000000ffff8a7224 */ /* 0x000fe400078e006a */
[----:B------:R-:W-:Y:S01]  /*50c0*/  IMAD.MOV.U32 R105, RZ, RZ, R196 ;  /* 0x000000ffff697224 */ /* 0x000fe200078e00c4 */
[----:B------:R-:W4:Y:S01]  /*50d0*/  LDL.LU R194, [R1+0xc54] ;  /* 0x000c540001c27983 */ /* 0x000f220000300800 */
[----:B------:R-:W-:Y:S02]  /*50e0*/  IMAD.MOV.U32 R139, RZ, RZ, R107 ;  /* 0x000000ffff8b7224 */ /* 0x000fe400078e006b */
[----:B------:R-:W-:Y:S01]  /*50f0*/  IMAD.MOV.U32 R106, RZ, RZ, R197 ;  /* 0x000000ffff6a7224 */ /* 0x000fe200078e00c5 */
[----:B------:R-:W4:Y:S01]  /*5100*/  LDL.LU R195, [R1+0xc50] ;  /* 0x000c500001c37983 */ /* 0x000f220000300800 */
[----:B------:R-:W-:Y:S01]  /*5110*/  IMAD.MOV.U32 R140, RZ, RZ, R108 ;  /* 0x000000ffff8c7224 */ /* 0x000fe200078e006c */
[----:B------:R-:W-:Y:S01]  /*5120*/  MOV R108, R199 ;  /* 0x000000c7006c7202 */ /* 0x000fe20000000f00 */
[----:B------:R-:W-:Y:S01]  /*5130*/  IMAD.MOV.U32 R107, RZ, RZ, R198 ;  /* 0x000000ffff6b7224 */ /* 0x000fe200078e00c6 */
[----:B------:R-:W4:Y:S01]  /*5140*/  LDL.LU R196, [R1+0xc4c] ;  /* 0x000c4c0001c47983 */ /* 0x000f220000300800 */
[----:B------:R-:W-:-:S03]  /*5150*/  IMAD.MOV.U32 R141, RZ, RZ, R109 ;  /* 0x000000ffff8d7224 */ /* 0x000fc600078e006d */
        /* <DEDUP_REMOVED lines=33> */
[----:B------:R-:W-:-:S03]  /*5370*/  MOV R200, R26 ;  /* 0x0000001a00c87202 */ /* 0x000fc60000000f00 */
[----:B------:R-:W4:Y:S01]  /*5380*/  LDL.LU R129, [R1+0xc18] ;  /* 0x000c180001817983 */ /* 0x000f220000300800 */
[----:B------:R-:W-:-:S03]  /*5390*/  IMAD.MOV.U32 R201, RZ, RZ, R27 ;  /* 0x000000ffffc97224 */ /* 0x000fc600078e001b */
[----:B------:R-:W4:Y:S01]  /*53a0*/  LDL.LU R130, [R1+0xc14] ;  /* 0x000c140001827983 */ /* 0x000f220000300800 */
[----:B------:R-:W-:Y:S02]  /*53b0*/  IMAD.MOV.U32 R202, RZ, RZ, R28 ;  /* 0x000000ffffca7224 */ /* 0x000fe400078e001c */
[----:B------:R-:W-:Y:S02]  /*53c0*/  IMAD.MOV.U32 R203, RZ, RZ, R29 ;  /* 0x000000ffffcb7224 */ /* 0x000fe400078e001d */
[----:B------:R-:W-:Y:S02]  /*53d0*/  IMAD.MOV.U32 R204, RZ, RZ, R30 ;  /* 0x000000ffffcc7224 */ /* 0x000fe400078e001e */
[----:B------:R-:W-:Y:S02]  /*53e0*/  IMAD.MOV.U32 R29, RZ, RZ, R61 ;  /* 0x000000ffff1d7224 */ /* 0x000fe400078e003d */
[----:B------:R-:W-:Y:S02]  /*53f0*/  IMAD.MOV.U32 R205, RZ, RZ, R31 ;  /* 0x000000ffffcd7224 */ /* 0x000fe400078e001f */
[----:B------:R-:W-:Y:S01]  /*5400*/  IMAD.MOV.U32 R30, RZ, RZ, R62 ;  /* 0x000000ffff1e7224 */ /* 0x000fe200078e003e */
[----:B------:R-:W-:Y:S01]  /*5410*/  MOV R207, R33 ;  /* 0x0000002100cf7202 */ /* 0x000fe20000000f00 */
        /* <DEDUP_REMOVED lines=16> */
[----:B--2---:R-:W-:Y:S02]  /*5520*/  IMAD.MOV.U32 R28, RZ, RZ, R60 ;  /* 0x000000ffff1c7224 */ /* 0x004fe400078e003c */
[----:B---3--:R-:W-:Y:S01]  /*5530*/  IMAD.MOV.U32 R27, RZ, RZ, R59 ;  /* 0x000000ffff1b7224 */ /* 0x008fe200078e003b */
[----:B----4-:R-:W-:Y:S01]  /*5540*/  MOV R26, R58 ;  /* 0x0000003a001a7202 */ /* 0x010fe20000000f00 */
[----:B------:R-:W-:Y:S02]  /*5550*/  IMAD.MOV.U32 R25, RZ, RZ, R57 ;  /* 0x000000ffff197224 */ /* 0x000fe400078e0039 */
[----:B------:R-:W-:-:S02]  /*5560*/  IMAD.MOV.U32 R24, RZ, RZ, R56 ;  /* 0x000000ffff187224 */ /* 0x000fc400078e0038 */
[----:B------:R-:W2:Y:S04]  /*5570*/  LDL.LU R56, [R1+0xc10] ;  /* 0x000c100001387983 */ /* 0x000ea80000300800 */
        /* <DEDUP_REMOVED lines=14> */
[----:B------:R-:W2:Y:S01]  /*5660*/  LDL.LU R71, [R1+0xbd4] ;  /* 0x000bd40001477983 */ /* 0x000ea20000300800 */
[----:B------:R-:W-:Y:S01]  /*5670*/  UIADD3 UR16, UR58, 0x402, URZ ;  /* 0x000004023a107890 */ /* 0x000fe2000fffe03f */
[----:B------:R-:W-:-:S02]  /*5680*/  UMOV UR9, 0x40000040 ;  /* 0x4000004000097882 */ /* 0x000fc40000000000 */
[----:B------:R-:W3:Y:S04]  /*5690*/  LDL.LU.64 R88, [R1+0x40] ;  /* 0x0000400001587983 */ /* 0x000ee80000300a00 */
[----:B------:R-:W-:Y:S01]  /*56a0*/  UMOV UR8, UR16 ;  /* 0x0000001000087c82 */ /* 0x000fe20008000000 */
[----:B------:R-:W3:Y:S04]  /*56b0*/  LDL.LU.64 R90, [R1+0x48] ;  /* 0x00004800015a7983 */ /* 0x000ee80000300a00 */
[----:B------:R-:W3:Y:S04]  /*56c0*/  LDL.LU.64 R92, [R1+0x50] ;  /* 0x00005000015c7983 */ /* 0x000ee80000300a00 */
[----:B------:R-:W3:Y:S04]  /*56d0*/  LDL.LU.64 R94, [R1+0x58] ;  /* 0x00005800015e7983 */ /* 0x000ee80000300a00 */
[----:B------:R-:W3:Y:S04]  /*56e0*/  LDL.LU.64 R96, [R1+0x60] ;  /* 0x0000600001607983 */ /* 0x000ee80000300a00 */
[----:B------:R-:W3:Y:S04]  /*56f0*/  LDL.LU.64 R98, [R1+0x68] ;  /* 0x0000680001627983 */ /* 0x000ee80000300a00 */
[----:B------:R-:W3:Y:S04]  /*5700*/  LDL.LU.64 R100, [R1+0x70] ;  /* 0x0000700001647983 */ /* 0x000ee80000300a00 */
[----:B------:R-:W3:Y:S01]  /*5710*/  LDL.LU.64 R102, [R1+0x78] ;  /* 0x0000780001667983 */ /* 0x000ee20000300a00 */
[----:B--2---:R-:W-:-:S06]  /*5720*/  WARPGROUP.ARRIVE ;  /* 0x00000000000079c5 */ /* 0x004fcc0000000000 */
        /* <DEDUP_REMOVED lines=11> */
[----:B-1----:R-:W-:Y:S01]  /*57e0*/  IMAD.MOV.U32 R58, RZ, RZ, R133 ;  /* 0x000000ffff3a7224 */ /* 0x002fe200078e0085 */
[----:B--2---:R-:W-:Y:S01]  /*57f0*/  MOV R56, R131 ;  /* 0x0000008300387202 */ /* 0x004fe20000000f00 */
[----:B------:R-:W-:Y:S01]  /*5800*/  IMAD.MOV.U32 R57, RZ, RZ, R132 ;  /* 0x000000ffff397224 */ /* 0x000fe200078e0084 */
[----:B------:R-:W2:Y:S01]  /*5810*/  LDL.LU R131, [R1+0xbd0] ;  /* 0x000bd00001837983 */ /* 0x000ea20000300800 */
[----:B------:R-:W-:-:S03]  /*5820*/  IMAD.MOV.U32 R59, RZ, RZ, R134 ;  /* 0x000000ffff3b7224 */ /* 0x000fc600078e0086 */
[----:B------:R-:W2:Y:S04]  /*5830*/  LDL.LU R132, [R1+0xbcc] ;  /* 0x000bcc0001847983 */ /* 0x000ea80000300800 */
[----:B------:R-:W2:Y:S04]  /*5840*/  LDL.LU R133, [R1+0xbc8] ;  /* 0x000bc80001857983 */ /* 0x000ea80000300800 */
[----:B------:R-:W2:Y:S04]  /*5850*/  LDL.LU R134, [R1+0xbc4] ;  /* 0x000bc40001867983 */ /* 0x000ea80000300800 */
[----:B------:R-:W2:Y:S01]  /*5860*/  LDL.LU R135, [R1+0xbc0] ;  /* 0x000bc00001877983 */ /* 0x000ea20000300800 */
[----:B------:R-:W-:Y:S01]  /*5870*/  UMOV UR12, UR8 ;  /* 0x00000008000c7c82 */ /* 0x000fe20008000000 */
        /* <DEDUP_REMOVED lines=9> */
[----:B--2---:R-:W-:-:S06]  /*5910*/  WARPGROUP.ARRIVE ;  /* 0x00000000000079c5 */ /* 0x004fcc0000000000 */
[----:B------:R-:W-:Y:S03]  /*5920*/  IGMMA.64x32x32.S8.S8 R120, gdesc[UR12], R120, gsb0 ;  /* 0x012000000c7879f1 */ /* 0x000fe60008041078 */
[----:B------:R-:W-:Y:S02]  /*5930*/  WARPGROUP.DEPBAR.LE gsb0, 0x0 ;  /* 0x00008000000079c5 */ /* 0x000fe40000010000 */
[----:B------:R-:W-:-:S06]  /*5940*/  WARPGROUP.ARRIVE ;  /* 0x00000000000079c5 */ /* 0x000fcc0000000000 */
[----:B------:R-:W-:Y:S03]  /*5950*/  IGMMA.64x32x32.S8.S8 R184, gdesc[UR24], R184, gsb0 ;  /* 0x0120000018b879f1 */ /* 0x000fe600080410b8 */
[----:B------:R-:W-:Y:S02]  /*5960*/  WARPGROUP.DEPBAR.LE gsb0, 0x0 ;  /* 0x00008000000079c5 */ /* 0x000fe40000010000 */
[----:B---3--:R-:W-:-:S06]  /*5970*/  WARPGROUP.ARRIVE ;  /* 0x00000000000079c5 */ /* 0x008fcc0000000000 */
[----:B------:R-:W-:Y:S03]  /*5980*/  IGMMA.64x32x32.S8.S8 R88, gdesc[UR44], R88, gsb0 ;  /* 0x012000002c5879f1 */ /* 0x000fe60008041058 */
[----:B------:R-:W-:Y:S02]  /*5990*/  WARPGROUP.DEPBAR.LE gsb0, 0x0 ;  /* 0x00008000000079c5 */ /* 0x000fe40000010000 */
[----:B------:R-:W-:-:S06]  /*59a0*/  WARPGROUP.ARRIVE ;  /* 0x00000000000079c5 */ /* 0x000fcc0000000000 */
[----:B------:R-:W-:Y:S03]  /*59b0*/  IGMMA.64x32x32.S8.S8 R24, gdesc[UR20], R24, gsb0 ;  /* 0x01200000141879f1 */ /* 0x000fe60008041018 */
[----:B------:R-:W-:Y:S02]  /*59c0*/  WARPGROUP.DEPBAR.LE gsb0, 0x0 ;  /* 0x00008000000079c5 */ /* 0x000fe40000010000 */
[----:B------:R-:W-:-:S06]  /*59d0*/  WARPGROUP.ARRIVE ;  /* 0x00000000000079c5 */ /* 0x000fcc0000000000 */
[----:B------:R-:W-:Y:S01]  /*59e0*/  IGMMA.64x32x32.S8.S8 R104, gdesc[UR16], R104, gsb0 ;  /* 0x01200000106879f1 */ /* 0x000fe20008041068 */
[----:B------:R-:W-:Y:S01]  /*59f0*/  UMOV UR4, UR8 ;  /* 0x0000000800047c82 */ /* 0x000fe20008000000 */
[----:B------:R-:W-:Y:S01]  /*5a00*/  UMOV UR5, UR9 ;  /* 0x0000000900057c82 */ /* 0x000fe20008000000 */
[----:B------:R-:W-:Y:S01]  /*5a10*/  STL.64 [R1+0x40], R88 ;  /* 0x0000405801007387 */ /* 0x000fe20000100a00 */
[----:B------:R-:W-:Y:S01]  /*5a20*/  MOV R70, R2 ;  /* 0x0000000200467202 */ /* 0x000fe20000000f00 */
[----:B------:R-:W-:Y:S02]  /*5a30*/  IMAD.MOV.U32 R71, RZ, RZ, R0 ;  /* 0x000000ffff477224 */ /* 0x000fe400078e0000 */
[----:B------:R-:W-:Y:S01]  /*5a40*/  STL.64 [R1+0x48], R90 ;  /* 0x0000485a01007387 */ /* 0x000fe20000100a00 */
[----:B------:R-:W-:Y:S02]  /*5a50*/  IMAD.MOV.U32 R68, RZ, RZ, R17 ;  /* 0x000000ffff447224 */ /* 0x000fe400078e0011 */
[----:B------:R-:W-:Y:S01]  /*5a60*/  IMAD.MOV.U32 R69, RZ, RZ, R16 ;  /* 0x000000ffff457224 */ /* 0x000fe200078e0010 */
[----:B------:R0:W-:Y:S01]  /*5a70*/  STL [R1+0x50], R92 ;  /* 0x0000505c01007387 */ /* 0x0001e20000100800 */
[----:B------:R-:W-:-:S02]  /*5a80*/  IMAD.MOV.U32 R2, RZ, RZ, R102 ;  /* 0x000000ffff027224 */ /* 0x000fc400078e0066 */
[----:B------:R-:W-:Y:S02]  /*5a90*/  IMAD.MOV.U32 R0, RZ, RZ, R103 ;  /* 0x000000ffff007224 */ /* 0x000fe400078e0067 */
[----:B------:R-:W-:Y:S01]  /*5aa0*/  IMAD.MOV.U32 R66, RZ, RZ, R19 ;  /* 0x000000ffff427224 */ /* 0x000fe200078e0013 */
[----:B------:R-:W2:Y:S01]  /*5ab0*/  LDL.LU.64 R102, [R1+0xbb8] ;  /* 0x000bb80001667983 */ /* 0x000ea20000300a00 */
[----:B------:R-:W-:Y:S01]  /*5ac0*/  IMAD.MOV.U32 R67, RZ, RZ, R18 ;  /* 0x000000ffff437224 */ /* 0x000fe200078e0012 */
[----:B------:R-:W-:Y:S01]  /*5ad0*/  MOV R19, R98 ;  /* 0x0000006200137202 */ /* 0x000fe20000000f00 */
[----:B------:R-:W-:Y:S02]  /*5ae0*/  IMAD.MOV.U32 R17, RZ, RZ, R100 ;  /* 0x000000ffff117224 */ /* 0x000fe400078e0064 */
[----:B------:R-:W-:Y:S01]  /*5af0*/  IMAD.MOV.U32 R16, RZ, RZ, R101 ;  /* 0x000000ffff107224 */ /* 0x000fe200078e0065 */
[----:B------:R-:W-:Y:S01]  /*5b00*/  MOV R63, R233 ;  /* 0x000000e9003f7202 */ /* 0x000fe20000000f00 */
[----:B------:R-:W-:Y:S01]  /*5b10*/  IMAD.MOV.U32 R64, RZ, RZ, R232 ;  /* 0x000000ffff407224 */ /* 0x000fe200078e00e8 */
[----:B------:R-:W3:Y:S01]  /*5b20*/  LDL.LU.64 R100, [R1+0xbb0] ;  /* 0x000bb00001647983 */ /* 0x000ee20000300a00 */
[----:B------:R-:W-:-:S02]  /*5b30*/  IMAD.MOV.U32 R65, RZ, RZ, R23 ;  /* 0x000000ffff417224 */ /* 0x000fc400078e0017 */
[----:B------:R-:W-:Y:S02]  /*5b40*/  IMAD.MOV.U32 R18, RZ, RZ, R99 ;  /* 0x000000ffff127224 */ /* 0x000fe400078e0063 */
[----:B------:R-:W-:Y:S01]  /*5b50*/  IMAD.MOV.U32 R62, RZ, RZ, R234 ;  /* 0x000000ffff3e7224 */ /* 0x000fe200078e00ea */
[----:B------:R-:W4:Y:S01]  /*5b60*/  LDL.LU.64 R98, [R1+0xba8] ;  /* 0x000ba80001627983 */ /* 0x000f220000300a00 */
[----:B------:R-:W-:Y:S02]  /*5b70*/  WARPGROUP.DEPBAR.LE gsb0, 0x0 ;  /* 0x00008000000079c5 */ /* 0x000fe40000010000 */
[----:B------:R-:W-:-:S06]  /*5b80*/  WARPGROUP.ARRIVE ;  /* 0x00000000000079c5 */ /* 0x000fcc0000000000 */
[----:B------:R-:W-:Y:S01]  /*5b90*/  IGMMA.64x32x32.S8.S8 R168, gdesc[UR4], R168, gsb0 ;  /* 0x0120000004a879f1 */ /* 0x000fe200080410a8 */
[----:B------:R-:W-:Y:S02]  /*5ba0*/  IMAD.MOV.U32 R232, RZ, RZ, R96 ;  /* 0x000000ffffe87224 */ /* 0x000fe400078e0060 */
[----:B------:R-:W-:Y:S02]  /*5bb0*/  IMAD.MOV.U32 R23, RZ, RZ, R97 ;  /* 0x000000ffff177224 */ /* 0x000fe400078e0061 */
[----:B------:R-:W-:Y:S01]  /*5bc0*/  IMAD.MOV.U32 R61, RZ, RZ, R235 ;  /* 0x000000ffff3d7224 */ /* 0x000fe200078e00eb */
[----:B------:R-:W2:Y:S01]  /*5bd0*/  LDL.LU.64 R96, [R1+0xba0] ;  /* 0x000ba00001607983 */ /* 0x000ea20000300a00 */
[----:B------:R-:W-:Y:S02]  /*5be0*/  IMAD.MOV.U32 R234, RZ, RZ, R94 ;  /* 0x000000ffffea7224 */ /* 0x000fe400078e005e */
[----:B------:R-:W-:Y:S02]  /*5bf0*/  IMAD.MOV.U32 R233, RZ, RZ, R95 ;  /* 0x000000ffffe97224 */ /* 0x000fe400078e005f */
[----:B------:R-:W-:Y:S01]  /*5c00*/  IMAD.MOV.U32 R235, RZ, RZ, R93 ;  /* 0x000000ffffeb7224 */ /* 0x000fe200078e005d */
[----:B------:R-:W3:Y:S04]  /*5c10*/  LDL.LU.64 R94, [R1+0xb98] ;  /* 0x000b9800015e7983 */ /* 0x000ee80000300a00 */
[----:B0-----:R-:W4:Y:S04]  /*5c20*/  LDL.LU.64 R92, [R1+0xb90] ;  /* 0x000b9000015c7983 */ /* 0x001f280000300a00 */
[----:B------:R-:W2:Y:S04]  /*5c30*/  LDL.LU.64 R90, [R1+0xb88] ;  /* 0x000b8800015a7983 */ /* 0x000ea80000300a00 */
[----:B------:R-:W3:Y:S04]  /*5c40*/  LDL.LU.64 R88, [R1+0xb80] ;  /* 0x000b800001587983 */ /* 0x000ee80000300a00 */
[----:B------:R-:W-:Y:S04]  /*5c50*/  STL.64 [R1+0x140], R24 ;  /* 0x0001401801007387 */ /* 0x000fe80000100a00 */
[----:B------:R-:W-:Y:S04]  /*5c60*/  STL.64 [R1+0x148], R26 ;  /* 0x0001481a01007387 */ /* 0x000fe80000100a00 */
[----:B------:R-:W-:Y:S04]  /*5c70*/  STL.64 [R1+0x150], R28 ;  /* 0x0001501c01007387 */ /* 0x000fe80000100a00 */
[----:B------:R-:W-:Y:S04]  /*5c80*/  STL.64 [R1+0x158], R30 ;  /* 0x0001581e01007387 */ /* 0x000fe80000100a00 */
[----:B------:R-:W-:Y:S04]  /*5c90*/  STL.64 [R1+0x160], R32 ;  /* 0x0001602001007387 */ /* 0x000fe80000100a00 */
[----:B------:R-:W-:Y:S04]  /*5ca0*/  STL.64 [R1+0x168], R34 ;  /* 0x0001682201007387 */ /* 0x000fe80000100a00 */
[----:B------:R-:W-:Y:S04]  /*5cb0*/  STL.64 [R1+0x170], R36 ;  /* 0x0001702401007387 */ /* 0x000fe80000100a00 */
[----:B------:R0:W-:Y:S04]  /*5cc0*/  STL.64 [R1+0x178], R38 ;  /* 0x0001782601007387 */ /* 0x0001e80000100a00 */
[----:B0-----:R-:W4:Y:S04]  /*5cd0*/  LDL.LU.64 R38, [R1+0xb78] ;  /* 0x000b780001267983 */ /* 0x001f280000300a00 */
[----:B------:R-:W4:Y:S04]  /*5ce0*/  LDL.LU.64 R36, [R1+0xb70] ;  /* 0x000b700001247983 */ /* 0x000f280000300a00 */
[----:B------:R-:W4:Y:S04]  /*5cf0*/  LDL.LU.64 R34, [R1+0xb68] ;  /* 0x000b680001227983 */ /* 0x000f280000300a00 */
[----:B------:R-:W4:Y:S04]  /*5d00*/  LDL.LU.64 R32, [R1+0xb60] ;  /* 0x000b600001207983 */ /* 0x000f280000300a00 */
[----:B------:R-:W4:Y:S04]  /*5d10*/  LDL.LU.64 R30, [R1+0xb58] ;  /* 0x000b5800011e7983 */ /* 0x000f280000300a00 */
[----:B------:R-:W4:Y:S04]  /*5d20*/  LDL.LU.64 R28, [R1+0xb50] ;  /* 0x000b5000011c7983 */ /* 0x000f280000300a00 */
[----:B------:R-:W4:Y:S04]  /*5d30*/  LDL.LU.64 R26, [R1+0xb48] ;  /* 0x000b4800011a7983 */ /* 0x000f280000300a00 */
[----:B------:R-:W4:Y:S04]  /*5d40*/  LDL.LU.64 R24, [R1+0xb40] ;  /* 0x000b400001187983 */ /* 0x000f280000300a00 */
[----:B------:R-:W-:Y:S04]  /*5d50*/  STL.64 [R1+0x240], R104 ;  /* 0x0002406801007387 */ /* 0x000fe80000100a00 */
[----:B------:R-:W-:Y:S04]  /*5d60*/  STL.64 [R1+0x248], R106 ;  /* 0x0002486a01007387 */ /* 0x000fe80000100a00 */
[----:B------:R-:W-:Y:S04]  /*5d70*/  STL.64 [R1+0x250], R108 ;  /* 0x0002506c01007387 */ /* 0x000fe80000100a00 */
[----:B------:R-:W-:Y:S04]  /*5d80*/  STL.64 [R1+0x258], R110 ;  /* 0x0002586e01007387 */ /* 0x000fe80000100a00 */
[----:B------:R-:W-:Y:S04]  /*5d90*/  STL.64 [R1+0x260], R112 ;  /* 0x0002607001007387 */ /* 0x000fe80000100a00 */
[----:B------:R-:W-:Y:S04]  /*5da0*/  STL.64 [R1+0x268], R114 ;  /* 0x0002687201007387 */ /* 0x000fe80000100a00 */
[----:B------:R-:W-:Y:S04]  /*5db0*/  STL.64 [R1+0x270], R116 ;  /* 0x0002707401007387 */ /* 0x000fe80000100a00 */
[----:B------:R0:W-:Y:S01]  /*5dc0*/  STL.64 [R1+0x278], R118 ;  /* 0x0002787601007387 */ /* 0x0001e20000100a00 */
[----:B------:R-:W-:-:S03]  /*5dd0*/  WARPGROUP.DEPBAR.LE gsb0, 0x0 ;  /* 0x00008000000079c5 */ /* 0x000fc60000010000 */
[----:B0-----:R-:W2:Y:S04]  /*5de0*/  LDL.LU.64 R118, [R1+0xb38] ;  /* 0x000b380001767983 */ /* 0x001ea80000300a00 */
[----:B------:R-:W2:Y:S04]  /*5df0*/  LDL.LU.64 R116, [R1+0xb30] ;  /* 0x000b300001747983 */ /* 0x000ea80000300a00 */
[----:B------:R-:W2:Y:S04]  /*5e00*/  LDL.LU.64 R114, [R1+0xb28] ;  /* 0x000b280001727983 */ /* 0x000ea80000300a00 */
[----:B------:R-:W2:Y:S04]  /*5e10*/  LDL.LU.64 R112, [R1+0xb20] ;  /* 0x000b200001707983 */ /* 0x000ea80000300a00 */
[----:B------:R-:W2:Y:S04]  /*5e20*/  LDL.LU.64 R110, [R1+0xb18] ;  /* 0x000b1800016e7983 */ /* 0x000ea80000300a00 */
[----:B------:R-:W2:Y:S04]  /*5e30*/  LDL.LU.64 R108, [R1+0xb10] ;  /* 0x000b1000016c7983 */ /* 0x000ea80000300a00 */
[----:B------:R-:W2:Y:S04]  /*5e40*/  LDL.LU.64 R106, [R1+0xb08] ;  /* 0x000b0800016a7983 */ /* 0x000ea80000300a00 */
[----:B------:R-:W2:Y:S04]  /*5e50*/  LDL.LU.64 R104, [R1+0xb00] ;  /* 0x000b000001687983 */ /* 0x000ea80000300a00 */
        /* <DEDUP_REMOVED lines=16> */
[----:B------:R-:W-:Y:S01]  /*5f60*/  UIADD3 UR12, UR58, 0x802, URZ ;  /* 0x000008023a0c7890 */ /* 0x000fe2000fffe03f */
[----:B------:R-:W-:Y:S01]  /*5f70*/  WARPGROUP.ARRIVE ;  /* 0x00000000000079c5 */ /* 0x000fe20000000000 */
[----:B------:R-:W-:-:S05]  /*5f80*/  UMOV UR5, 0x40000040 ;  /* 0x4000004000057882 */ /* 0x000fca0000000000 */
[----:B------:R-:W-:Y:S02]  /*5f90*/  UMOV UR4, UR12 ;  /* 0x0000000c00047c82 */ /* 0x000fe40008000000 */
[----:B------:R-:W-:Y:S01]  /*5fa0*/  IGMMA.64x32x32.S8.S8 R56, gdesc[UR4], R56, gsb0 ;  /* 0x01200000043879f1 */ /* 0x000fe20008041038 */
[----:B------:R-:W-:Y:S01]  /*5fb0*/  UMOV UR16, UR4 ;  /* 0x0000000400107c82 */ /* 0x000fe20008000000 */
[----:B------:R-:W-:Y:S01]  /*5fc0*/  UMOV UR17, UR5 ;  /* 0x0000000500117c82 */ /* 0x000fe20008000000 */
[----:B------:R-:W-:Y:S02]  /*5fd0*/  WARPGROUP.DEPBAR.LE gsb0, 0x0 ;  /* 0x00008000000079c5 */ /* 0x000fe40000010000 */
[----:B------:R-:W-:-:S06]  /*5fe0*/  WARPGROUP.ARRIVE ;  /* 0x00000000000079c5 */ /* 0x000fcc0000000000 */
        /* <DEDUP_REMOVED lines=14> */
[----:B---3--:R-:W-:-:S06]  /*60d0*/  WARPGROUP.ARRIVE ;  /* 0x00000000000079c5 */ /* 0x008fcc0000000000 */
[----:B------:R-:W-:Y:S01]  /*60e0*/  IGMMA.64x32x32.S8.S8 R168, gdesc[UR24], R168, gsb0 ;  /* 0x0120000018a879f1 */ /* 0x000fe200080410a8 */
[----:B------:R-:W-:Y:S01]  /*60f0*/  UMOV UR12, UR4 ;  /* 0x00000004000c7c82 */ /* 0x000fe20008000000 */
[----:B------:R-:W-:Y:S01]  /*6100*/  UMOV UR13, UR5 ;  /* 0x00000005000d7c82 */ /* 0x000fe20008000000 */
        /* <DEDUP_REMOVED lines=8> */
[----:B------:R-:W-:-:S02]  /*6190*/  WARPGROUP.DEPBAR.LE gsb0, 0x0 ;  /* 0x00008000000079c5 */ /* 0x000fc40000010000 */
[----:B--2---:R-:W-:-:S06]  /*61a0*/  WARPGROUP.ARRIVE ;  /* 0x00000000000079c5 */ /* 0x004fcc0000000000 */
[----:B------:R-:W-:Y:S01]  /*61b0*/  IGMMA.64x32x32.S8.S8 R104, gdesc[UR12], R104, gsb0 ;  /* 0x012000000c6879f1 */ /* 0x000fe20008041068 */
[----:B------:R-:W-:Y:S04]  /*61c0*/  STL.64 [R1+0x200], R72 ;  /* 0x0002004801007387 */ /* 0x000fe80000100a00 */
        /* <DEDUP_REMOVED lines=15> */
[----:B------:R-:W-:Y:S04]  /*62c0*/  STL.64 [R1], R200 ;  /* 0x000000c801007387 */ /* 0x000fe80000100a00 */
        /* <DEDUP_REMOVED lines=28> */
[----:B------:R0:W-:Y:S04]  /*6490*/  STL.64 [R1+0x858], R110 ;  /* 0x0008586e01007387 */ /* 0x0001e80000100a00 */
[----:B------:R1:W-:Y:S04]  /*64a0*/  STL.64 [R1+0x850], R108 ;  /* 0x0008506c01007387 */ /* 0x0003e80000100a00 */
[----:B------:R3:W-:Y:S04]  /*64b0*/  STL.64 [R1+0x848], R106 ;  /* 0x0008486a01007387 */ /* 0x0007e80000100a00 */
[----:B------:R4:W-:Y:S01]  /*64c0*/  STL.64 [R1+0x840], R104 ;  /* 0x0008406801007387 */ /* 0x0009e20000100a00 */
[----:B0-----:R-:W-:-:S02]  /*64d0*/  IMAD.MOV.U32 R110, RZ, RZ, R50 ;  /* 0x000000ffff6e7224 */ /* 0x001fc400078e0032 */
[----:B-1----:R-:W-:Y:S02]  /*64e0*/  IMAD.MOV.U32 R108, RZ, RZ, R48 ;  /* 0x000000ffff6c7224 */ /* 0x002fe400078e0030 */
[----:B---3--:R-:W-:Y:S02]  /*64f0*/  IMAD.MOV.U32 R106, RZ, RZ, R46 ;  /* 0x000000ffff6a7224 */ /* 0x008fe400078e002e */
[----:B----4-:R-:W-:Y:S01]  /*6500*/  IMAD.MOV.U32 R104, RZ, RZ, R44 ;  /* 0x000000ffff687224 */ /* 0x010fe200078e002c */
[----:B------:R-:W-:Y:S01]  /*6510*/  MOV R105, R45 ;  /* 0x0000002d00697202 */ /* 0x000fe20000000f00 */
[----:B------:R-:W3:Y:S01]  /*6520*/  LDL.LU R44, [R1+0xabc] ;  /* 0x000abc00012c7983 */ /* 0x000ee20000300800 */
[----:B------:R-:W-:-:S03]  /*6530*/  IMAD.MOV.U32 R107, RZ, RZ, R47 ;  /* 0x000000ffff6b7224 */ /* 0x000fc600078e002f */
[----:B------:R-:W3:Y:S01]  /*6540*/  LDL.LU R45, [R1+0xab8] ;  /* 0x000ab800012d7983 */ /* 0x000ee20000300800 */
[----:B------:R-:W-:-:S03]  /*6550*/  IMAD.MOV.U32 R109, RZ, RZ, R49 ;  /* 0x000000ffff6d7224 */ /* 0x000fc600078e0031 */
[----:B------:R-:W3:Y:S01]  /*6560*/  LDL.LU R46, [R1+0xab4] ;  /* 0x000ab400012e7983 */ /* 0x000ee20000300800 */
[----:B------:R-:W-:-:S03]  /*6570*/  IMAD.MOV.U32 R111, RZ, RZ, R51 ;  /* 0x000000ffff6f7224 */ /* 0x000fc600078e0033 */
[----:B------:R-:W3:Y:S01]  /*6580*/  LDL.LU R47, [R1+0xab0] ;  /* 0x000ab000012f7983 */ /* 0x000ee20000300800 */
[----:B------:R-:W-:-:S03]  /*6590*/  MOV R112, R52 ;  /* 0x0000003400707202 */ /* 0x000fc60000000f00 */
[----:B------:R-:W3:Y:S01]  /*65a0*/  LDL.LU R48, [R1+0xaac] ;  /* 0x000aac0001307983 */ /* 0x000ee20000300800 */
[----:B------:R-:W-:-:S03]  /*65b0*/  IMAD.MOV.U32 R113, RZ, RZ, R53 ;  /* 0x000000ffff717224 */ /* 0x000fc600078e0035 */
[----:B------:R-:W3:Y:S01]  /*65c0*/  LDL.LU R49, [R1+0xaa8] ;  /* 0x000aa80001317983 */ /* 0x000ee20000300800 */
[----:B------:R-:W-:-:S03]  /*65d0*/  IMAD.MOV.U32 R114, RZ, RZ, R54 ;  /* 0x000000ffff727224 */ /* 0x000fc600078e0036 */
[----:B------:R-:W3:Y:S01]  /*65e0*/  LDL.LU R50, [R1+0xaa4] ;  /* 0x000aa40001327983 */ /* 0x000ee20000300800 */
[----:B------:R-:W-:-:S03]  /*65f0*/  IMAD.MOV.U32 R115, RZ, RZ, R55 ;  /* 0x000000ffff737224 */ /* 0x000fc600078e0037 */
[----:B------:R-:W3:Y:S04]  /*6600*/  LDL.LU R51, [R1+0xaa0] ;  /* 0x000aa00001337983 */ /* 0x000ee80000300800 */
[----:B------:R-:W3:Y:S04]  /*6610*/  LDL.LU R52, [R1+0xa9c] ;  /* 0x000a9c0001347983 */ /* 0x000ee80000300800 */
[----:B------:R-:W3:Y:S04]  /*6620*/  LDL.LU R53, [R1+0xa98] ;  /* 0x000a980001357983 */ /* 0x000ee80000300800 */
[----:B------:R-:W3:Y:S04]  /*6630*/  LDL.LU R54, [R1+0xa94] ;  /* 0x000a940001367983 */ /* 0x000ee80000300800 */
[----:B------:R-:W3:Y:S01]  /*6640*/  LDL.LU R55, [R1+0xa90] ;  /* 0x000a900001377983 */ /* 0x000ee20000300800 */
[----:B------:R-:W-:Y:S01]  /*6650*/  UMOV UR8, UR4 ;  /* 0x0000000400087c82 */ /* 0x000fe20008000000 */
[----:B------:R-:W-:Y:S01]  /*6660*/  UMOV UR9, UR5 ;  /* 0x0000000500097c82 */ /* 0x000fe20008000000 */
[----:B------:R-:W-:-:S02]  /*6670*/  IMAD.MOV.U32 R116, RZ, RZ, R228 ;  /* 0x000000ffff747224 */ /* 0x000fc400078e00e4 */
[----:B------:R-:W4:Y:S01]  /*6680*/  LDL.LU R228, [R1+0xa8c] ;  /* 0x000a8c0001e47983 */ /* 0x000f220000300800 */
[----:B------:R-:W-:Y:S01]  /*6690*/  IMAD.MOV.U32 R117, RZ, RZ, R229 ;  /* 0x000000ffff757224 */ /* 0x000fe200078e00e5 */
[----:B------:R-:W-:Y:S01]  /*66a0*/  MOV R119, R231 ;  /* 0x000000e700777202 */ /* 0x000fe20000000f00 */
[----:B------:R-:W-:Y:S01]  /*66b0*/  IMAD.MOV.U32 R118, RZ, RZ, R230 ;  /* 0x000000ffff767224 */ /* 0x000fe200078e00e6 */
[----:B------:R-:W4:Y:S04]  /*66c0*/  LDL.LU R229, [R1+0xa88] ;  /* 0x000a880001e57983 */ /* 0x000f280000300800 */
[----:B------:R-:W4:Y:S04]  /*66d0*/  LDL.LU R230, [R1+0xa84] ;  /* 0x000a840001e67983 */ /* 0x000f280000300800 */
[----:B------:R-:W4:Y:S01]  /*66e0*/  LDL.LU R231, [R1+0xa80] ;  /* 0x000a800001e77983 */ /* 0x000f220000300800 */
[----:B------:R-:W-:-:S02]  /*66f0*/  IMAD.MOV.U32 R136, RZ, RZ, R88 ;  /* 0x000000ffff887224 */ /* 0x000fc400078e0058 */
        /* <DEDUP_REMOVED lines=31> */
[----:B---3--:R-:W-:-:S06]  /*68f0*/  WARPGROUP.ARRIVE ;  /* 0x00000000000079c5 */ /* 0x008fcc0000000000 */
[----:B------:R-:W-:Y:S03]  /*6900*/  IGMMA.64x32x32.S8.S8 R40, gdesc[UR8], R40, gsb0 ;  /* 0x01200000082879f1 */ /* 0x000fe60008041028 */
[----:B------:R-:W-:Y:S02]  /*6910*/  WARPGROUP.DEPBAR.LE gsb0, 0x0 ;  /* 0x00008000000079c5 */ /* 0x000fe40000010000 */
        /* <DEDUP_REMOVED lines=8> */
[----:B0-----:R-:W-:Y:S01]  /*69a0*/  MOV R46, R158 ;  /* 0x0000009e002e7202 */ /* 0x001fe20000000f00 */
[----:B-1----:R-:W-:-:S02]  /*69b0*/  IMAD.MOV.U32 R44, RZ, RZ, R156 ;  /* 0x000000ffff2c7224 */ /* 0x002fc400078e009c */
[----:B---3--:R-:W-:Y:S02]  /*69c0*/  IMAD.MOV.U32 R42, RZ, RZ, R154 ;  /* 0x000000ffff2a7224 */ /* 0x008fe400078e009a */
[----:B--2---:R-:W-:Y:S02]  /*69d0*/  IMAD.MOV.U32 R40, RZ, RZ, R152 ;  /* 0x000000ffff287224 */ /* 0x004fe400078e0098 */
[----:B------:R-:W2:Y:S01]  /*69e0*/  LDL.LU R152, [R1+0xa7c] ;  /* 0x000a7c0001987983 */ /* 0x000ea20000300800 */
[----:B------:R-:W-:Y:S02]  /*69f0*/  IMAD.MOV.U32 R41, RZ, RZ, R153 ;  /* 0x000000ffff297224 */ /* 0x000fe400078e0099 */
[----:B------:R-:W-:Y:S01]  /*6a00*/  IMAD.MOV.U32 R43, RZ, RZ, R155 ;  /* 0x000000ffff2b7224 */ /* 0x000fe200078e009b */
        /* <DEDUP_REMOVED lines=20> */
[----:B------:R-:W2:Y:S04]  /*6b50*/  LDL.LU R163, [R1+0xa50] ;  /* 0x000a500001a37983 */ /* 0x000ea80000300800 */
[----:B------:R-:W2:Y:S04]  /*6b60*/  LDL.LU R164, [R1+0xa4c] ;  /* 0x000a4c0001a47983 */ /* 0x000ea80000300800 */
[----:B------:R-:W2:Y:S04]  /*6b70*/  LDL.LU R165, [R1+0xa48] ;  /* 0x000a480001a57983 */ /* 0x000ea80000300800 */
[----:B------:R-:W2:Y:S04]  /*6b80*/  LDL.LU R166, [R1+0xa44] ;  /* 0x000a440001a67983 */ /* 0x000ea80000300800 */
[----:B------:R-:W2:Y:S04]  /*6b90*/  LDL.LU R167, [R1+0xa40] ;  /* 0x000a400001a77983 */ /* 0x000ea80000300800 */
[----:B------:R-:W3:Y:S04]  /*6ba0*/  LDL.LU R88, [R1+0xa3c] ;  /* 0x000a3c0001587983 */ /* 0x000ee80000300800 */
        /* <DEDUP_REMOVED lines=15> */
[----:B------:R-:W4:Y:S04]  /*6ca0*/  LDL.LU R24, [R1+0x9fc] ;  /* 0x0009fc0001187983 */ /* 0x000f280000300800 */
        /* <DEDUP_REMOVED lines=32> */
[----:B------:R-:W-:-:S06]  /*6eb0*/  UMOV UR9, 0x40000040 ;  /* 0x4000004000097882 */ /* 0x000fcc0000000000 */
[----:B------:R-:W-:Y:S01]  /*6ec0*/  UMOV UR8, UR16 ;  /* 0x0000001000087c82 */ /* 0x000fe20008000000 */
[----:B------:R-:W-:Y:S01]  /*6ed0*/  UMOV UR13, UR9 ;  /* 0x00000009000d7c82 */ /* 0x000fe20008000000 */
[----:B------:R-:W-:Y:S01]  /*6ee0*/  UMOV UR12, UR8 ;  /* 0x00000008000c7c82 */ /* 0x000fe20008000000 */
[----:B------:R-:W-:Y:S01]  /*6ef0*/  UMOV UR24, UR8 ;  /* 0x0000000800187c82 */ /* 0x000fe20008000000 */
[----:B------:R-:W-:Y:S01]  /*6f00*/  UMOV UR25, UR9 ;  /* 0x0000000900197c82 */ /* 0x000fe20008000000 */
[----:B------:R-:W-:Y:S01]  /*6f10*/  UMOV UR44, UR8 ;  /* 0x00000008002c7c82 */ /* 0x000fe20008000000 */
[----:B------:R-:W-:Y:S01]  /*6f20*/  UMOV UR45, UR9 ;  /* 0x00000009002d7c82 */ /* 0x000fe20008000000 */
[----:B----4-:R-:W-:-:S06]  /*6f30*/  WARPGROUP.ARRIVE ;  /* 0x00000000000079c5 */ /* 0x010fcc0000000000 */
[----:B------:R-:W-:Y:S03]  /*6f40*/  IGMMA.64x32x32.S8.S8 R24, gdesc[UR8], R24, gsb0 ;  /* 0x01200000081879f1 */ /* 0x000fe60008041018 */
[----:B------:R-:W-:Y:S02]  /*6f50*/  WARPGROUP.DEPBAR.LE gsb0, 0x0 ;  /* 0x00008000000079c5 */ /* 0x000fe40000010000 */
[----:B---3--:R-:W-:-:S06]  /*6f60*/  WARPGROUP.ARRIVE ;  /* 0x00000000000079c5 */ /* 0x008fcc0000000000 */
[----:B------:R-:W-:Y:S03]  /*6f70*/  IGMMA.64x32x32.S8.S8 R88, gdesc[UR12], R88, gsb0 ;  /* 0x012000000c5879f1 */ /* 0x000fe60008041058 */
[----:B------:R-:W-:Y:S02]  /*6f80*/  WARPGROUP.DEPBAR.LE gsb0, 0x0 ;  /* 0x00008000000079c5 */ /* 0x000fe40000010000 */
[----:B--2---:R-:W-:-:S06]  /*6f90*/  WARPGROUP.ARRIVE ;  /* 0x00000000000079c5 */ /* 0x004fcc0000000000 */
[----:B------:R-:W-:Y:S03]  /*6fa0*/  IGMMA.64x32x32.S8.S8 R152, gdesc[UR24], R152, gsb0 ;  /* 0x01200000189879f1 */ /* 0x000fe60008041098 */
        /* <DEDUP_REMOVED lines=8> */
[----:B------:R-:W-:Y:S01]  /*7030*/  UIADD3 UR17, UR58, 0x4, URZ ;  /* 0x000000043a117890 */ /* 0x000fe2000fffe03f */
[----:B------:R-:W-:-:S06]  /*7040*/  UMOV UR16, UR8 ;  /* 0x0000000800107c82 */ /* 0x000fcc0008000000 */
        /* <DEDUP_REMOVED lines=10> */
[----:B------:R-:W-:Y:S01]  /*70f0*/  MOV R200, R22 ;  /* 0x0000001600c87202 */ /* 0x000fe20000000f00 */
        /* <DEDUP_REMOVED lines=15> */
[----:B------:R-:W-:Y:S01]  /*71f0*/  UIADD3 UR14, UR59, 0x4, URZ ;  /* 0x000000043b0e7890 */ /* 0x000fe2000fffe03f */
[----:B------:R-:W-:Y:S01]  /*7200*/  UMOV UR5, 0x40000040 ;  /* 0x4000004000057882 */ /* 0x000fe20000000000 */
[----:B------:R-:W-:-:S05]  /*7210*/  UMOV UR7, 0x40000040 ;  /* 0x4000004000077882 */ /* 0x000fca0000000000 */
[----:B------:R-:W-:Y:S01]  /*7220*/  UMOV UR6, UR14 ;  /* 0x0000000e00067c82 */ /* 0x000fe20008000000 */
[----:B------:R-:W-:Y:S04]  /*7230*/  STL.64 [R1+0xc0], R56 ;  /* 0x0000c03801007387 */ /* 0x000fe80000100a00 */
[----:B------:R-:W-:Y:S01]  /*7240*/  STL.64 [R1+0xc8], R58 ;  /* 0x0000c83a01007387 */ /* 0x000fe20000100a00 */
[----:B------:R-:W-:Y:S02]  /*7250*/  WARPGROUP.DEPBAR.LE gsb0, 0x0 ;  /* 0x00008000000079c5 */ /* 0x000fe40000010000 */
[----:B------:R-:W-:-:S06]  /*7260*/  WARPGROUP.ARRIVE ;  /* 0x00000000000079c5 */ /* 0x000fcc0000000000 */
[----:B------:R-:W-:Y:S01]  /*7270*/  IGMMA.64x32x32.S8.S8 R200, gdesc[UR4], R200, gsb0 ;  /* 0x0120000004c879f1 */ /* 0x000fe200080410c8 */
[----:B------:R-:W-:Y:S04]  /*7280*/  STL.64 [R1+0xd0], R60 ;  /* 0x0000d03c01007387 */ /* 0x000fe80000100a00 */
[----:B------:R-:W-:Y:S04]  /*7290*/  STL.64 [R1+0xd8], R62 ;  /* 0x0000d83e01007387 */ /* 0x000fe80000100a00 */
[----:B------:R-:W-:Y:S04]  /*72a0*/  STL.64 [R1+0xe0], R64 ;  /* 0x0000e04001007387 */ /* 0x000fe80000100a00 */
[----:B------:R-:W-:Y:S04]  /*72b0*/  STL.64 [R1+0xe8], R66 ;  /* 0x0000e84201007387 */ /* 0x000fe80000100a00 */
[----:B------:R-:W-:Y:S04]  /*72c0*/  STL.64 [R1+0xf0], R68 ;  /* 0x0000f04401007387 */ /* 0x000fe80000100a00 */
[----:B------:R0:W-:Y:S04]  /*72d0*/  STL.64 [R1+0xf8], R70 ;  /* 0x0000f84601007387 */ /* 0x0001e80000100a00 */
        /* <DEDUP_REMOVED lines=56> */
[----:B------:R-:W2:Y:S01]  /*7660*/  LDL.LU.64 R200, [R1+0x8c0] ;  /* 0x0008c00001c87983 */ /* 0x000ea20000300a00 */
[----:B------:R-:W-:Y:S01]  /*7670*/  UIADD3 UR26, UR59, 0x104, URZ ;  /* 0x000001043b1a7890 */ /* 0x000fe2000fffe03f */
[----:B------:R-:W-:Y:S01]  /*7680*/  WARPGROUP.ARRIVE ;  /* 0x00000000000079c5 */ /* 0x000fe20000000000 */
[----:B------:R-:W-:Y:S01]  /*7690*/  UMOV UR24, UR4 ;  /* 0x0000000400187c82 */ /* 0x000fe20008000000 */
[----:B------:R-:W-:Y:S01]  /*76a0*/  UMOV UR25, UR5 ;  /* 0x0000000500197c82 */ /* 0x000fe20008000000 */
[----:B------:R-:W-:-:S05]  /*76b0*/  UMOV UR27, 0x40000040 ;  /* 0x40000040001b7882 */ /* 0x000fca0000000000 */
[----:B------:R-:W-:Y:S01]  /*76c0*/  IGMMA.64x32x32.S8.S8 R40, gdesc[UR24], R40, gsb0 ;  /* 0x01200000182879f1 */ /* 0x000fe20008041028 */
[----:B------:R-:W-:Y:S01]  /*76d0*/  UIADD3 UR8, UR59, 0x204, URZ ;  /* 0x000002043b087890 */ /* 0x000fe2000fffe03f */
[----:B------:R-:W-:Y:S01]  /*76e0*/  UMOV UR12, UR4 ;  /* 0x00000004000c7c82 */ /* 0x000fe20008000000 */
[----:B------:R-:W-:Y:S01]  /*76f0*/  UMOV UR13, UR5 ;  /* 0x00000005000d7c82 */ /* 0x000fe20008000000 */
[----:B------:R-:W-:-:S04]  /*7700*/  UMOV UR15, 0x40000040 ;  /* 0x40000040000f7882 */ /* 0x000fc80000000000 */
[----:B------:R-:W-:Y:S01]  /*7710*/  UMOV UR14, UR8 ;  /* 0x00000008000e7c82 */ /* 0x000fe20008000000 */
[----:B------:R-:W-:Y:S02]  /*7720*/  WARPGROUP.DEPBAR.LE gsb0, 0x0 ;  /* 0x00008000000079c5 */ /* 0x000fe40000010000 */
[----:B------:R-:W-:-:S06]  /*7730*/  WARPGROUP.ARRIVE ;  /* 0x00000000000079c5 */ /* 0x000fcc0000000000 */
[----:B------:R-:W-:Y:S01]  /*7740*/  IGMMA.64x32x32.S8.S8 R104, gdesc[UR12], R104, gsb0 ;  /* 0x012000000c6879f1 */ /* 0x000fe20008041068 */
[----:B------:R-:W-:Y:S01]  /*7750*/  UIADD3 UR22, UR59, 0x304, URZ ;  /* 0x000003043b167890 */ /* 0x000fe2000fffe03f */
[----:B------:R-:W-:Y:S01]  /*7760*/  UMOV UR20, UR4 ;  /* 0x0000000400147c82 */ /* 0x000fe20008000000 */
[----:B------:R-:W-:Y:S01]  /*7770*/  UMOV UR21, UR5 ;  /* 0x0000000500157c82 */ /* 0x000fe20008000000 */
[----:B------:R-:W-:Y:S01]  /*7780*/  UMOV UR23, 0x40000040 ;  /* 0x4000004000177882 */ /* 0x000fe20000000000 */
        /* <DEDUP_REMOVED lines=8> */
[----:B------:R-:W-:Y:S01]  /*7810*/  UIADD3 UR10, UR59, 0x504, URZ ;  /* 0x000005043b0a7890 */ /* 0x000fe2000fffe03f */
[----:B------:R-:W-:Y:S01]  /*7820*/  UMOV UR8, UR4 ;  /* 0x0000000400087c82 */ /* 0x000fe20008000000 */
[----:B------:R-:W-:Y:S01]  /*7830*/  UMOV UR9, UR5 ;  /* 0x0000000500097c82 */ /* 0x000fe20008000000 */
[----:B------:R-:W-:Y:S01]  /*7840*/  UMOV UR11, 0x40000040 ;  /* 0x40000040000b7882 */ /* 0x000fe20000000000 */
[----:B------:R-:W-:Y:S04]  /*7850*/  STL.64 [R1+0x280], R40 ;  /* 0x0002802801007387 */ /* 0x000fe80000100a00 */
[----:B------:R-:W-:Y:S01]  /*7860*/  STL.64 [R1+0x288], R42 ;  /* 0x0002882a01007387 */ /* 0x000fe20000100a00 */
        /* <DEDUP_REMOVED lines=11> */
[----:B------:R-:W-:-:S02]  /*7920*/  WARPGROUP.DEPBAR.LE gsb0, 0x0 ;  /* 0x00008000000079c5 */ /* 0x000fc40000010000 */
[----:B----4-:R-:W-:-:S06]  /*7930*/  WARPGROUP.ARRIVE ;  /* 0x00000000000079c5 */ /* 0x010fcc0000000000 */
[----:B------:R-:W-:Y:S01]  /*7940*/  IGMMA.64x32x32.S8.S8 R136, gdesc[UR8], R136, gsb0 ;  /* 0x01200000088879f1 */ /* 0x000fe20008041088 */
[----:B------:R4:W-:Y:S01]  /*7950*/  STL.64 [R1+0x198], R110 ;  /* 0x0001986e01007387 */ /* 0x0009e20000100a00 */
[----:B------:R-:W-:-:S03]  /*7960*/  IMAD.MOV.U32 R22, RZ, RZ, R168 ;  /* 0x000000ffff167224 */ /* 0x000fc600078e00a8 */
        /* <DEDUP_REMOVED lines=8> */
[----:B------:R-:W3:Y:S04]  /*79f0*/  LDL.LU R168, [R1+0x40] ;  /* 0x0000400001a87983 */ /* 0x000ee80000300800 */
[----:B------:R-:W3:Y:S04]  /*7a00*/  LDL.LU R169, [R1+0x44] ;  /* 0x0000440001a97983 */ /* 0x000ee80000300800 */
[----:B------:R-:W3:Y:S04]  /*7a10*/  LDL.LU R170, [R1+0x48] ;  /* 0x0000480001aa7983 */ /* 0x000ee80000300800 */
[----:B------:R-:W3:Y:S04]  /*7a20*/  LDL.LU R171, [R1+0x4c] ;  /* 0x00004c0001ab7983 */ /* 0x000ee80000300800 */
[----:B------:R-:W3:Y:S01]  /*7a30*/  LDL.LU R172, [R1+0x50] ;  /* 0x0000500001ac7983 */ /* 0x000ee20000300800 */
[----:B------:R-:W-:Y:S01]  /*7a40*/  UIADD3 UR30, UR59, 0x604, URZ ;  /* 0x000006043b1e7890 */ /* 0x000fe2000fffe03f */
[----:B------:R-:W-:Y:S01]  /*7a50*/  UMOV UR28, UR4 ;  /* 0x00000004001c7c82 */ /* 0x000fe20008000000 */
[----:B------:R-:W-:Y:S01]  /*7a60*/  UMOV UR29, UR5 ;  /* 0x00000005001d7c82 */ /* 0x000fe20008000000 */
[----:B------:R-:W-:Y:S01]  /*7a70*/  UMOV UR31, 0x40000040 ;  /* 0x40000040001f7882 */ /* 0x000fe20000000000 */
[----:B------:R-:W-:Y:S01]  /*7a80*/  UIADD3 UR12, UR58, 0x404, URZ ;  /* 0x000004043a0c7890 */ /* 0x000fe2000fffe03f */
[----:B0-----:R-:W3:Y:S04]  /*7a90*/  LDL.LU.64 R104, [R1+0x140] ;  /* 0x0001400001687983 */ /* 0x001ee80000300a00 */
[----:B-1----:R-:W3:Y:S04]  /*7aa0*/  LDL.LU.64 R106, [R1+0x148] ;  /* 0x00014800016a7983 */ /* 0x002ee80000300a00 */
[----:B--2---:R-:W2:Y:S04]  /*7ab0*/  LDL.LU.64 R108, [R1+0x150] ;  /* 0x00015000016c7983 */ /* 0x004ea80000300a00 */
[----:B----4-:R-:W2:Y:S01]  /*7ac0*/  LDL.LU.64 R110, [R1+0x158] ;  /* 0x00015800016e7983 */ /* 0x010ea20000300a00 */
[----:B------:R-:W-:-:S02]  /*7ad0*/  WARPGROUP.DEPBAR.LE gsb0, 0x0 ;  /* 0x00008000000079c5 */ /* 0x000fc40000010000 */
[----:B---3--:R-:W-:Y:S01]  /*7ae0*/  WARPGROUP.ARRIVE ;  /* 0x00000000000079c5 */ /* 0x008fe20000000000 */
[----:B------:R-:W2:Y:S04]  /*7af0*/  LDL.LU.64 R112, [R1+0x160] ;  /* 0x0001600001707983 */ /* 0x000ea80000300a00 */
[----:B------:R-:W2:Y:S01]  /*7b00*/  LDL.LU.64 R114, [R1+0x168] ;  /* 0x0001680001727983 */ /* 0x000ea20000300a00 */
[----:B------:R-:W-:Y:S01]  /*7b10*/  IGMMA.64x32x32.S8.S8 R72, gdesc[UR28], R72, gsb0 ;  /* 0x012000001c4879f1 */ /* 0x000fe20008041048 */
[----:B------:R-:W-:Y:S01]  /*7b20*/  UMOV UR28, UR12 ;  /* 0x0000000c001c7c82 */ /* 0x000fe20008000000 */
[----:B------:R-:W-:Y:S01]  /*7b30*/  UMOV UR29, 0x40000040 ;  /* 0x40000040001d7882 */ /* 0x000fe20000000000 */
[----:B------:R-:W2:Y:S01]  /*7b40*/  LDL.LU.64 R116, [R1+0x170] ;  /* 0x0001700001747983 */ /* 0x000ea20000300a00 */
[----:B------:R-:W-:-:S02]  /*7b50*/  WARPGROUP.DEPBAR.LE gsb0, 0x0 ;  /* 0x00008000000079c5 */ /* 0x000fc40000010000 */
[----:B------:R-:W-:Y:S01]  /*7b60*/  WARPGROUP.ARRIVE ;  /* 0x00000000000079c5 */ /* 0x000fe20000000000 */
[----:B------:R-:W-:Y:S01]  /*7b70*/  UMOV UR8, UR28 ;  /* 0x0000001c00087c82 */ /* 0x000fe20008000000 */
[----:B------:R-:W-:Y:S01]  /*7b80*/  UMOV UR9, UR29 ;  /* 0x0000001d00097c82 */ /* 0x000fe20008000000 */
[----:B------:R-:W-:Y:S01]  /*7b90*/  UMOV UR16, UR28 ;  /* 0x0000001c00107c82 */ /* 0x000fe20008000000 */
[----:B------:R-:W-:Y:S01]  /*7ba0*/  UMOV UR17, UR29 ;  /* 0x0000001d00117c82 */ /* 0x000fe20008000000 */
[----:B------:R-:W2:Y:S01]  /*7bb0*/  LDL.LU.64 R118, [R1+0x178] ;  /* 0x0001780001767983 */ /* 0x000ea20000300a00 */
[----:B------:R-:W-:Y:S03]  /*7bc0*/  IGMMA.64x32x32.S8.S8 R56, gdesc[UR28], R56, gsb0 ;  /* 0x012000001c3879f1 */ /* 0x000fe60008041038 */
[----:B------:R-:W-:Y:S02]  /*7bd0*/  WARPGROUP.DEPBAR.LE gsb0, 0x0 ;  /* 0x00008000000079c5 */ /* 0x000fe40000010000 */
[----:B------:R-:W-:-:S06]  /*7be0*/  WARPGROUP.ARRIVE ;  /* 0x00000000000079c5 */ /* 0x000fcc0000000000 */
[----:B------:R-:W-:Y:S01]  /*7bf0*/  IGMMA.64x32x32.S8.S8 R120, gdesc[UR8], R120, gsb0 ;  /* 0x01200000087879f1 */ /* 0x000fe20008041078 */
[----:B------:R-:W-:Y:S02]  /*7c00*/  STL [R1+0x7f8], R140 ;  /* 0x0007f88c01007387 */ /* 0x000fe40000100800 */
[----:B------:R-:W-:Y:S02]  /*7c10*/  WARPGROUP.DEPBAR.LE gsb0, 0x0 ;  /* 0x00008000000079c5 */ /* 0x000fe40000010000 */
[----:B------:R-:W-:-:S06]  /*7c20*/  WARPGROUP.ARRIVE ;  /* 0x00000000000079c5 */ /* 0x000fcc0000000000 */
[----:B------:R-:W-:Y:S01]  /*7c30*/  IGMMA.64x32x32.S8.S8 R184, gdesc[UR16], R184, gsb0 ;  /* 0x0120000010b879f1 */ /* 0x000fe200080410b8 */
[----:B------:R-:W-:Y:S01]  /*7c40*/  STL [R1+0x7f4], R141 ;  /* 0x0007f48d01007387 */ /* 0x000fe20000100800 */
[----:B------:R-:W-:Y:S01]  /*7c50*/  MOV R13, R173 ;  /* 0x000000ad000d7202 */ /* 0x000fe20000000f00 */
[----:B------:R-:W-:Y:S01]  /*7c60*/  IMAD.MOV.U32 R12, RZ, RZ, R174 ;  /* 0x000000ffff0c7224 */ /* 0x000fe200078e00ae */
[----:B------:R-:W-:Y:S01]  /*7c70*/  MOV R6, R180 ;  /* 0x000000b400067202 */ /* 0x000fe20000000f00 */
[----:B------:R-:W-:Y:S01]  /*7c80*/  STL [R1+0x7f0], R142 ;  /* 0x0007f08e01007387 */ /* 0x000fe20000100800 */
[----:B------:R-:W-:Y:S02]  /*7c90*/  IMAD.MOV.U32 R11, RZ, RZ, R175 ;  /* 0x000000ffff0b7224 */ /* 0x000fe400078e00af */
[----:B------:R-:W-:Y:S01]  /*7ca0*/  IMAD.MOV.U32 R10, RZ, RZ, R176 ;  /* 0x000000ffff0a7224 */ /* 0x000fe200078e00b0 */
[----:B------:R-:W-:Y:S01]  /*7cb0*/  STL [R1+0x7ec], R143 ;  /* 0x0007ec8f01007387 */ /* 0x000fe20000100800 */
[----:B------:R-:W-:Y:S01]  /*7cc0*/  IMAD.MOV.U32 R9, RZ, RZ, R177 ;  /* 0x000000ffff097224 */ /* 0x000fe200078e00b1 */
[----:B------:R-:W-:Y:S01]  /*7cd0*/  MOV R176, R232 ;  /* 0x000000e800b07202 */ /* 0x000fe20000000f00 */
[----:B------:R-:W-:Y:S01]  /*7ce0*/  IMAD.MOV.U32 R8, RZ, RZ, R178 ;  /* 0x000000ffff087224 */ /* 0x000fe200078e00b2 */
[----:B------:R-:W-:Y:S01]  /*7cf0*/  STL [R1+0x7e8], R144 ;  /* 0x0007e89001007387 */ /* 0x000fe20000100800 */
[----:B------:R-:W-:-:S02]  /*7d00*/  IMAD.MOV.U32 R7, RZ, RZ, R179 ;  /* 0x000000ffff077224 */ /* 0x000fc400078e00b3 */
[----:B------:R-:W-:Y:S02]  /*7d10*/  IMAD.MOV.U32 R5, RZ, RZ, R181 ;  /* 0x000000ffff057224 */ /* 0x000fe400078e00b5 */
[----:B------:R-:W-:Y:S02]  /*7d20*/  IMAD.MOV.U32 R4, RZ, RZ, R182 ;  /* 0x000000ffff047224 */ /* 0x000fe400078e00b6 */
[----:B------:R-:W-:Y:S01]  /*7d30*/  IMAD.MOV.U32 R3, RZ, RZ, R183 ;  /* 0x000000ffff037224 */ /* 0x000fe200078e00b7 */
[----:B------:R-:W-:Y:S01]  /*7d40*/  MOV R183, R0 ;  /* 0x0000000000b77202 */ /* 0x000fe20000000f00 */
[----:B------:R-:W-:Y:S01]  /*7d50*/  IMAD.MOV.U32 R173, RZ, RZ, R235 ;  /* 0x000000ffffad7224 */ /* 0x000fe200078e00eb */
[----:B------:R-:W-:Y:S01]  /*7d60*/  STL [R1+0x7e4], R145 ;  /* 0x0007e49101007387 */ /* 0x000fe20000100800 */
        /* <DEDUP_REMOVED lines=8> */
[----:B------:R-:W-:Y:S04]  /*7df0*/  STL [R1+0x7e0], R146 ;  /* 0x0007e09201007387 */ /* 0x000fe80000100800 */
[----:B------:R-:W-:Y:S04]  /*7e00*/  STL [R1+0x7dc], R147 ;  /* 0x0007dc9301007387 */ /* 0x000fe80000100800 */
[----:B------:R-:W-:Y:S04]  /*7e10*/  STL [R1+0x7d8], R148 ;  /* 0x0007d89401007387 */ /* 0x000fe80000100800 */
[----:B------:R-:W-:Y:S04]  /*7e20*/  STL [R1+0x7d4], R149 ;  /* 0x0007d49501007387 */ /* 0x000fe80000100800 */
[----:B------:R-:W-:Y:S01]  /*7e30*/  STL [R1+0x7d0], R150 ;  /* 0x0007d09601007387 */ /* 0x000fe20000100800 */
[----:B------:R-:W-:-:S03]  /*7e40*/  WARPGROUP.DEPBAR.LE gsb0, 0x0 ;  /* 0x00008000000079c5 */ /* 0x000fc60000010000 */
[----:B------:R-:W-:Y:S01]  /*7e50*/  STL [R1+0x7cc], R151 ;  /* 0x0007cc9701007387 */ /* 0x000fe20000100800 */
[----:B------:R-:W-:-:S03]  /*7e60*/  WARPGROUP.ARRIVE ;  /* 0x00000000000079c5 */ /* 0x000fc60000000000 */
[----:B------:R-:W-:Y:S01]  /*7e70*/  STL [R1+0x6b8], R72 ;  /* 0x0006b84801007387 */ /* 0x000fe20000100800 */
[----:B------:R-:W-:Y:S01]  /*7e80*/  UMOV UR20, UR28 ;  /* 0x0000001c00147c82 */ /* 0x000fe20008000000 */
[----:B------:R-:W-:Y:S02]  /*7e90*/  UMOV UR21, UR29 ;  /* 0x0000001d00157c82 */ /* 0x000fe40008000000 */
[----:B------:R-:W-:Y:S01]  /*7ea0*/  STL [R1+0x6b4], R73 ;  /* 0x0006b44901007387 */ /* 0x000fe20000100800 */
[----:B------:R-:W-:Y:S03]  /*7eb0*/  IGMMA.64x32x32.S8.S8 R168, gdesc[UR20], R168, gsb0 ;  /* 0x0120000014a879f1 */ /* 0x000fe600080410a8 */
        /* <DEDUP_REMOVED lines=60> */
[----:B------:R-:W-:Y:S04]  /*8280*/  STL [R1+0x708], R197 ;  /* 0x000708c501007387 */ /* 0x000fe80000100800 */
[----:B------:R-:W-:Y:S04]  /*8290*/  STL [R1+0x644], R198 ;  /* 0x000644c601007387 */ /* 0x000fe80000100800 */
[----:B------:R-:W-:Y:S04]  /*82a0*/  STL [R1+0x640], R199 ;  /* 0x000640c701007387 */ /* 0x000fe80000100800 */
[----:B------:R0:W-:Y:S04]  /*82b0*/  STL.64 [R1+0x40], R168 ;  /* 0x000040a801007387 */ /* 0x0001e80000100a00 */
[----:B------:R1:W-:Y:S04]  /*82c0*/  STL.64 [R1+0x48], R170 ;  /* 0x000048aa01007387 */ /* 0x0003e80000100a00 */
[----:B------:R3:W-:Y:S04]  /*82d0*/  STL.64 [R1+0x50], R172 ;  /* 0x000050ac01007387 */ /* 0x0007e80000100a00 */
[----:B------:R4:W-:Y:S04]  /*82e0*/  STL.64 [R1+0x58], R174 ;  /* 0x000058ae01007387 */ /* 0x0009e80000100a00 */
[----:B------:R2:W-:Y:S04]  /*82f0*/  STL.64 [R1+0x60], R176 ;  /* 0x000060b001007387 */ /* 0x0005e80000100a00 */
[----:B------:R2:W-:Y:S04]  /*8300*/  STL.64 [R1+0x68], R178 ;  /* 0x000068b201007387 */ /* 0x0005e80000100a00 */
[----:B------:R2:W-:Y:S04]  /*8310*/  STL.64 [R1+0x70], R180 ;  /* 0x000070b401007387 */ /* 0x0005e80000100a00 */
[----:B------:R2:W-:Y:S04]  /*8320*/  STL.64 [R1+0x78], R182 ;  /* 0x000078b601007387 */ /* 0x0005e80000100a00 */
[----:B0-----:R-:W2:Y:S04]  /*8330*/  LDL.LU.64 R168, [R1+0x240] ;  /* 0x0002400001a87983 */ /* 0x001ea80000300a00 */
[----:B-1----:R-:W2:Y:S04]  /*8340*/  LDL.LU.64 R170, [R1+0x248] ;  /* 0x0002480001aa7983 */ /* 0x002ea80000300a00 */
[----:B---3--:R-:W3:Y:S04]  /*8350*/  LDL.LU.64 R172, [R1+0x250] ;  /* 0x0002500001ac7983 */ /* 0x008ee80000300a00 */
[----:B----4-:R-:W3:Y:S04]  /*8360*/  LDL.LU.64 R174, [R1+0x258] ;  /* 0x0002580001ae7983 */ /* 0x010ee80000300a00 */
[----:B--2---:R-:W3:Y:S04]  /*8370*/  LDL.LU.64 R176, [R1+0x260] ;  /* 0x0002600001b07983 */ /* 0x004ee80000300a00 */
[----:B------:R-:W3:Y:S04]  /*8380*/  LDL.LU.64 R178, [R1+0x268] ;  /* 0x0002680001b27983 */ /* 0x000ee80000300a00 */
[----:B------:R-:W3:Y:S04]  /*8390*/  LDL.LU.64 R180, [R1+0x270] ;  /* 0x0002700001b47983 */ /* 0x000ee80000300a00 */
[----:B------:R-:W3:Y:S01]  /*83a0*/  LDL.LU.64 R182, [R1+0x278] ;  /* 0x0002780001b67983 */ /* 0x000ee20000300a00 */
[----:B------:R-:W-:Y:S01]  /*83b0*/  WARPGROUP.ARRIVE ;  /* 0x00000000000079c5 */ /* 0x000fe20000000000 */
[----:B------:R-:W-:Y:S01]  /*83c0*/  UMOV UR12, UR28 ;  /* 0x0000001c000c7c82 */ /* 0x000fe20008000000 */
[----:B------:R-:W-:-:S04]  /*83d0*/  UMOV UR13, UR29 ;  /* 0x0000001d000d7c82 */ /* 0x000fc80008000000 */
[----:B------:R-:W-:Y:S01]  /*83e0*/  IGMMA.64x32x32.S8.S8 R104, gdesc[UR12], R104, gsb0 ;  /* 0x012000000c6879f1 */ /* 0x000fe20008041068 */
[----:B------:R-:W-:Y:S01]  /*83f0*/  UMOV UR24, UR28 ;  /* 0x0000001c00187c82 */ /* 0x000fe20008000000 */
[----:B------:R-:W-:Y:S01]  /*8400*/  UMOV UR25, UR29 ;  /* 0x0000001d00197c82 */ /* 0x000fe20008000000 */
[----:B------:R-:W-:Y:S02]  /*8410*/  WARPGROUP.DEPBAR.LE gsb0, 0x0 ;  /* 0x00008000000079c5 */ /* 0x000fe40000010000 */
[----:B------:R-:W-:Y:S02]  /*8420*/  IMAD.MOV.U32 R72, RZ, RZ, R104 ;  /* 0x000000ffff487224 */ /* 0x000fe400078e0068 */
        /* <DEDUP_REMOVED lines=22> */
[----:B------:R-:W2:Y:S04]  /*8590*/  LDL.LU.64 R118, [R1+0x378] ;  /* 0x0003780001767983 */ /* 0x000ea80000300a00 */
[----:B------:R-:W-:Y:S04]  /*85a0*/  STL [R1+0x77c], R87 ;  /* 0x00077c5701007387 */ /* 0x000fe80000100800 */
[----:B------:R0:W-:Y:S04]  /*85b0*/  STL [R1+0x778], R86 ;  /* 0x0007785601007387 */ /* 0x0001e80000100800 */
[----:B------:R1:W-:Y:S04]  /*85c0*/  STL [R1+0x774], R85 ;  /* 0x0007745501007387 */ /* 0x0003e80000100800 */
[----:B------:R4:W-:Y:S04]  /*85d0*/  STL [R1+0x770], R84 ;  /* 0x0007705401007387 */ /* 0x0009e80000100800 */
[----:B------:R4:W-:Y:S04]  /*85e0*/  STL [R1+0x76c], R83 ;  /* 0x00076c5301007387 */ /* 0x0009e80000100800 */
[----:B------:R-:W-:Y:S04]  /*85f0*/  STL [R1+0x768], R82 ;  /* 0x0007685201007387 */ /* 0x000fe80000100800 */
[----:B------:R-:W-:Y:S04]  /*8600*/  STL [R1+0x764], R81 ;  /* 0x0007645101007387 */ /* 0x000fe80000100800 */
[----:B------:R-:W-:Y:S04]  /*8610*/  STL [R1+0x760], R80 ;  /* 0x0007605001007387 */ /* 0x000fe80000100800 */
[----:B------:R4:W-:Y:S04]  /*8620*/  STL [R1+0x75c], R79 ;  /* 0x00075c4f01007387 */ /* 0x0009e80000100800 */
[----:B------:R4:W-:Y:S04]  /*8630*/  STL [R1+0x758], R78 ;  /* 0x0007584e01007387 */ /* 0x0009e80000100800 */
[----:B------:R4:W-:Y:S04]  /*8640*/  STL [R1+0x754], R77 ;  /* 0x0007544d01007387 */ /* 0x0009e80000100800 */
[----:B------:R4:W-:Y:S04]  /*8650*/  STL [R1+0x750], R76 ;  /* 0x0007504c01007387 */ /* 0x0009e80000100800 */
[----:B------:R4:W-:Y:S04]  /*8660*/  STL [R1+0x74c], R75 ;  /* 0x00074c4b01007387 */ /* 0x0009e80000100800 */
[----:B------:R4:W-:Y:S04]  /*8670*/  STL [R1+0x748], R74 ;  /* 0x0007484a01007387 */ /* 0x0009e80000100800 */
[----:B------:R-:W-:Y:S04]  /*8680*/  STL [R1+0x744], R73 ;  /* 0x0007444901007387 */ /* 0x000fe80000100800 */
[----:B------:R4:W-:Y:S01]  /*8690*/  STL [R1+0x740], R72 ;  /* 0x0007404801007387 */ /* 0x0009e20000100800 */
[----:B---3--:R-:W-:-:S06]  /*86a0*/  WARPGROUP.ARRIVE ;  /* 0x00000000000079c5 */ /* 0x008fcc0000000000 */
[----:B------:R-:W-:Y:S03]  /*86b0*/  IGMMA.64x32x32.S8.S8 R168, gdesc[UR24], R168, gsb0 ;  /* 0x0120000018a879f1 */ /* 0x000fe600080410a8 */
[----:B------:R-:W-:Y:S02]  /*86c0*/  WARPGROUP.DEPBAR.LE gsb0, 0x0 ;  /* 0x00008000000079c5 */ /* 0x000fe40000010000 */
[----:B------:R-:W-:Y:S02]  /*86d0*/  IMAD.MOV.U32 R123, RZ, RZ, R168 ;  /* 0x000000ffff7b7224 */ /* 0x000fe400078e00a8 */
[----:B------:R-:W-:Y:S01]  /*86e0*/  IMAD.MOV.U32 R124, RZ, RZ, R169 ;  /* 0x000000ffff7c7224 */ /* 0x000fe200078e00a9 */
[----:B------:R-:W-:Y:S01]  /*86f0*/  MOV R127, R172 ;  /* 0x000000ac007f7202 */ /* 0x000fe20000000f00 */
[----:B------:R-:W-:Y:S01]  /*8700*/  IMAD.MOV.U32 R125, RZ, RZ, R170 ;  /* 0x000000ffff7d7224 */ /* 0x000fe200078e00aa */
[----:B------:R-:W3:Y:S01]  /*8710*/  LDL.LU.64 R168, [R1+0x300] ;  /* 0x0003000001a87983 */ /* 0x000ee20000300a00 */
[----:B------:R-:W-:-:S02]  /*8720*/  IMAD.MOV.U32 R126, RZ, RZ, R171 ;  /* 0x000000ffff7e7224 */ /* 0x000fc400078e00ab */
[----:B------:R-:W-:Y:S01]  /*8730*/  IMAD.MOV.U32 R128, RZ, RZ, R173 ;  /* 0x000000ffff807224 */ /* 0x000fe200078e00ad */
[----:B------:R-:W3:Y:S01]  /*8740*/  LDL.LU.64 R170, [R1+0x308] ;  /* 0x0003080001aa7983 */ /* 0x000ee20000300a00 */
[----:B------:R-:W-:Y:S02]  /*8750*/  IMAD.MOV.U32 R129, RZ, RZ, R174 ;  /* 0x000000ffff817224 */ /* 0x000fe400078e00ae */
[----:B------:R-:W-:Y:S01]  /*8760*/  IMAD.MOV.U32 R130, RZ, RZ, R175 ;  /* 0x000000ffff827224 */ /* 0x000fe200078e00af */
[----:B------:R-:W3:Y:S01]  /*8770*/  LDL.LU.64 R172, [R1+0x310] ;  /* 0x0003100001ac7983 */ /* 0x000ee20000300a00 */
        /* <DEDUP_REMOVED lines=10> */
[----:B------:R-:W-:-:S03]  /*8820*/  IMAD.MOV.U32 R59, RZ, RZ, R183 ;  /* 0x000000ffff3b7224 */ /* 0x000fc600078e00b7 */
[----:B------:R-:W3:Y:S04]  /*8830*/  LDL.LU.64 R180, [R1+0x330] ;  /* 0x0003300001b47983 */ /* 0x000ee80000300a00 */
[----:B------:R-:W3:Y:S04]  /*8840*/  LDL.LU.64 R182, [R1+0x338] ;  /* 0x0003380001b67983 */ /* 0x000ee80000300a00 */
        /* <DEDUP_REMOVED lines=13> */
[----:B--2---:R-:W-:-:S03]  /*8920*/  WARPGROUP.ARRIVE ;  /* 0x00000000000079c5 */ /* 0x004fc60000000000 */
[----:B------:R-:W-:Y:S04]  /*8930*/  STL [R1+0x788], R125 ;  /* 0x0007887d01007387 */ /* 0x000fe80000100800 */
[----:B------:R-:W-:Y:S04]  /*8940*/  STL [R1+0x784], R124 ;  /* 0x0007847c01007387 */ /* 0x000fe80000100800 */
[----:B------:R-:W-:Y:S04]  /*8950*/  STL [R1+0x780], R123 ;  /* 0x0007807b01007387 */ /* 0x000fe80000100800 */
[----:B------:R-:W2:Y:S01]  /*8960*/  LDL.LU.64 R40, [R1+0x200] ;  /* 0x0002000001287983 */ /* 0x000ea20000300a00 */
[----:B------:R-:W-:-:S03]  /*8970*/  UMOV UR4, UR28 ;  /* 0x0000001c00047c82 */ /* 0x000fc60008000000 */
[----:B------:R-:W2:Y:S01]  /*8980*/  LDL.LU.64 R42, [R1+0x208] ;  /* 0x00020800012a7983 */ /* 0x000ea20000300a00 */
[----:B------:R-:W-:Y:S02]  /*8990*/  UMOV UR5, UR29 ;  /* 0x0000001d00057c82 */ /* 0x000fe40008000000 */
[----:B------:R-:W-:Y:S01]  /*89a0*/  IGMMA.64x32x32.S8.S8 R104, gdesc[UR4], R104, gsb0 ;  /* 0x01200000046879f1 */ /* 0x000fe20008041068 */
[----:B------:R-:W2:Y:S04]  /*89b0*/  LDL.LU.64 R44, [R1+0x210] ;  /* 0x00021000012c7983 */ /* 0x000ea80000300a00 */
[----:B------:R-:W2:Y:S04]  /*89c0*/  LDL.LU.64 R46, [R1+0x218] ;  /* 0x00021800012e7983 */ /* 0x000ea80000300a00 */
[----:B------:R-:W2:Y:S04]  /*89d0*/  LDL.LU.64 R48, [R1+0x220] ;  /* 0x0002200001307983 */ /* 0x000ea80000300a00 */
[----:B------:R-:W2:Y:S04]  /*89e0*/  LDL.LU.64 R50, [R1+0x228] ;  /* 0x0002280001327983 */ /* 0x000ea80000300a00 */
[----:B------:R-:W2:Y:S04]  /*89f0*/  LDL.LU.64 R52, [R1+0x230] ;  /* 0x0002300001347983 */ /* 0x000ea80000300a00 */
[----:B------:R-:W2:Y:S01]  /*8a00*/  LDL.LU.64 R54, [R1+0x238] ;  /* 0x0002380001367983 */ /* 0x000ea20000300a00 */
[----:B------:R-:W-:Y:S01]  /*8a10*/  UIADD3 UR8, UR58, 0x804, URZ ;  /* 0x000008043a087890 */ /* 0x000fe2000fffe03f */
[----:B------:R-:W-:-:S06]  /*8a20*/  UMOV UR5, 0x40000040 ;  /* 0x4000004000057882 */ /* 0x000fcc0000000000 */
[----:B------:R-:W-:Y:S01]  /*8a30*/  UMOV UR4, UR8 ;  /* 0x0000000800047c82 */ /* 0x000fe20008000000 */
[----:B------:R-:W-:Y:S02]  /*8a40*/  WARPGROUP.DEPBAR.LE gsb0, 0x0 ;  /* 0x00008000000079c5 */ /* 0x000fe40000010000 */
[----:B------:R-:W-:Y:S01]  /*8a50*/  IMAD.MOV.U32 R185, RZ, RZ, R104 ;  /* 0x000000ffffb97224 */ /* 0x000fe200078e0068 */
[----:B------:R-:W-:Y:S01]  /*8a60*/  MOV R187, R106 ;  /* 0x0000006a00bb7202 */ /* 0x000fe20000000f00 */
        /* <DEDUP_REMOVED lines=19> */
[----:B------:R-:W-:-:S03]  /*8ba0*/  IMAD.MOV.U32 R122, RZ, RZ, R119 ;  /* 0x000000ffff7a7224 */ /* 0x000fc600078e0077 */
[----:B------:R-:W2:Y:S04]  /*8bb0*/  LDL.LU.64 R116, [R1+0x130] ;  /* 0x0001300001747983 */ /* 0x000ea80000300a00 */
[----:B------:R-:W2:Y:S04]  /*8bc0*/  LDL.LU.64 R118, [R1+0x138] ;  /* 0x0001380001767983 */ /* 0x000ea80000300a00 */
[----:B------:R-:W-:Y:S04]  /*8bd0*/  STL [R1+0x7c8], R187 ;  /* 0x0007c8bb01007387 */ /* 0x000fe80000100800 */
[----:B------:R-:W-:Y:S04]  /*8be0*/  STL [R1+0x7c4], R186 ;  /* 0x0007c4ba01007387 */ /* 0x000fe80000100800 */
[----:B------:R-:W-:Y:S01]  /*8bf0*/  STL [R1+0x7c0], R185 ;  /* 0x0007c0b901007387 */ /* 0x000fe20000100800 */
[----:B---3--:R-:W-:-:S06]  /*8c00*/  WARPGROUP.ARRIVE ;  /* 0x00000000000079c5 */ /* 0x008fcc0000000000 */
[----:B------:R-:W-:Y:S03]  /*8c10*/  IGMMA.64x32x32.S8.S8 R168, gdesc[UR4], R168, gsb0 ;  /* 0x0120000004a879f1 */ /* 0x000fe600080410a8 */
[----:B------:R-:W-:Y:S02]  /*8c20*/  WARPGROUP.DEPBAR.LE gsb0, 0x0 ;  /* 0x00008000000079c5 */ /* 0x000fe40000010000 */
[----:B0-----:R-:W-:Y:S01]  /*8c30*/  MOV R86, R168 ;  /* 0x000000a800567202 */ /* 0x001fe20000000f00 */
[----:B-1----:R-:W-:Y:S02]  /*8c40*/  IMAD.MOV.U32 R85, RZ, RZ, R169 ;  /* 0x000000ffff557224 */ /* 0x002fe400078e00a9 */
[----:B----4-:R-:W-:Y:S01]  /*8c50*/  IMAD.MOV.U32 R84, RZ, RZ, R170 ;  /* 0x000000ffff547224 */ /* 0x010fe200078e00aa */
[----:B------:R-:W3:Y:S01]  /*8c60*/  LDL.LU.64 R168, [R1] ;  /* 0x0000000001a87983 */ /* 0x000ee20000300a00 */
        /* <DEDUP_REMOVED lines=17> */
[----:B------:R-:W-:-:S03]  /*8d80*/  IMAD.MOV.U32 R184, RZ, RZ, R183 ;  /* 0x000000ffffb87224 */ /* 0x000fc600078e00b7 */
[----:B------:R-:W3:Y:S04]  /*8d90*/  LDL.LU.64 R180, [R1+0x30] ;  /* 0x0000300001b47983 */ /* 0x000ee80000300a00 */
[----:B------:R-:W3:Y:S01]  /*8da0*/  LDL.LU.64 R182, [R1+0x38] ;  /* 0x0000380001b67983 */ /* 0x000ee20000300a00 */
[----:B--2---:R-:W-:Y:S01]  /*8db0*/  WARPGROUP.ARRIVE ;  /* 0x00000000000079c5 */ /* 0x004fe20000000000 */
[----:B------:R-:W-:Y:S01]  /*8dc0*/  UMOV UR24, UR4 ;  /* 0x0000000400187c82 */ /* 0x000fe20008000000 */
[----:B------:R-:W-:-:S04]  /*8dd0*/  UMOV UR25, UR5 ;  /* 0x0000000500197c82 */ /* 0x000fc80008000000 */
        /* <DEDUP_REMOVED lines=8> */
[----:B------:R0:W-:Y:S01]  /*8e60*/  STL [R1+0x23c], R55 ;  /* 0x00023c3701007387 */ /* 0x0001e20000100800 */
[----:B------:R-:W-:Y:S01]  /*8e70*/  IMAD.MOV.U32 R199, RZ, RZ, R54 ;  /* 0x000000ffffc77224 */ /* 0x000fe200078e0036 */
[----:B------:R-:W-:Y:S01]  /*8e80*/  MOV R135, R52 ;  /* 0x0000003400877202 */ /* 0x000fe20000000f00 */
[----:B------:R-:W-:Y:S02]  /*8e90*/  IMAD.MOV.U32 R198, RZ, RZ, R53 ;  /* 0x000000ffffc67224 */ /* 0x000fe400078e0035 */
[----:B------:R-:W-:Y:S02]  /*8ea0*/  IMAD.MOV.U32 R70, RZ, RZ, R50 ;  /* 0x000000ffff467224 */ /* 0x000fe400078e0032 */
[----:B------:R-:W-:Y:S01]  /*8eb0*/  IMAD.MOV.U32 R71, RZ, RZ, R51 ;  /* 0x000000ffff477224 */ /* 0x000fe200078e0033 */
[----:B0-----:R-:W2:Y:S01]  /*8ec0*/  LDL.LU.64 R54, [R1+0x8b8] ;  /* 0x0008b80001367983 */ /* 0x001ea20000300a00 */
[----:B------:R-:W-:-:S02]  /*8ed0*/  IMAD.MOV.U32 R68, RZ, RZ, R48 ;  /* 0x000000ffff447224 */ /* 0x000fc400078e0030 */
[----:B------:R-:W-:Y:S01]  /*8ee0*/  IMAD.MOV.U32 R69, RZ, RZ, R49 ;  /* 0x000000ffff457224 */ /* 0x000fe200078e0031 */
[----:B------:R-:W2:Y:S01]  /*8ef0*/  LDL.LU.64 R52, [R1+0x8b0] ;  /* 0x0008b00001347983 */ /* 0x000ea20000300a00 */
[----:B------:R-:W-:Y:S01]  /*8f00*/  IMAD.MOV.U32 R66, RZ, RZ, R46 ;  /* 0x000000ffff427224 */ /* 0x000fe200078e002e */
[----:B------:R-:W-:Y:S01]  /*8f10*/  MOV R65, R45 ;  /* 0x0000002d00417202 */ /* 0x000fe20000000f00 */
[----:B------:R-:W-:Y:S01]  /*8f20*/  IMAD.MOV.U32 R67, RZ, RZ, R47 ;  /* 0x000000ffff437224 */ /* 0x000fe200078e002f */
[----:B------:R-:W2:Y:S01]  /*8f30*/  LDL.LU.64 R50, [R1+0x8a8] ;  /* 0x0008a80001327983 */ /* 0x000ea20000300a00 */
[----:B------:R-:W-:-:S03]  /*8f40*/  IMAD.MOV.U32 R64, RZ, RZ, R44 ;  /* 0x000000ffff407224 */ /* 0x000fc600078e002c */
[----:B------:R-:W2:Y:S01]  /*8f50*/  LDL.LU.64 R48, [R1+0x8a0] ;  /* 0x0008a00001307983 */ /* 0x000ea20000300a00 */
[----:B------:R-:W-:Y:S02]  /*8f60*/  IMAD.MOV.U32 R62, RZ, RZ, R42 ;  /* 0x000000ffff3e7224 */ /* 0x000fe400078e002a */
[----:B------:R-:W-:Y:S01]  /*8f70*/  IMAD.MOV.U32 R63, RZ, RZ, R43 ;  /* 0x000000ffff3f7224 */ /* 0x000fe200078e002b */
[----:B------:R-:W2:Y:S01]  /*8f80*/  LDL.LU.64 R46, [R1+0x898] ;  /* 0x00089800012e7983 */ /* 0x000ea20000300a00 */
[----:B------:R-:W-:Y:S02]  /*8f90*/  IMAD.MOV.U32 R60, RZ, RZ, R40 ;  /* 0x000000ffff3c7224 */ /* 0x000fe400078e0028 */
[----:B------:R-:W-:Y:S01]  /*8fa0*/  IMAD.MOV.U32 R61, RZ, RZ, R41 ;  /* 0x000000ffff3d7224 */ /* 0x000fe200078e0029 */
[----:B------:R-:W2:Y:S04]  /*8fb0*/  LDL.LU.64 R44, [R1+0x890] ;  /* 0x00089000012c7983 */ /* 0x000ea80000300a00 */
[----:B------:R-:W2:Y:S04]  /*8fc0*/  LDL.LU.64 R42, [R1+0x888] ;  /* 0x00088800012a7983 */ /* 0x000ea80000300a00 */
[----:B------:R-:W2:Y:S01]  /*8fd0*/  LDL.LU.64 R40, [R1+0x880] ;  /* 0x0008800001287983 */ /* 0x000ea20000300a00 */
[----:B------:R-:W-:-:S02]  /*8fe0*/  WARPGROUP.DEPBAR.LE gsb0, 0x0 ;  /* 0x00008000000079c5 */ /* 0x000fc40000010000 */
[----:B------:R-:W-:Y:S02]  /*8ff0*/  IMAD.MOV.U32 R123, RZ, RZ, R118 ;  /* 0x000000ffff7b7224 */ /* 0x000fe400078e0076 */
[----:B------:R-:W-:Y:S01]  /*9000*/  IMAD.MOV.U32 R87, RZ, RZ, R119 ;  /* 0x000000ffff577224 */ /* 0x000fe200078e0077 */
[----:B------:R-:W-:Y:S01]  /*9010*/  MOV R126, R115 ;  /* 0x00000073007e7202 */ /* 0x000fe20000000f00 */
[----:B------:R-:W-:Y:S01]  /*9020*/  IMAD.MOV.U32 R125, RZ, RZ, R116 ;  /* 0x000000ffff7d7224 */ /* 0x000fe200078e0074 */
[----:B------:R-:W4:Y:S01]  /*9030*/  LDL.LU.64 R118, [R1+0x878] ;  /* 0x0008780001767983 */ /* 0x000f220000300a00 */
[----:B------:R-:W-:Y:S02]  /*9040*/  IMAD.MOV.U32 R124, RZ, RZ, R117 ;  /* 0x000000ffff7c7224 */ /* 0x000fe400078e0075 */
[----:B------:R-:W-:Y:S01]  /*9050*/  IMAD.MOV.U32 R127, RZ, RZ, R114 ;  /* 0x000000ffff7f7224 */ /* 0x000fe200078e0072 */
[----:B------:R-:W4:Y:S01]  /*9060*/  LDL.LU.64 R116, [R1+0x870] ;  /* 0x0008700001747983 */ /* 0x000f220000300a00 */
[----:B------:R-:W-:-:S02]  /*9070*/  IMAD.MOV.U32 R129, RZ, RZ, R112 ;  /* 0x000000ffff817224 */ /* 0x000fc400078e0070 */
[----:B------:R-:W-:Y:S01]  /*9080*/  IMAD.MOV.U32 R128, RZ, RZ, R113 ;  /* 0x000000ffff807224 */ /* 0x000fe200078e0071 */
[----:B------:R-:W4:Y:S01]  /*9090*/  LDL.LU.64 R114, [R1+0x868] ;  /* 0x0008680001727983 */ /* 0x000f220000300a00 */
        /* <DEDUP_REMOVED lines=10> */
[----:B------:R-:W-:-:S03]  /*9140*/  IMAD.MOV.U32 R57, RZ, RZ, R105 ;  /* 0x000000ffff397224 */ /* 0x000fc600078e0069 */
[----:B------:R-:W4:Y:S04]  /*9150*/  LDL.LU.64 R106, [R1+0x848] ;  /* 0x00084800016a7983 */ /* 0x000f280000300a00 */
[----:B------:R-:W4:Y:S01]  /*9160*/  LDL.LU.64 R104, [R1+0x840] ;  /* 0x0008400001687983 */ /* 0x000f220000300a00 */
[----:B---3--:R-:W-:-:S06]  /*9170*/  WARPGROUP.ARRIVE ;  /* 0x00000000000079c5 */ /* 0x008fcc0000000000 */
[----:B------:R-:W-:Y:S03]  /*9180*/  IGMMA.64x32x32.S8.S8 R168, gdesc[UR20], R168, gsb0 ;  /* 0x0120000014a879f1 */ /* 0x000fe600080410a8 */
[----:B------:R-:W-:Y:S02]  /*9190*/  WARPGROUP.DEPBAR.LE gsb0, 0x0 ;  /* 0x00008000000079c5 */ /* 0x000fe40000010000 */
[----:B------:R-:W-:Y:S02]  /*91a0*/  IMAD.MOV.U32 R185, RZ, RZ, R182 ;  /* 0x000000ffffb97224 */ /* 0x000fe400078e00b6 */
        /* <DEDUP_REMOVED lines=20> */
[----:B------:R-:W-:-:S03]  /*92f0*/  IMAD.MOV.U32 R141, RZ, RZ, R169 ;  /* 0x000000ffff8d7224 */ /* 0x000fc600078e00a9 */
[----:B------:R-:W3:Y:S04]  /*9300*/  LDL.LU.64 R170, [R1+0x808] ;  /* 0x0008080001aa7983 */ /* 0x000ee80000300a00 */
[----:B------:R-:W3:Y:S01]  /*9310*/  LDL.LU.64 R168, [R1+0x800] ;  /* 0x0008000001a87983 */ /* 0x000ee20000300a00 */
[----:B------:R-:W-:Y:S01]  /*9320*/  UMOV UR16, UR4 ;  /* 0x0000000400107c82 */ /* 0x000fe20008000000 */
[----:B------:R-:W-:Y:S01]  /*9330*/  UMOV UR17, UR5 ;  /* 0x0000000500117c82 */ /* 0x000fe20008000000 */
[----:B------:R-:W-:Y:S01]  /*9340*/  UMOV UR8, UR4 ;  /* 0x0000000400087c82 */ /* 0x000fe20008000000 */
[----:B------:R-:W-:Y:S01]  /*9350*/  UMOV UR9, UR5 ;  /* 0x0000000500097c82 */ /* 0x000fe20008000000 */
[----:B------:R-:W-:Y:S01]  /*9360*/  UMOV UR28, UR4 ;  /* 0x00000004001c7c82 */ /* 0x000fe20008000000 */
[----:B------:R-:W-:Y:S01]  /*9370*/  UMOV UR29, UR5 ;  /* 0x00000005001d7c82 */ /* 0x000fe20008000000 */
[----:B------:R-:W-:Y:S01]  /*9380*/  UIADD3 UR12, UR58, 0xc04, URZ ;  /* 0x00000c043a0c7890 */ /* 0x000fe2000fffe03f */
[----:B---3--:R-:W-:-:S06]  /*9390*/  WARPGROUP.ARRIVE ;  /* 0x00000000000079c5 */ /* 0x008fcc0000000000 */
[----:B------:R-:W-:Y:S03]  /*93a0*/  IGMMA.64x32x32.S8.S8 R168, gdesc[UR16], R168, gsb0 ;  /* 0x0120000010a879f1 */ /* 0x000fe600080410a8 */
[----:B------:R-:W-:Y:S02]  /*93b0*/  WARPGROUP.DEPBAR.LE gsb0, 0x0 ;  /* 0x00008000000079c5 */ /* 0x000fe40000010000 */
[----:B----4-:R-:W-:-:S06]  /*93c0*/  WARPGROUP.ARRIVE ;  /* 0x00000000000079c5 */ /* 0x010fcc0000000000 */
[----:B------:R-:W-:Y:S01]  /*93d0*/  IGMMA.64x32x32.S8.S8 R104, gdesc[UR8], R104, gsb0 ;  /* 0x01200000086879f1 */ /* 0x000fe20008041068 */
[----:B------:R-:W-:Y:S04]  /*93e0*/  STL [R1+0x4fc], R168 ;  /* 0x0004fca801007387 */ /* 0x000fe80000100800 */
[----:B------:R0:W-:Y:S04]  /*93f0*/  STL [R1+0x4f8], R169 ;  /* 0x0004f8a901007387 */ /* 0x0001e80000100800 */
[----:B------:R-:W-:Y:S04]  /*9400*/  STL [R1+0x4f4], R170 ;  /* 0x0004f4aa01007387 */ /* 0x000fe80000100800 */
[----:B------:R1:W-:Y:S04]  /*9410*/  STL [R1+0x4f0], R171 ;  /* 0x0004f0ab01007387 */ /* 0x0003e80000100800 */
[----:B------:R-:W-:Y:S04]  /*9420*/  STL [R1+0x4ec], R172 ;  /* 0x0004ecac01007387 */ /* 0x000fe80000100800 */
[----:B------:R3:W-:Y:S04]  /*9430*/  STL [R1+0x4e8], R173 ;  /* 0x0004e8ad01007387 */ /* 0x0007e80000100800 */
[----:B------:R-:W-:Y:S04]  /*9440*/  STL [R1+0x4e4], R174 ;  /* 0x0004e4ae01007387 */ /* 0x000fe80000100800 */
[----:B------:R4:W-:Y:S04]  /*9450*/  STL [R1+0x4e0], R175 ;  /* 0x0004e0af01007387 */ /* 0x0009e80000100800 */
[----:B------:R-:W-:Y:S04]  /*9460*/  STL [R1+0x4dc], R176 ;  /* 0x0004dcb001007387 */ /* 0x000fe80000100800 */
[----:B------:R4:W-:Y:S01]  /*9470*/  STL [R1+0x4d8], R177 ;  /* 0x0004d8b101007387 */ /* 0x0009e20000100800 */
[----:B------:R-:W-:-:S02]  /*9480*/  WARPGROUP.DEPBAR.LE gsb0, 0x0 ;  /* 0x00008000000079c5 */ /* 0x000fc40000010000 */
[----:B--2---:R-:W-:-:S06]  /*9490*/  WARPGROUP.ARRIVE ;  /* 0x00000000000079c5 */ /* 0x004fcc0000000000 */
[----:B------:R-:W-:Y:S01]  /*94a0*/  IGMMA.64x32x32.S8.S8 R40, gdesc[UR28], R40, gsb0 ;  /* 0x012000001c2879f1 */ /* 0x000fe20008041028 */
[----:B------:R-:W-:Y:S04]  /*94b0*/  STL [R1+0x4d4], R178 ;  /* 0x0004d4b201007387 */ /* 0x000fe80000100800 */
[----:B------:R2:W-:Y:S04]  /*94c0*/  STL [R1+0x4d0], R179 ;  /* 0x0004d0b301007387 */ /* 0x0005e80000100800 */
[----:B------:R-:W-:Y:S04]  /*94d0*/  STL [R1+0x4cc], R180 ;  /* 0x0004ccb401007387 */ /* 0x000fe80000100800 */
[----:B------:R2:W-:Y:S04]  /*94e0*/  STL [R1+0x4c8], R181 ;  /* 0x0004c8b501007387 */ /* 0x0005e80000100800 */
[----:B------:R-:W-:Y:S04]  /*94f0*/  STL [R1+0x4c4], R182 ;  /* 0x0004c4b601007387 */ /* 0x000fe80000100800 */
[----:B------:R2:W-:Y:S04]  /*9500*/  STL [R1+0x4c0], R183 ;  /* 0x0004c0b701007387 */ /* 0x0005e80000100800 */
[----:B0-----:R-:W2:Y:S04]  /*9510*/  LDL.LU.64 R168, [R1+0xc0] ;  /* 0x0000c00001a87983 */ /* 0x001ea80000300a00 */
[----:B-1----:R-:W2:Y:S04]  /*9520*/  LDL.LU.64 R170, [R1+0xc8] ;  /* 0x0000c80001aa7983 */ /* 0x002ea80000300a00 */
[----:B---3--:R-:W3:Y:S04]  /*9530*/  LDL.LU.64 R172, [R1+0xd0] ;  /* 0x0000d00001ac7983 */ /* 0x008ee80000300a00 */
[----:B----4-:R-:W3:Y:S04]  /*9540*/  LDL.LU.64 R174, [R1+0xd8] ;  /* 0x0000d80001ae7983 */ /* 0x010ee80000300a00 */
[----:B------:R-:W3:Y:S04]  /*9550*/  LDL.LU.64 R176, [R1+0xe0] ;  /* 0x0000e00001b07983 */ /* 0x000ee80000300a00 */
[----:B--2---:R-:W3:Y:S04]  /*9560*/  LDL.LU.64 R178, [R1+0xe8] ;  /* 0x0000e80001b27983 */ /* 0x004ee80000300a00 */
[----:B------:R-:W3:Y:S04]  /*9570*/  LDL.LU.64 R180, [R1+0xf0] ;  /* 0x0000f00001b47983 */ /* 0x000ee80000300a00 */
[----:B------:R-:W3:Y:S01]  /*9580*/  LDL.LU.64 R182, [R1+0xf8] ;  /* 0x0000f80001b67983 */ /* 0x000ee20000300a00 */
[----:B------:R-:W-:Y:S01]  /*9590*/  UMOV UR28, UR12 ;  /* 0x0000000c001c7c82 */ /* 0x000fe20008000000 */
[----:B------:R-:W-:Y:S01]  /*95a0*/  UMOV UR29, 0x40000040 ;  /* 0x40000040001d7882 */ /* 0x000fe20000000000 */
[----:B------:R-:W-:-:S02]  /*95b0*/  WARPGROUP.DEPBAR.LE gsb0, 0x0 ;  /* 0x00008000000079c5 */ /* 0x000fc40000010000 */
        /* <DEDUP_REMOVED lines=29> */
[----:B---3--:R-:W-:-:S06]  /*9790*/  WARPGROUP.ARRIVE ;  /* 0x00000000000079c5 */ /* 0x008fcc0000000000 */
[----:B------:R-:W-:Y:S01]  /*97a0*/  IGMMA.64x32x32.S8.S8 R168, gdesc[UR12], R168, gsb0 ;  /* 0x012000000ca879f1 */ /* 0x000fe200080410a8 */
        /* <DEDUP_REMOVED lines=38> */
[----:B------:R-:W-:-:S03]  /*9a10*/  WARPGROUP.DEPBAR.LE gsb0, 0x0 ;  /* 0x00008000000079c5 */ /* 0x000fc60000010000 */
[----:B------:R-:W-:Y:S04]  /*9a20*/  STL.64 [R1+0x610], R156 ;  /* 0x0006109c01007387 */ /* 0x000fe80000100a00 */
[----:B------:R-:W-:Y:S04]  /*9a30*/  STL.64 [R1+0x608], R154 ;  /* 0x0006089a01007387 */ /* 0x000fe80000100a00 */
[----:B------:R3:W-:Y:S04]  /*9a40*/  STL.64 [R1+0x600], R152 ;  /* 0x0006009801007387 */ /* 0x0007e80000100a00 */
[----:B------:R-:W-:Y:S04]  /*9a50*/  STL.64 [R1+0xc0], R168 ;  /* 0x0000c0a801007387 */ /* 0x000fe80000100a00 */
[----:B------:R4:W-:Y:S04]  /*9a60*/  STL.64 [R1+0xc8], R170 ;  /* 0x0000c8aa01007387 */ /* 0x0009e80000100a00 */
[----:B------:R4:W-:Y:S04]  /*9a70*/  STL [R1+0xd0], R172 ;  /* 0x0000d0ac01007387 */ /* 0x0009e80000100800 */
[----:B0-----:R-:W4:Y:S04]  /*9a80*/  LDL.LU R40, [R1+0x180] ;  /* 0x0001800001287983 */ /* 0x001f280000300800 */
        /* <DEDUP_REMOVED lines=15> */
[----:B-1----:R-:W4:Y:S04]  /*9b80*/  LDL.LU R24, [R1+0x280] ;  /* 0x0002800001187983 */ /* 0x002f280000300800 */
        /* <DEDUP_REMOVED lines=15> */
[----:B---3--:R-:W3:Y:S04]  /*9c80*/  LDL.LU.64 R152, [R1+0x2c0] ;  /* 0x0002c00001987983 */ /* 0x008ee80000300a00 */
[----:B------:R-:W3:Y:S04]  /*9c90*/  LDL.LU.64 R154, [R1+0x2c8] ;  /* 0x0002c800019a7983 */ /* 0x000ee80000300a00 */
[----:B------:R-:W3:Y:S04]  /*9ca0*/  LDL.LU.64 R156, [R1+0x2d0] ;  /* 0x0002d000019c7983 */ /* 0x000ee80000300a00 */
[----:B------:R-:W3:Y:S04]  /*9cb0*/  LDL.LU.64 R158, [R1+0x2d8] ;  /* 0x0002d800019e7983 */ /* 0x000ee80000300a00 */
[----:B------:R-:W3:Y:S04]  /*9cc0*/  LDL.LU.64 R160, [R1+0x2e0] ;  /* 0x0002e00001a07983 */ /* 0x000ee80000300a00 */
[----:B------:R-:W3:Y:S04]  /*9cd0*/  LDL.LU.64 R162, [R1+0x2e8] ;  /* 0x0002e80001a27983 */ /* 0x000ee80000300a00 */
[----:B------:R-:W3:Y:S04]  /*9ce0*/  LDL.LU.64 R164, [R1+0x2f0] ;  /* 0x0002f00001a47983 */ /* 0x000ee80000300a00 */
[----:B------:R-:W3:Y:S04]  /*9cf0*/  LDL.LU.64 R166, [R1+0x2f8] ;  /* 0x0002f80001a67983 */ /* 0x000ee80000300a00 */
        /* <DEDUP_REMOVED lines=15> */
[----:B------:R-:W4:Y:S01]  /*9df0*/  LDL.LU R103, [R1+0x3bc] ;  /* 0x0003bc0001677983 */ /* 0x000f220000300800 */
[----:B--2---:R-:W-:Y:S01]  /*9e00*/  WARPGROUP.ARRIVE ;  /* 0x00000000000079c5 */ /* 0x004fe20000000000 */
[----:B------:R-:W-:Y:S01]  /*9e10*/  UMOV UR24, UR28 ;  /* 0x0000001c00187c82 */ /* 0x000fe20008000000 */
[----:B------:R-:W-:-:S04]  /*9e20*/  UMOV UR25, UR29 ;  /* 0x0000001d00197c82 */ /* 0x000fc80008000000 */
[----:B------:R-:W-:Y:S01]  /*9e30*/  IGMMA.64x32x32.S8.S8 R104, gdesc[UR24], R104, gsb0 ;  /* 0x01200000186879f1 */ /* 0x000fe20008041068 */
[----:B------:R-:W-:Y:S01]  /*9e40*/  UMOV UR30, UR6 ;  /* 0x00000006001e7c82 */ /* 0x000fe20008000000 */
[----:B------:R-:W-:Y:S01]  /*9e50*/  UMOV UR31, UR7 ;  /* 0x00000007001f7c82 */ /* 0x000fe20008000000 */
[----:B------:R-:W-:Y:S02]  /*9e60*/  WARPGROUP.DEPBAR.LE gsb0, 0x0 ;  /* 0x00008000000079c5 */ /* 0x000fe40000010000 */
[----:B------:R-:W-:Y:S01]  /*9e70*/  UIADD3 UR10, UR59, 0x6, URZ ;  /* 0x000000063b0a7890 */ /* 0x000fe2000fffe03f */
[----:B------:R-:W-:Y:S01]  /*9e80*/  UMOV UR5, 0x40000040 ;  /* 0x4000004000057882 */ /* 0x000fe20000000000 */
[----:B------:R-:W-:-:S05]  /*9e90*/  UMOV UR7, 0x40000040 ;  /* 0x4000004000077882 */ /* 0x000fca0000000000 */
[----:B------:R-:W-:Y:S01]  /*9ea0*/  UMOV UR6, UR10 ;  /* 0x0000000a00067c82 */ /* 0x000fe20008000000 */
[----:B------:R-:W-:Y:S01]  /*9eb0*/  UIADD3 UR14, UR59, 0x106, URZ ;  /* 0x000001063b0e7890 */ /* 0x000fe2000fffe03f */
[----:B------:R-:W-:Y:S01]  /*9ec0*/  UMOV UR8, UR4 ;  /* 0x0000000400087c82 */ /* 0x000fe20008000000 */
[----:B------:R-:W-:Y:S01]  /*9ed0*/  UMOV UR9, UR5 ;  /* 0x0000000500097c82 */ /* 0x000fe20008000000 */
[----:B------:R-:W-:-:S04]  /*9ee0*/  UMOV UR11, 0x40000040 ;  /* 0x40000040000b7882 */ /* 0x000fc80000000000 */
[----:B------:R-:W-:Y:S01]  /*9ef0*/  UMOV UR10, UR14 ;  /* 0x0000000e000a7c82 */ /* 0x000fe20008000000 */
[----:B---3--:R-:W-:-:S06]  /*9f00*/  WARPGROUP.ARRIVE ;  /* 0x00000000000079c5 */ /* 0x008fcc0000000000 */
[----:B------:R-:W-:Y:S03]  /*9f10*/  IGMMA.64x32x32.S8.S8 R152, gdesc[UR28], R152, gsb0 ;  /* 0x012000001c9879f1 */ /* 0x000fe60008041098 */
[----:B------:R-:W-:Y:S02]  /*9f20*/  WARPGROUP.DEPBAR.LE gsb0, 0x0 ;  /* 0x00008000000079c5 */ /* 0x000fe40000010000 */
[----:B----4-:R-:W-:-:S06]  /*9f30*/  WARPGROUP.ARRIVE ;  /* 0x00000000000079c5 */ /* 0x010fcc0000000000 */
[----:B------:R-:W-:Y:S03]  /*9f40*/  IGMMA.64x32x32.S8.S8 R88, gdesc[UR4], R88, gsb0 ;  /* 0x01200000045879f1 */ /* 0x000fe60008041058 */
        /* <DEDUP_REMOVED lines=17> */
[----:B------:R-:W-:Y:S01]  /*a060*/  IMAD.MOV.U32 R2, RZ, RZ, R178 ;  /* 0x000000ffff027224 */ /* 0x000fe200078e00b2 */
[----:B------:R-:W-:Y:S01]  /*a070*/  MOV R178, R114 ;  /* 0x0000007200b27202 */ /* 0x000fe20000000f00 */
[----:B------:R-:W-:-:S02]  /*a080*/  IMAD.MOV.U32 R235, RZ, RZ, R179 ;  /* 0x000000ffffeb7224 */ /* 0x000fc400078e00b3 */
[----:B------:R-:W-:Y:S02]  /*a090*/  IMAD.MOV.U32 R233, RZ, RZ, R181 ;  /* 0x000000ffffe97224 */ /* 0x000fe400078e00b5 */
[----:B------:R-:W-:Y:S02]  /*a0a0*/  IMAD.MOV.U32 R232, RZ, RZ, R182 ;  /* 0x000000ffffe87224 */ /* 0x000fe400078e00b6 */
        /* <DEDUP_REMOVED lines=31> */
[----:B------:R-:W-:Y:S01]  /*a2a0*/  UIADD3 UR22, UR59, 0x306, URZ ;  /* 0x000003063b167890 */ /* 0x000fe2000fffe03f */
[----:B------:R-:W-:-:S04]  /*a2b0*/  WARPGROUP.DEPBAR.LE gsb0, 0x0 ;  /* 0x00008000000079c5 */ /* 0x000fc80000010000 */
[----:B------:R-:W-:Y:S01]  /*a2c0*/  WARPGROUP.ARRIVE ;  /* 0x00000000000079c5 */ /* 0x000fe20000000000 */
[----:B------:R-:W-:Y:S01]  /*a2d0*/  UMOV UR12, UR4 ;  /* 0x00000004000c7c82 */ /* 0x000fe20008000000 */
[----:B------:R-:W-:Y:S01]  /*a2e0*/  UMOV UR13, UR5 ;  /* 0x00000005000d7c82 */ /* 0x000fe20008000000 */
[----:B------:R-:W-:Y:S01]  /*a2f0*/  UMOV UR14, UR22 ;  /* 0x00000016000e7c82 */ /* 0x000fe20008000000 */
[----:B------:R-:W-:Y:S02]  /*a300*/  UMOV UR15, 0x40000040 ;  /* 0x40000040000f7882 */ /* 0x000fe40000000000 */
[----:B------:R-:W-:Y:S01]  /*a310*/  IGMMA.64x32x32.S8.S8 R104, gdesc[UR12], R104, gsb0 ;  /* 0x012000000c6879f1 */ /* 0x000fe20008041068 */
[----:B------:R-:W-:Y:S01]  /*a320*/  UIADD3 UR8, UR59, 0x406, URZ ;  /* 0x000004063b087890 */ /* 0x000fe2000fffe03f */
[----:B------:R-:W-:Y:S01]  /*a330*/  UMOV UR20, UR4 ;  /* 0x0000000400147c82 */ /* 0x000fe20008000000 */
[----:B------:R-:W-:Y:S01]  /*a340*/  UMOV UR21, UR5 ;  /* 0x0000000500157c82 */ /* 0x000fe20008000000 */
[----:B------:R-:W-:-:S04]  /*a350*/  UMOV UR23, 0x40000040 ;  /* 0x4000004000177882 */ /* 0x000fc80000000000 */
[----:B------:R-:W-:Y:S01]  /*a360*/  UMOV UR22, UR8 ;  /* 0x0000000800167c82 */ /* 0x000fe20008000000 */
[----:B------:R-:W-:Y:S04]  /*a370*/  STL.64 [R1+0x380], R88 ;  /* 0x0003805801007387 */ /* 0x000fe80000100a00 */
[----:B------:R-:W-:Y:S04]  /*a380*/  STL.64 [R1+0x388], R90 ;  /* 0x0003885a01007387 */ /* 0x000fe80000100a00 */
[----:B------:R-:W-:Y:S04]  /*a390*/  STL.64 [R1+0x390], R92 ;  /* 0x0003905c01007387 */ /* 0x000fe80000100a00 */
[----:B------:R-:W-:Y:S01]  /*a3a0*/  STL.64 [R1+0x398], R94 ;  /* 0x0003985e01007387 */ /* 0x000fe20000100a00 */
[----:B------:R-:W-:-:S02]  /*a3b0*/  WARPGROUP.DEPBAR.LE gsb0, 0x0 ;  /* 0x00008000000079c5 */ /* 0x000fc40000010000 */
[----:B------:R-:W-:-:S06]  /*a3c0*/  WARPGROUP.ARRIVE ;  /* 0x00000000000079c5 */ /* 0x000fcc0000000000 */
        /* <DEDUP_REMOVED lines=38> */
[----:B0-----:R-:W-:Y:S01]  /*a630*/  IMAD.MOV.U32 R206, RZ, RZ, R146 ;  /* 0x000000ffffce7224 */ /* 0x001fe200078e0092 */
[----:B-1----:R-:W-:Y:S01]  /*a640*/  MOV R204, R144 ;  /* 0x0000009000cc7202 */ /* 0x002fe20000000f00 */
[----:B------:R-:W-:-:S02]  /*a650*/  IMAD.MOV.U32 R205, RZ, RZ, R145 ;  /* 0x000000ffffcd7224 */ /* 0x000fc400078e0091 */
[----:B--2---:R-:W-:Y:S02]  /*a660*/  IMAD.MOV.U32 R202, RZ, RZ, R142 ;  /* 0x000000ffffca7224 */ /* 0x004fe400078e008e */
[----:B---3--:R-:W-:Y:S02]  /*a670*/  IMAD.MOV.U32 R200, RZ, RZ, R140 ;  /* 0x000000ffffc87224 */ /* 0x008fe400078e008c */
[----:B------:R-:W2:Y:S01]  /*a680*/  LDL.LU R140, [R1+0x7f8] ;  /* 0x0007f800018c7983 */ /* 0x000ea20000300800 */
[----:B------:R-:W-:Y:S02]  /*a690*/  IMAD.MOV.U32 R201, RZ, RZ, R141 ;  /* 0x000000ffffc97224 */ /* 0x000fe400078e008d */
[----:B------:R-:W-:Y:S01]  /*a6a0*/  IMAD.MOV.U32 R203, RZ, RZ, R143 ;  /* 0x000000ffffcb7224 */ /* 0x000fe200078e008f */
[----:B------:R-:W2:Y:S04]  /*a6b0*/  LDL.LU R141, [R1+0x7f4] ;  /* 0x0007f400018d7983 */ /* 0x000ea80000300800 */
        /* <DEDUP_REMOVED lines=10> */
[----:B------:R-:W2:Y:S04]  /*a760*/  LDL.LU R147, [R1+0x7dc] ;  /* 0x0007dc0001937983 */ /* 0x000ea80000300800 */
[----:B------:R-:W2:Y:S04]  /*a770*/  LDL.LU R148, [R1+0x7d8] ;  /* 0x0007d80001947983 */ /* 0x000ea80000300800 */
[----:B------:R-:W2:Y:S04]  /*a780*/  LDL.LU R149, [R1+0x7d4] ;  /* 0x0007d40001957983 */ /* 0x000ea80000300800 */
[----:B------:R-:W2:Y:S04]  /*a790*/  LDL.LU R150, [R1+0x7d0] ;  /* 0x0007d00001967983 */ /* 0x000ea80000300800 */
[----:B------:R-:W2:Y:S01]  /*a7a0*/  LDL.LU R151, [R1+0x7cc] ;  /* 0x0007cc0001977983 */ /* 0x000ea20000300800 */
[----:B------:R-:W-:Y:S01]  /*a7b0*/  UIADD3 UR26, UR59, 0x506, URZ ;  /* 0x000005063b1a7890 */ /* 0x000fe2000fffe03f */
[----:B------:R-:W-:Y:S01]  /*a7c0*/  UMOV UR24, UR4 ;  /* 0x0000000400187c82 */ /* 0x000fe20008000000 */
[----:B------:R-:W-:Y:S01]  /*a7d0*/  UMOV UR25, UR5 ;  /* 0x0000000500197c82 */ /* 0x000fe20008000000 */
[----:B------:R-:W-:Y:S01]  /*a7e0*/  UMOV UR27, 0x40000040 ;  /* 0x40000040001b7882 */ /* 0x000fe20000000000 */
[----:B------:R-:W-:-:S02]  /*a7f0*/  IMAD.MOV.U32 R212, RZ, RZ, R187 ;  /* 0x000000ffffd47224 */ /* 0x000fc400078e00bb */
[----:B------:R-:W3:Y:S01]  /*a800*/  LDL.LU R187, [R1+0x7c8] ;  /* 0x0007c80001bb7983 */ /* 0x000ee20000300800 */
[----:B------:R-:W-:Y:S02]  /*a810*/  IMAD.MOV.U32 R213, RZ, RZ, R186 ;  /* 0x000000ffffd57224 */ /* 0x000fe400078e00ba */
[----:B------:R-:W-:Y:S01]  /*a820*/  IMAD.MOV.U32 R214, RZ, RZ, R185 ;  /* 0x000000ffffd67224 */ /* 0x000fe200078e00b9 */
[----:B------:R-:W4:Y:S01]  /*a830*/  LDL.LU R186, [R1+0x7c4] ;  /* 0x0007c40001ba7983 */ /* 0x000f220000300800 */
[----:B------:R-:W-:-:S03]  /*a840*/  IMAD.MOV.U32 R215, RZ, RZ, R59 ;  /* 0x000000ffffd77224 */ /* 0x000fc600078e003b */
[----:B------:R-:W3:Y:S04]  /*a850*/  LDL.LU R185, [R1+0x7c0] ;  /* 0x0007c00001b97983 */ /* 0x000ee80000300800 */
[----:B------:R-:W4:Y:S01]  /*a860*/  LDL.LU R59, [R1+0x7bc] ;  /* 0x0007bc00013b7983 */ /* 0x000f220000300800 */
[----:B------:R-:W-:Y:S01]  /*a870*/  MOV R104, R86 ;  /* 0x0000005600687202 */ /* 0x000fe20000000f00 */
        /* <DEDUP_REMOVED lines=13> */
[----:B------:R-:W-:Y:S01]  /*a950*/  IMAD.MOV.U32 R117, RZ, RZ, R73 ;  /* 0x000000ffff757224 */ /* 0x000fe200078e0049 */
[----:B--2---:R-:W-:-:S06]  /*a960*/  WARPGROUP.ARRIVE ;  /* 0x00000000000079c5 */ /* 0x004fcc0000000000 */
        /* <DEDUP_REMOVED lines=11> */
[----:B-1----:R-:W-:Y:S01]  /*aa20*/  IMAD.MOV.U32 R140, RZ, RZ, R133 ;  /* 0x000000ffff8c7224 */ /* 0x002fe200078e0085 */
[----:B--2---:R-:W-:Y:S01]  /*aa30*/  MOV R138, R56 ;  /* 0x00000038008a7202 */ /* 0x004fe20000000f00 */
[----:B------:R-:W-:Y:S02]  /*aa40*/  IMAD.MOV.U32 R139, RZ, RZ, R134 ;  /* 0x000000ffff8b7224 */ /* 0x000fe400078e0086 */
[----:B---3--:R-:W-:Y:S02]  /*aa50*/  IMAD.MOV.U32 R136, RZ, RZ, R58 ;  /* 0x000000ffff887224 */ /* 0x008fe400078e003a */
[----:B------:R-:W2:Y:S01]  /*aa60*/  LDL.LU R58, [R1+0x7b8] ;  /* 0x0007b800013a7983 */ /* 0x000ea20000300800 */
[----:B------:R-:W-:-:S03]  /*aa70*/  IMAD.MOV.U32 R137, RZ, RZ, R57 ;  /* 0x000000ffff897224 */ /* 0x000fc600078e0039 */
        /* <DEDUP_REMOVED lines=39> */
[----:B------:R-:W3:Y:S01]  /*acf0*/  LDL.LU R72, [R1+0x740] ;  /* 0x0007400001487983 */ /* 0x000ee20000300800 */
[----:B------:R-:W-:-:S02]  /*ad00*/  IMAD.MOV.U32 R119, RZ, RZ, R184 ;  /* 0x000000ffff777224 */ /* 0x000fc400078e00b8 */
[----:B------:R-:W-:Y:S01]  /*ad10*/  IMAD.MOV.U32 R40, RZ, RZ, R185 ;  /* 0x000000ffff287224 */ /* 0x000fe200078e00b9 */
[----:B------:R-:W3:Y:S01]  /*ad20*/  LDL.LU R184, [R1+0x73c] ;  /* 0x00073c0001b87983 */ /* 0x000ee20000300800 */
[----:B----4-:R-:W-:Y:S02]  /*ad30*/  IMAD.MOV.U32 R41, RZ, RZ, R186 ;  /* 0x000000ffff297224 */ /* 0x010fe400078e00ba */
[----:B------:R-:W-:Y:S01]  /*ad40*/  IMAD.MOV.U32 R42, RZ, RZ, R187 ;  /* 0x000000ffff2a7224 */ /* 0x000fe200078e00bb */
        /* <DEDUP_REMOVED lines=22> */
[----:B------:R-:W-:-:S03]  /*aeb0*/  IMAD.MOV.U32 R54, RZ, RZ, R121 ;  /* 0x000000ffff367224 */ /* 0x000fc600078e0079 */
[----:B------:R-:W4:Y:S01]  /*aec0*/  LDL.LU R196, [R1+0x70c] ;  /* 0x00070c0001c47983 */ /* 0x000f220000300800 */
[----:B------:R-:W-:-:S03]  /*aed0*/  IMAD.MOV.U32 R55, RZ, RZ, R122 ;  /* 0x000000ffff377224 */ /* 0x000fc600078e007a */
[----:B------:R-:W4:Y:S04]  /*aee0*/  LDL.LU R197, [R1+0x708] ;  /* 0x0007080001c57983 */ /* 0x000f280000300800 */
[----:B------:R-:W4:Y:S04]  /*aef0*/  LDL.LU R120, [R1+0x704] ;  /* 0x0007040001787983 */ /* 0x000f280000300800 */
[----:B------:R-:W4:Y:S04]  /*af00*/  LDL.LU R121, [R1+0x700] ;  /* 0x0007000001797983 */ /* 0x000f280000300800 */
[----:B------:R-:W4:Y:S01]  /*af10*/  LDL.LU R122, [R1+0x6fc] ;  /* 0x0006fc00017a7983 */ /* 0x000f220000300800 */
[----:B------:R-:W-:-:S02]  /*af20*/  IMAD.MOV.U32 R39, RZ, RZ, R59 ;  /* 0x000000ffff277224 */ /* 0x000fc400078e003b */
[----:B--2---:R-:W-:Y:S02]  /*af30*/  IMAD.MOV.U32 R38, RZ, RZ, R58 ;  /* 0x000000ffff267224 */ /* 0x004fe400078e003a */
[----:B---3--:R-:W-:Y:S02]  /*af40*/  IMAD.MOV.U32 R37, RZ, RZ, R57 ;  /* 0x000000ffff257224 */ /* 0x008fe400078e0039 */
        /* <DEDUP_REMOVED lines=27> */
[----:B------:R-:W2:Y:S01]  /*b100*/  LDL.LU R58, [R1+0x6c0] ;  /* 0x0006c000013a7983 */ /* 0x000ea20000300800 */
[----:B------:R-:W-:Y:S01]  /*b110*/  IMAD.MOV.U32 R90, RZ, RZ, R74 ;  /* 0x000000ffff5a7224 */ /* 0x000fe200078e004a */
[----:B------:R-:W-:-:S02]  /*b120*/  MOV R89, R73 ;  /* 0x0000004900597202 */ /* 0x000fc40000000f00 */
        /* <DEDUP_REMOVED lines=11> */
[----:B------:R-:W-:Y:S01]  /*b1e0*/  IMAD.MOV.U32 R95, RZ, RZ, R79 ;  /* 0x000000ffff5f7224 */ /* 0x000fe200078e004f */
[----:B------:R-:W-:Y:S02]  /*b1f0*/  MOV R96, R80 ;  /* 0x0000005000607202 */ /* 0x000fe40000000f00 */
        /* <DEDUP_REMOVED lines=22> */
[----:B------:R-:W-:-:S02]  /*b360*/  IMAD.MOV.U32 R22, RZ, RZ, R152 ;  /* 0x000000ffff167224 */ /* 0x000fc400078e0098 */
[----:B------:R-:W-:Y:S01]  /*b370*/  IMAD.MOV.U32 R21, RZ, RZ, R153 ;  /* 0x000000ffff157224 */ /* 0x000fe200078e0099 */
[----:B------:R-:W4:Y:S01]  /*b380*/  LDL.LU R152, [R1+0x40] ;  /* 0x0000400001987983 */ /* 0x000f220000300800 */
[----:B------:R-:W-:Y:S02]  /*b390*/  IMAD.MOV.U32 R20, RZ, RZ, R154 ;  /* 0x000000ffff147224 */ /* 0x000fe400078e009a */
        /* <DEDUP_REMOVED lines=62> */
[----:B------:R-:W2:Y:S01]  /*b780*/  LDL.LU R71, [R1+0x64c] ;  /* 0x00064c0001477983 */ /* 0x000ea20000300800 */
[----:B------:R-:W-:-:S03]  /*b790*/  IMAD.MOV.U32 R84, RZ, RZ, R135 ;  /* 0x000000ffff547224 */ /* 0x000fc600078e0087 */
[----:B------:R-:W4:Y:S01]  /*b7a0*/  LDL.LU R135, [R1+0x648] ;  /* 0x0006480001877983 */ /* 0x000f220000300800 */
[----:B------:R-:W-:Y:S01]  /*b7b0*/  MOV R85, R198 ;  /* 0x000000c600557202 */ /* 0x000fe20000000f00 */
[----:B------:R-:W-:Y:S02]  /*b7c0*/  IMAD.MOV.U32 R86, RZ, RZ, R199 ;  /* 0x000000ffff567224 */ /* 0x000fe400078e00c7 */
[----:B------:R-:W3:Y:S04]  /*b7d0*/  LDL.LU R198, [R1+0x644] ;  /* 0x0006440001c67983 */ /* 0x000ee80000300800 */
[----:B------:R-:W3:Y:S01]  /*b7e0*/  LDL.LU R199, [R1+0x640] ;  /* 0x0006400001c77983 */ /* 0x000ee20000300800 */
[----:B------:R-:W-:Y:S01]  /*b7f0*/  UIADD3 UR8, UR58, 0x406, URZ ;  /* 0x000004063a087890 */ /* 0x000fe2000fffe03f */
[----:B------:R-:W-:-:S02]  /*b800*/  UMOV UR29, 0x40000040 ;  /* 0x40000040001d7882 */ /* 0x000fc40000000000 */
[----:B------:R-:W3:Y:S04]  /*b810*/  LDL.LU R87, [R1+0x23c] ;  /* 0x00023c0001577983 */ /* 0x000ee80000300800 */
        /* <DEDUP_REMOVED lines=12> */
[----:B----4-:R-:W-:-:S06]  /*b8e0*/  WARPGROUP.ARRIVE ;  /* 0x00000000000079c5 */ /* 0x010fcc0000000000 */
        /* <DEDUP_REMOVED lines=21> */
[----:B------:R-:W-:-:S06]  /*ba40*/  UMOV UR5, 0x40000040 ;  /* 0x4000004000057882 */ /* 0x000fcc0000000000 */
        /* <DEDUP_REMOVED lines=11> */
[----:B------:R-:W-:Y:S04]  /*bb00*/  STL.64 [R1+0x40], R152 ;  /* 0x0000409801007387 */ /* 0x000fe80000100a00 */
        /* <DEDUP_REMOVED lines=26> */
[----:B------:R-:W-:-:S02]  /*bcb0*/  WARPGROUP.DEPBAR.LE gsb0, 0x0 ;  /* 0x00008000000079c5 */ /* 0x000fc40000010000 */
[----:B------:R-:W-:Y:S01]  /*bcc0*/  WARPGROUP.ARRIVE ;  /* 0x00000000000079c5 */ /* 0x000fe20000000000 */
        /* <DEDUP_REMOVED lines=8> */
[----:B------:R-:W-:-:S03]  /*bd50*/  UMOV UR12, UR4 ;  /* 0x00000004000c7c82 */ /* 0x000fc60008000000 */
[----:B------:R-:W-:Y:S01]  /*bd60*/  STL.64 [R1+0x240], R24 ;  /* 0x0002401801007387 */ /* 0x000fe20000100a00 */
[----:B------:R-:W-:Y:S02]  /*bd70*/  UMOV UR13, UR5 ;  /* 0x00000005000d7c82 */ /* 0x000fe40008000000 */
        /* <DEDUP_REMOVED lines=60> */
[----:B0-----:R-:W-:-:S03]  /*c140*/  IMAD.MOV.U32 R136, RZ, RZ, R168 ;  /* 0x000000ffff887224 */ /* 0x001fc600078e00a8 */
[----:B------:R0:W-:Y:S04]  /*c150*/  STL.64 [R1+0x120], R144 ;  /* 0x0001209001007387 */ /* 0x0001e80000100a00 */
[----:B------:R0:W-:Y:S01]  /*c160*/  STL.64 [R1+0x128], R146 ;  /* 0x0001289201007387 */ /* 0x0001e20000100a00 */
[----:B------:R-:W-:-:S03]  /*c170*/  WARPGROUP.DEPBAR.LE gsb0, 0x0 ;  /* 0x00008000000079c5 */ /* 0x000fc60000010000 */
[----:B------:R0:W-:Y:S04]  /*c180*/  STL.64 [R1+0x130], R148 ;  /* 0x0001309401007387 */ /* 0x0001e80000100a00 */
[----:B------:R0:W-:Y:S04]  /*c190*/  STL.64 [R1+0x138], R150 ;  /* 0x0001389601007387 */ /* 0x0001e80000100a00 */
[----:B------:R-:W4:Y:S04]  /*c1a0*/  LDL.LU R168, [R1+0x4fc] ;  /* 0x0004fc0001a87983 */ /* 0x000f280000300800 */
[----:B------:R2:W-:Y:S04]  /*c1b0*/  STL.64 [R1], R200 ;  /* 0x000000c801007387 */ /* 0x0005e80000100a00 */
[----:B------:R-:W-:Y:S04]  /*c1c0*/  STL.64 [R1+0x8], R202 ;  /* 0x000008ca01007387 */ /* 0x000fe80000100a00 */
[----:B------:R-:W-:Y:S04]  /*c1d0*/  STL.64 [R1+0x10], R204 ;  /* 0x000010cc01007387 */ /* 0x000fe80000100a00 */
[----:B------:R2:W-:Y:S01]  /*c1e0*/  STL.64 [R1+0x18], R206 ;  /* 0x000018ce01007387 */ /* 0x0005e20000100a00 */
[----:B------:R-:W-:-:S03]  /*c1f0*/  IMAD.MOV.U32 R137, RZ, RZ, R169 ;  /* 0x000000ffff897224 */ /* 0x000fc600078e00a9 */
[----:B------:R-:W-:Y:S01]  /*c200*/  STL.64 [R1+0x20], R208 ;  /* 0x000020d001007387 */ /* 0x000fe20000100a00 */
[----:B-1----:R-:W-:-:S03]  /*c210*/  IMAD.MOV.U32 R138, RZ, RZ, R170 ;  /* 0x000000ffff8a7224 */ /* 0x002fc600078e00aa */
[----:B------:R-:W-:Y:S01]  /*c220*/  STL.64 [R1+0x28], R210 ;  /* 0x000028d201007387 */ /* 0x000fe20000100a00 */
[----:B------:R-:W-:-:S03]  /*c230*/  IMAD.MOV.U32 R139, RZ, RZ, R171 ;  /* 0x000000ffff8b7224 */ /* 0x000fc600078e00ab */
[----:B------:R1:W-:Y:S01]  /*c240*/  STL.64 [R1+0x30], R212 ;  /* 0x000030d401007387 */ /* 0x0003e20000100a00 */
[----:B------:R-:W-:-:S03]  /*c250*/  IMAD.MOV.U32 R140, RZ, RZ, R172 ;  /* 0x000000ffff8c7224 */ /* 0x000fc600078e00ac */
[----:B------:R1:W-:Y:S01]  /*c260*/  STL.64 [R1+0x38], R214 ;  /* 0x000038d601007387 */ /* 0x0003e20000100a00 */
[----:B------:R-:W-:-:S03]  /*c270*/  MOV R141, R173 ;  /* 0x000000ad008d7202 */ /* 0x000fc60000000f00 */
[----:B------:R-:W4:Y:S01]  /*c280*/  LDL.LU R169, [R1+0x4f8] ;  /* 0x0004f80001a97983 */ /* 0x000f220000300800 */
[----:B------:R-:W-:-:S03]  /*c290*/  IMAD.MOV.U32 R142, RZ, RZ, R174 ;  /* 0x000000ffff8e7224 */ /* 0x000fc600078e00ae */
[----:B------:R-:W4:Y:S01]  /*c2a0*/  LDL.LU R170, [R1+0x4f4] ;  /* 0x0004f40001aa7983 */ /* 0x000f220000300800 */
[----:B------:R-:W-:-:S03]  /*c2b0*/  IMAD.MOV.U32 R143, RZ, RZ, R175 ;  /* 0x000000ffff8f7224 */ /* 0x000fc600078e00af */
[----:B------:R-:W4:Y:S01]  /*c2c0*/  LDL.LU R171, [R1+0x4f0] ;  /* 0x0004f00001ab7983 */ /* 0x000f220000300800 */
[----:B0-----:R-:W-:-:S03]  /*c2d0*/  IMAD.MOV.U32 R144, RZ, RZ, R176 ;  /* 0x000000ffff907224 */ /* 0x001fc600078e00b0 */
        /* <DEDUP_REMOVED lines=17> */
[----:B------:R-:W4:Y:S04]  /*c3f0*/  LDL.LU R182, [R1+0x4c4] ;  /* 0x0004c40001b67983 */ /* 0x000f280000300800 */
[----:B------:R-:W4:Y:S01]  /*c400*/  LDL.LU R183, [R1+0x4c0] ;  /* 0x0004c00001b77983 */ /* 0x000f220000300800 */
[----:B------:R-:W-:Y:S01]  /*c410*/  UMOV UR20, UR4 ;  /* 0x0000000400147c82 */ /* 0x000fe20008000000 */
[----:B------:R-:W-:Y:S01]  /*c420*/  UMOV UR21, UR5 ;  /* 0x0000000500157c82 */ /* 0x000fe20008000000 */
[----:B------:R-:W-:Y:S01]  /*c430*/  UMOV UR24, UR4 ;  /* 0x0000000400187c82 */ /* 0x000fe20008000000 */
[----:B------:R-:W-:Y:S01]  /*c440*/  UMOV UR25, UR5 ;  /* 0x0000000500197c82 */ /* 0x000fe20008000000 */
[----:B------:R-:W-:Y:S01]  /*c450*/  UMOV UR28, UR4 ;  /* 0x00000004001c7c82 */ /* 0x000fe20008000000 */
[----:B------:R-:W-:Y:S01]  /*c460*/  UMOV UR29, UR5 ;  /* 0x00000005001d7c82 */ /* 0x000fe20008000000 */
[----:B------:R-:W2:Y:S04]  /*c470*/  LDL.LU R72, [R1+0xc0] ;  /* 0x0000c00001487983 */ /* 0x000ea80000300800 */
[----:B------:R-:W2:Y:S04]  /*c480*/  LDL.LU R73, [R1+0xc4] ;  /* 0x0000c40001497983 */ /* 0x000ea80000300800 */
[----:B------:R-:W2:Y:S04]  /*c490*/  LDL.LU R74, [R1+0xc8] ;  /* 0x0000c800014a7983 */ /* 0x000ea80000300800 */
[----:B------:R-:W2:Y:S04]  /*c4a0*/  LDL.LU R75, [R1+0xcc] ;  /* 0x0000cc00014b7983 */ /* 0x000ea80000300800 */
[----:B------:R-:W2:Y:S01]  /*c4b0*/  LDL.LU R76, [R1+0xd0] ;  /* 0x0000d000014c7983 */ /* 0x000ea20000300800 */
[----:B------:R-:W-:Y:S01]  /*c4c0*/  UIADD3 UR58, UR58, 0xc06, URZ ;  /* 0x00000c063a3a7890 */ /* 0x000fe2000fffe03f */
[----:B----4-:R-:W-:-:S06]  /*c4d0*/  WARPGROUP.ARRIVE ;  /* 0x00000000000079c5 */ /* 0x010fcc0000000000 */
[----:B------:R-:W-:Y:S03]  /*c4e0*/  IGMMA.64x32x32.S8.S8 R168, gdesc[UR20], R168, gsb0 ;  /* 0x0120000014a879f1 */ /* 0x000fe600080410a8 */
[----:B------:R-:W-:Y:S02]  /*c4f0*/  WARPGROUP.DEPBAR.LE gsb0, 0x0 ;  /* 0x00008000000079c5 */ /* 0x000fe40000010000 */
[----:B---3--:R-:W-:-:S06]  /*c500*/  WARPGROUP.ARRIVE ;  /* 0x00000000000079c5 */ /* 0x008fcc0000000000 */
[----:B------:R-:W-:Y:S03]  /*c510*/  IGMMA.64x32x32.S8.S8 R104, gdesc[UR24], R104, gsb0 ;  /* 0x01200000186879f1 */ /* 0x000fe60008041068 */
[----:B------:R-:W-:Y:S02]  /*c520*/  WARPGROUP.DEPBAR.LE gsb0, 0x0 ;  /* 0x00008000000079c5 */ /* 0x000fe40000010000 */
[----:B--2---:R-:W-:-:S06]  /*c530*/  WARPGROUP.ARRIVE ;  /* 0x00000000000079c5 */ /* 0x004fcc0000000000 */
[----:B------:R-:W-:Y:S01]  /*c540*/  IGMMA.64x32x32.S8.S8 R40, gdesc[UR28], R40, gsb0 ;  /* 0x012000001c2879f1 */ /* 0x000fe20008041028 */
[----:B------:R-:W-:Y:S01]  /*c550*/  UMOV UR28, UR58 ;  /* 0x0000003a001c7c82 */ /* 0x000fe20008000000 */
[----:B------:R-:W-:Y:S01]  /*c560*/  UMOV UR29, 0x40000040 ;  /* 0x40000040001d7882 */ /* 0x000fe20000000000 */
        /* <DEDUP_REMOVED lines=29> */
[----:B------:R-:W-:Y:S01]  /*c740*/  UMOV UR16, UR28 ;  /* 0x0000001c00107c82 */ /* 0x000fe20008000000 */
[----:B------:R-:W-:Y:S01]  /*c750*/  UMOV UR17, UR29 ;  /* 0x0000001d00117c82 */ /* 0x000fe20008000000 */
[----:B------:R-:W-:Y:S01]  /*c760*/  UMOV UR8, UR28 ;  /* 0x0000001c00087c82 */ /* 0x000fe20008000000 */
[----:B------:R-:W-:Y:S01]  /*c770*/  UMOV UR9, UR29 ;  /* 0x0000001d00097c82 */ /* 0x000fe20008000000 */
[----:B------:R-:W-:Y:S01]  /*c780*/  IMAD.MOV.U32 R200, RZ, RZ, R22 ;  /* 0x000000ffffc87224 */ /* 0x000fe200078e0016 */
[----:B------:R-:W-:Y:S01]  /*c790*/  MOV R206, R12 ;  /* 0x0000000c00ce7202 */ /* 0x000fe20000000f00 */
[----:B------:R-:W-:Y:S01]  /*c7a0*/  IMAD.MOV.U32 R201, RZ, RZ, R21 ;  /* 0x000000ffffc97224 */ /* 0x000fe200078e0015 */
[----:B-1----:R-:W-:Y:S01]  /*c7b0*/  MOV R213, R5 ;  /* 0x0000000500d57202 */ /* 0x002fe20000000f00 */
        /* <DEDUP_REMOVED lines=11> */
[----:B------:R-:W-:Y:S01]  /*c870*/  IMAD.MOV.U32 R215, RZ, RZ, R3 ;  /* 0x000000ffffd77224 */ /* 0x000fe200078e0003 */
[----:B------:R-:W-:Y:S01]  /*c880*/  UMOV UR4, UR28 ;  /* 0x0000001c00047c82 */ /* 0x000fe20008000000 */
[----:B------:R-:W-:Y:S01]  /*c890*/  UMOV UR5, UR29 ;  /* 0x0000001d00057c82 */ /* 0x000fe20008000000 */
[----:B------:R0:W5:Y:S04]  /*c8a0*/  LDL.LU R0, [R1+0x4bc] ;  /* 0x0004bc0001007983 */ /* 0x0001680000300800 */
[----:B------:R0:W5:Y:S04]  /*c8b0*/  LDL.LU R19, [R1+0x4b8] ;  /* 0x0004b80001137983 */ /* 0x0001680000300800 */
[----:B------:R0:W5:Y:S01]  /*c8c0*/  LDL.LU R18, [R1+0x4b4] ;  /* 0x0004b40001127983 */ /* 0x0001620000300800 */
[----:B------:R-:W-:-:S02]  /*c8d0*/  WARPGROUP.DEPBAR.LE gsb0, 0x0 ;  /* 0x00008000000079c5 */ /* 0x000fc40000010000 */
[----:B------:R-:W-:Y:S01]  /*c8e0*/  WARPGROUP.ARRIVE ;  /* 0x00000000000079c5 */ /* 0x000fe20000000000 */
[----:B------:R0:W5:Y:S04]  /*c8f0*/  LDL.LU R17, [R1+0x4b0] ;  /* 0x0004b00001117983 */ /* 0x0001680000300800 */
[----:B------:R0:W5:Y:S01]  /*c900*/  LDL.LU R16, [R1+0x4ac] ;  /* 0x0004ac0001107983 */ /* 0x0001620000300800 */
[----:B------:R-:W-:Y:S03]  /*c910*/  IGMMA.64x32x32.S8.S8 R72, gdesc[UR16], R72, gsb0 ;  /* 0x01200000104879f1 */ /* 0x000fe60008041048 */
[----:B------:R0:W5:Y:S01]  /*c920*/  LDL.LU R2, [R1+0x4a8] ;  /* 0x0004a80001027983 */ /* 0x0001620000300800 */
[----:B------:R-:W-:-:S02]  /*c930*/  WARPGROUP.DEPBAR.LE gsb0, 0x0 ;  /* 0x00008000000079c5 */ /* 0x000fc40000010000 */
[----:B------:R-:W-:-:S06]  /*c940*/  WARPGROUP.ARRIVE ;  /* 0x00000000000079c5 */ /* 0x000fcc0000000000 */
[----:B------:R-:W-:Y:S01]  /*c950*/  IGMMA.64x32x32.S8.S8 R136, gdesc[UR8], R136, gsb0 ;  /* 0x01200000088879f1 */ /* 0x000fe20008041088 */
        /* <DEDUP_REMOVED lines=11> */
[----:B-1----:R0:W5:Y:S04]  /*ca10*/  LDL.LU.64 R86, [R1+0x4a0] ;  /* 0x0004a00001567983 */ /* 0x0021680000300a00 */
[----:B------:R0:W5:Y:S04]  /*ca20*/  LDL.LU.64 R84, [R1+0x498] ;  /* 0x0004980001547983 */ /* 0x0001680000300a00 */
[----:B------:R0:W5:Y:S04]  /*ca30*/  LDL.LU.64 R82, [R1+0x490] ;  /* 0x0004900001527983 */ /* 0x0001680000300a00 */
[----:B------:R0:W5:Y:S04]  /*ca40*/  LDL.LU.64 R80, [R1+0x488] ;  /* 0x0004880001507983 */ /* 0x0001680000300a00 */
[----:B------:R0:W5:Y:S04]  /*ca50*/  LDL.LU.64 R78, [R1+0x480] ;  /* 0x00048000014e7983 */ /* 0x0001680000300a00 */
[----:B------:R0:W5:Y:S04]  /*ca60*/  LDL.LU.64 R76, [R1+0x478] ;  /* 0x00047800014c7983 */ /* 0x0001680000300a00 */
[----:B------:R0:W5:Y:S04]  /*ca70*/  LDL.LU.64 R74, [R1+0x470] ;  /* 0x00047000014a7983 */ /* 0x0001680000300a00 */
[----:B------:R0:W5:Y:S04]  /*ca80*/  LDL.LU.64 R72, [R1+0x468] ;  /* 0x0004680001487983 */ /* 0x0001680000300a00 */
        /* <DEDUP_REMOVED lines=32> */
[----:B------:R0:W5:Y:S01]  /*cc90*/  LDL.LU.64 R200, [R1+0x3e8] ;  /* 0x0003e80001c87983 */ /* 0x0001620000300a00 */
[----:B------:R-:W-:Y:S05]  /*cca0*/  @!P1 BRA `(.L_x_22) ;  /* 0x000000b800549947 */ /* 0x000fea0003800000 */
[----:B------:R-:W-:Y:S01]  /*ccb0*/  UIADD3 UR33, UR48, 0x1, URZ ;  /* 0x0000000130217890 */ /* 0x000fe2000fffe03f */
[----:B-----5:R-:W-:Y:S01]  /*ccc0*/  R2UR UR35, R2 ;  /* 0x00000000022372ca */ /* 0x020fe200000e0000 */
[----:B------:R-:W-:Y:S02]  /*ccd0*/  UMOV UR32, UR48 ;  /* 0x0000003000207c82 */ /* 0x000fe40008000000 */
[----:B------:R-:W-:-:S04]  /*cce0*/  UISETP.NE.AND UP0, UPT, UR33, 0x2, UPT ;  /* 0x000000022100788c */ /* 0x000fc8000bf05270 */
[----:B------:R-:W-:Y:S02]  /*ccf0*/  USEL UR34, URZ, 0x1, UP0 ;  /* 0x000000013f227887 */ /* 0x000fe40008000000 */
[----:B------:R-:W-:Y:S02]  /*cd00*/  USEL UR33, UR33, URZ, UP0 ;  /* 0x0000003f21217287 */ /* 0x000fe40008000000 */
[----:B------:R-:W-:-:S12]  /*cd10*/  ULOP3.LUT UR34, UR49, UR34, URZ, 0x3c, !UPT ;  /* 0x0000002231227292 */ /* 0x000fd8000f8e3c3f */
.L_x_29:
[----:B------:R-:W-:Y:S05]  /*cd20*/  @!P0 BRA `(.L_x_23) ;  /* 0x0000000000048947 */ /* 0x000fea0003800000 */
[----:B------:R-:W-:Y:S01]  /*cd30*/  BPT.TRAP 0x1 ;  /* 0x000000040000795c */ /* 0x000fe20000300000 */
.L_x_23:
[----:B------:R-:W1:Y:S01]  /*cd40*/  S2UR UR5, SR_CgaCtaId ;  /* 0x00000000000579c3 */ /* 0x000e620000008800 */
[----:B------:R-:W-:Y:S01]  /*cd50*/  UMOV UR4, 0x400 ;  /* 0x0000040000047882 */ /* 0x000fe20000000000 */
[----:B------:R-:W-:Y:S02]  /*cd60*/  IMAD.U32 R3, RZ, RZ, UR34 ;  /* 0x00000022ff037e24 */ /* 0x000fe4000f8e00ff */
[----:B------:R-:W-:-:S03]  /*cd70*/  IMAD.U32 R2, RZ, RZ, UR33 ;  /* 0x00000021ff027e24 */ /* 0x000fc6000f8e00ff */
[----:B------:R-:W-:Y:S01]  /*cd80*/  SHF.L.U32 R3, R3, 0x1f, RZ ;  /* 0x0000001f03037819 */ /* 0x000fe200000006ff */
[----:B-1----:R-:W-:-:S06]  /*cd90*/  ULEA UR4, UR5, UR4, 0x18 ;  /* 0x0000000405047291 */ /* 0x002fcc000f8ec03f */
[----:B------:R-:W-:-:S04]  /*cda0*/  IMAD.U32 R0, RZ, RZ, UR4 ;  /* 0x00000004ff007e24 */ /* 0x000fc8000f8e00ff */
[----:B------:R-:W-:-:S04]  /*cdb0*/  IMAD R2, R2, 0x8, R0 ;  /* 0x0000000802027824 */ /* 0x000fc800078e0200 */
[----:B------:R1:W2:Y:S01]  /*cdc0*/  SYNCS.PHASECHK.TRANS64.TRYWAIT P1, [R2+URZ], R3 ;  /* 0x00000003020075a7 */ /* 0x0002a2000802017f */
[----:B------:R-:W-:Y:S05]  /*cdd0*/  @!P0 BRA `(.L_x_24) ;  /* 0x0000000000048947 */ /* 0x000fea0003800000 */
[----:B------:R-:W-:Y:S01]  /*cde0*/  BPT.TRAP 0x1 ;  /* 0x000000040000795c */ /* 0x000fe20000300000 */
.L_x_24:
[----:B--2---:R-:W-:Y:S05]  /*cdf0*/  @P1 BRA `(.L_x_25) ;  /* 0x0000000000081947 */ /* 0x004fea0003800000 */
[----:B------:R-:W2:Y:S02]  /*ce00*/  SYNCS.PHASECHK.TRANS64.TRYWAIT P1, [R2+URZ], R3 ;  /* 0x00000003020075a7 */ /* 0x000ea4000802017f */
[----:B--2---:R-:W-:Y:S05]  /*ce10*/  @!P1 BRA `(.L_x_26) ;  /* 0x0000026400a49947 */ /* 0x004fea0003800000 */
.L_x_25:
        /* <DEDUP_REMOVED lines=8> */
[----:B---3--:R-:W3:Y:S04]  /*cea0*/  LDL.LU.64 R152, [R1+0x380] ;  /* 0x0003800001987983 */ /* 0x008ee80000300a00 */
[----:B------:R-:W3:Y:S04]  /*ceb0*/  LDL.LU.64 R154, [R1+0x388] ;  /* 0x00038800019a7983 */ /* 0x000ee80000300a00 */
[----:B------:R-:W3:Y:S04]  /*cec0*/  LDL.LU.64 R156, [R1+0x390] ;  /* 0x00039000019c7983 */ /* 0x000ee80000300a00 */
[----:B------:R-:W3:Y:S04]  /*ced0*/  LDL.LU.64 R158, [R1+0x398] ;  /* 0x00039800019e7983 */ /* 0x000ee80000300a00 */
[----:B------:R-:W3:Y:S04]  /*cee0*/  LDL.LU.64 R160, [R1+0x3a0] ;  /* 0x0003a00001a07983 */ /* 0x000ee80000300a00 */
[----:B------:R-:W3:Y:S04]  /*cef0*/  LDL.LU.64 R162, [R1+0x3a8] ;  /* 0x0003a80001a27983 */ /* 0x000ee80000300a00 */
[----:B------:R-:W3:Y:S04]  /*cf00*/  LDL.LU.64 R164, [R1+0x3b0] ;  /* 0x0003b00001a47983 */ /* 0x000ee80000300a00 */
[----:B------:R-:W3:Y:S01]  /*cf10*/  LDL.LU.64 R166, [R1+0x3b8] ;  /* 0x0003b80001a67983 */ /* 0x000ee20000300a00 */
[----:B------:R-:W-:-:S02]  /*cf20*/  ULEA UR44, UR33, UR54, 0xc ;  /* 0x00000036212c7291 */ /* 0x000fc4000f8e603f */
[----:B------:R-:W-:Y:S01]  /*cf30*/  UIMAD UR45, UR33, 0x700, UR55 ;  /* 0x00000700212d78a4 */ /* 0x000fe2000f8e0237 */
[----:B------:R-:W-:Y:S01]  /*cf40*/  STL.64 [R1+0xd50], R230 ;  /* 0x000d50e601007387 */ /* 0x000fe20000100a00 */
[----:B------:R-:W-:Y:S01]  /*cf50*/  UMOV UR5, 0x40000040 ;  /* 0x4000004000057882 */ /* 0x000fe20000000000 */
[----:B------:R-:W-:Y:S01]  /*cf60*/  UMOV UR7, 0x40000040 ;  /* 0x4000004000077882 */ /* 0x000fe20000000000 */
[----:B------:R-:W-:Y:S01]  /*cf70*/  UIADD3 UR10, UR45, 0x100, URZ ;  /* 0x000001002d0a7890 */ /* 0x000fe2000fffe03f */
[----:B------:R-:W-:Y:S01]  /*cf80*/  STL.64 [R1+0xd48], R228 ;  /* 0x000d48e401007387 */ /* 0x000fe20000100a00 */
[----:B------:R-:W-:Y:S01]  /*cf90*/  UMOV UR4, UR44 ;  /* 0x0000002c00047c82 */ /* 0x000fe20008000000 */
[----:B------:R-:W-:Y:S01]  /*cfa0*/  UMOV UR6, UR45 ;  /* 0x0000002d00067c82 */ /* 0x000fe20008000000 */
[----:B------:R-:W-:Y:S01]  /*cfb0*/  UMOV UR11, 0x40000040 ;  /* 0x40000040000b7882 */ /* 0x000fe20000000000 */
[----:B------:R-:W-:Y:S01]  /*cfc0*/  STL.64 [R1+0xd40], R226 ;  /* 0x000d40e201007387 */ /* 0x000fe20000100a00 */
[----:B------:R-:W-:-:S03]  /*cfd0*/  UIADD3 UR14, UR45, 0x200, URZ ;  /* 0x000002002d0e7890 */ /* 0x000fc6000fffe03f */
[----:B------:R-:W-:Y:S04]  /*cfe0*/  STL.64 [R1+0xd38], R224 ;  /* 0x000d38e001007387 */ /* 0x000fe80000100a00 */
[----:B------:R-:W-:Y:S04]  /*cff0*/  STL.64 [R1+0xd30], R222 ;  /* 0x000d30de01007387 */ /* 0x000fe80000100a00 */
[----:B------:R-:W-:Y:S04]  /*d000*/  STL.64 [R1+0xd28], R220 ;  /* 0x000d28dc01007387 */ /* 0x000fe80000100a00 */
[----:B------:R-:W-:Y:S04]  /*d010*/  STL.64 [R1+0xd20], R218 ;  /* 0x000d20da01007387 */ /* 0x000fe80000100a00 */
[----:B------:R4:W-:Y:S04]  /*d020*/  STL.64 [R1+0xd18], R216 ;  /* 0x000d18d801007387 */ /* 0x0009e80000100a00 */
[----:B------:R-:W-:Y:S04]  /*d030*/  STL [R1+0x4b8], R19 ;  /* 0x0004b81301007387 */ /* 0x000fe80000100800 */
[----:B------:R-:W-:Y:S04]  /*d040*/  STL [R1+0x4b4], R18 ;  /* 0x0004b41201007387 */ /* 0x000fe80000100800 */
[----:B------:R-:W-:Y:S04]  /*d050*/  STL [R1+0x4b0], R17 ;  /* 0x0004b01101007387 */ /* 0x000fe80000100800 */
[----:B------:R-:W-:Y:S04]  /*d060*/  STL [R1+0x4ac], R16 ;  /* 0x0004ac1001007387 */ /* 0x000fe80000100800 */
[----:B------:R-:W-:Y:S04]  /*d070*/  STL [R1+0x4a8], R0 ;  /* 0x0004a80001007387 */ /* 0x000fe80000100800 */
[----:B----4-:R-:W4:Y:S04]  /*d080*/  LDL.LU.64 R216, [R1+0x280] ;  /* 0x0002800001d87983 */ /* 0x010f280000300a00 */
[----:B------:R-:W4:Y:S04]  /*d090*/  LDL.LU.64 R218, [R1+0x288] ;  /* 0x0002880001da7983 */ /* 0x000f280000300a00 */
[----:B------:R-:W4:Y:S04]  /*d0a0*/  LDL.LU.64 R220, [R1+0x290] ;  /* 0x0002900001dc7983 */ /* 0x000f280000300a00 */
[----:B------:R-:W4:Y:S04]  /*d0b0*/  LDL.LU.64 R222, [R1+0x298] ;  /* 0x0002980001de7983 */ /* 0x000f280000300a00 */
[----:B------:R-:W4:Y:S04]  /*d0c0*/  LDL.LU.64 R224, [R1+0x2a0] ;  /* 0x0002a00001e07983 */ /* 0x000f280000300a00 */
[----:B------:R-:W4:Y:S04]  /*d0d0*/  LDL.LU.64 R226, [R1+0x2a8] ;  /* 0x0002a80001e27983 */ /* 0x000f280000300a00 */
[----:B------:R-:W4:Y:S04]  /*d0e0*/  LDL.LU.64 R228, [R1+0x2b0] ;  /* 0x0002b00001e47983 */ /* 0x000f280000300a00 */
[----:B------:R-:W4:Y:S01]  /*d0f0*/  LDL.LU.64 R230, [R1+0x2b8] ;  /* 0x0002b80001e67983 */ /* 0x000f220000300a00 */
[----:B------:R-:W-:Y:S01]  /*d100*/  UMOV UR8, UR4 ;  /* 0x0000000400087c82 */ /* 0x000fe20008000000 */
[----:B------:R-:W-:Y:S01]  /*d110*/  UMOV UR9, UR5 ;  /* 0x0000000500097c82 */ /* 0x000fe20008000000 */
[----:B---3--:R-:W-:-:S06]  /*d120*/  WARPGROUP.ARRIVE ;  /* 0x00000000000079c5 */ /* 0x008fcc0000000000 */
[----:B------:R-:W-:Y:S03]  /*d130*/  IGMMA.64x32x32.S8.S8 R152, gdesc[UR4], R152, gsb0 ;  /* 0x01200000049879f1 */ /* 0x000fe60008041098 */
[----:B------:R-:W-:Y:S02]  /*d140*/  WARPGROUP.DEPBAR.LE gsb0, 0x0 ;  /* 0x00008000000079c5 */ /* 0x000fe40000010000 */
[----:B------:R-:W-:Y:S01]  /*d150*/  MOV R21, R152 ;  /* 0x0000009800157202 */ /* 0x000fe20000000f00 */
[----:B------:R-:W-:Y:S01]  /*d160*/  IMAD.MOV.U32 R20, RZ, RZ, R153 ;  /* 0x000000ffff147224 */ /* 0x000fe200078e0099 */
[----:B------:R-:W-:Y:S01]  /*d170*/  MOV R10, R159 ;  /* 0x0000009f000a7202 */ /* 0x000fe20000000f00 */
[----:B------:R-:W-:Y:S01]  /*d180*/  IMAD.MOV.U32 R15, RZ, RZ, R154 ;  /* 0x000000ffff0f7224 */ /* 0x000fe200078e009a */
[----:B------:R-:W3:Y:S01]  /*d190*/  LDL.LU.64 R152, [R1+0x180] ;  /* 0x0001800001987983 */ /* 0x000ee20000300a00 */
[----:B------:R-:W-:Y:S01]  /*d1a0*/  IMAD.MOV.U32 R14, RZ, RZ, R155 ;  /* 0x000000ffff0e7224 */ /* 0x000fe200078e009b */
[----:B-12---:R-:W-:Y:S01]  /*d1b0*/  MOV R3, R166 ;  /* 0x000000a600037202 */ /* 0x006fe20000000f00 */
[----:B------:R-:W-:Y:S01]  /*d1c0*/  IMAD.MOV.U32 R13, RZ, RZ, R156 ;  /* 0x000000ffff0d7224 */ /* 0x000fe200078e009c */
[----:B------:R-:W3:Y:S01]  /*d1d0*/  LDL.LU.64 R154, [R1+0x188] ;  /* 0x00018800019a7983 */ /* 0x000ee20000300a00 */
[----:B------:R-:W-:-:S02]  /*d1e0*/  IMAD.MOV.U32 R12, RZ, RZ, R157 ;  /* 0x000000ffff0c7224 */ /* 0x000fc400078e009d */
[----:B------:R-:W-:Y:S01]  /*d1f0*/  IMAD.MOV.U32 R11, RZ, RZ, R158 ;  /* 0x000000ffff0b7224 */ /* 0x000fe200078e009e */
[----:B------:R-:W3:Y:S01]  /*d200*/  LDL.LU.64 R156, [R1+0x190] ;  /* 0x00019000019c7983 */ /* 0x000ee20000300a00 */
[----:B------:R-:W-:Y:S02]  /*d210*/  IMAD.MOV.U32 R9, RZ, RZ, R160 ;  /* 0x000000ffff097224 */ /* 0x000fe400078e00a0 */
[----:B------:R-:W-:Y:S01]  /*d220*/  IMAD.MOV.U32 R8, RZ, RZ, R161 ;  /* 0x000000ffff087224 */ /* 0x000fe200078e00a1 */
[----:B----4-:R-:W-:Y:S01]  /*d230*/  WARPGROUP.ARRIVE ;  /* 0x00000000000079c5 */ /* 0x010fe20000000000 */
[----:B------:R-:W3:Y:S01]  /*d240*/  LDL.LU.64 R158, [R1+0x198] ;  /* 0x00019800019e7983 */ /* 0x000ee20000300a00 */
[----:B------:R-:W-:Y:S02]  /*d250*/  IMAD.MOV.U32 R7, RZ, RZ, R162 ;  /* 0x000000ffff077224 */ /* 0x000fe400078e00a2 */
[----:B------:R-:W-:Y:S01]  /*d260*/  IMAD.MOV.U32 R6, RZ, RZ, R163 ;  /* 0x000000ffff067224 */ /* 0x000fe200078e00a3 */
[----:B------:R-:W3:Y:S01]  /*d270*/  LDL.LU.64 R160, [R1+0x1a0] ;  /* 0x0001a00001a07983 */ /* 0x000ee20000300a00 */
[----:B------:R-:W-:Y:S01]  /*d280*/  IGMMA.64x32x32.S8.S8 R216, gdesc[UR8], R216, gsb0 ;  /* 0x0120000008d879f1 */ /* 0x000fe200080410d8 */
[----:B------:R-:W-:-:S02]  /*d290*/  IMAD.MOV.U32 R5, RZ, RZ, R164 ;  /* 0x000000ffff057224 */ /* 0x000fc400078e00a4 */
        /* <DEDUP_REMOVED lines=30> */
[----:B-1----:R-:W3:Y:S04]  /*d480*/  LDL.LU.64 R216, [R1+0x80] ;  /* 0x0000800001d87983 */ /* 0x002ee80000300a00 */
[----:B--2---:R-:W2:Y:S04]  /*d490*/  LDL.LU.64 R218, [R1+0x88] ;  /* 0x0000880001da7983 */ /* 0x004ea80000300a00 */
[----:B----4-:R-:W2:Y:S04]  /*d4a0*/  LDL.LU.64 R220, [R1+0x90] ;  /* 0x0000900001dc7983 */ /* 0x010ea80000300a00 */
[----:B0-----:R-:W2:Y:S04]  /*d4b0*/  LDL.LU.64 R222, [R1+0x98] ;  /* 0x0000980001de7983 */ /* 0x001ea80000300a00 */
[----:B------:R-:W2:Y:S04]  /*d4c0*/  LDL.LU.64 R224, [R1+0xa0] ;  /* 0x0000a00001e07983 */ /* 0x000ea80000300a00 */
[----:B------:R-:W2:Y:S04]  /*d4d0*/  LDL.LU.64 R226, [R1+0xa8] ;  /* 0x0000a80001e27983 */ /* 0x000ea80000300a00 */
[----:B------:R-:W2:Y:S04]  /*d4e0*/  LDL.LU.64 R228, [R1+0xb0] ;  /* 0x0000b00001e47983 */ /* 0x000ea80000300a00 */
[----:B------:R-:W2:Y:S01]  /*d4f0*/  LDL.LU.64 R230, [R1+0xb8] ;  /* 0x0000b80001e67983 */ /* 0x000ea20000300a00 */
[----:B------:R-:W-:Y:S01]  /*d500*/  UMOV UR12, UR4 ;  /* 0x00000004000c7c82 */ /* 0x000fe20008000000 */
[----:B------:R-:W-:Y:S01]  /*d510*/  UMOV UR13, UR5 ;  /* 0x00000005000d7c82 */ /* 0x000fe20008000000 */
[----:B------:R-:W-:Y:S01]  /*d520*/  UMOV UR15, 0x40000040 ;  /* 0x40000040000f7882 */ /* 0x000fe20000000000 */
[----:B------:R-:W-:Y:S01]  /*d530*/  UIADD3 UR18, UR45, 0x300, URZ ;  /* 0x000003002d127890 */ /* 0x000fe2000fffe03f */
[----:B------:R-:W-:Y:S01]  /*d540*/  UMOV UR16, UR4 ;  /* 0x0000000400107c82 */ /* 0x000fe20008000000 */
[----:B------:R-:W-:Y:S01]  /*d550*/  UMOV UR17, UR5 ;  /* 0x0000000500117c82 */ /* 0x000fe20008000000 */
[----:B------:R-:W-:Y:S01]  /*d560*/  UMOV UR19, 0x40000040 ;  /* 0x4000004000137882 */ /* 0x000fe20000000000 */
[----:B------:R-:W-:Y:S01]  /*d570*/  UIADD3 UR22, UR45, 0x400, URZ ;  /* 0x000004002d167890 */ /* 0x000fe2000fffe03f */
[----:B------:R-:W-:Y:S01]  /*d580*/  UMOV UR20, UR4 ;  /* 0x0000000400147c82 */ /* 0x000fe20008000000 */
[----:B------:R-:W-:Y:S01]  /*d590*/  UMOV UR21, UR5 ;  /* 0x0000000500157c82 */ /* 0x000fe20008000000 */
[----:B------:R-:W-:Y:S01]  /*d5a0*/  UMOV UR23, 0x40000040 ;  /* 0x4000004000177882 */ /* 0x000fe20000000000 */
        /* <DEDUP_REMOVED lines=8> */
[----:B------:R-:W-:Y:S01]  /*d630*/  IMAD.MOV.U32 R20, RZ, RZ, R166 ;  /* 0x000000ffff147224 */ /* 0x000fe200078e00a6 */
[----:B------:R-:W-:Y:S01]  /*d640*/  MOV R14, R164 ;  /* 0x000000a4000e7202 */ /* 0x000fe20000000f00 */
[----:B------:R-:W-:Y:S01]  /*d650*/  IMAD.MOV.U32 R21, RZ, RZ, R167 ;  /* 0x000000ffff157224 */ /* 0x000fe200078e00a7 */
[----:B------:R-:W-:Y:S01]  /*d660*/  UIADD3 UR26, UR45, 0x500, URZ ;  /* 0x000005002d1a7890 */ /* 0x000fe2000fffe03f */
[----:B------:R-:W-:Y:S01]  /*d670*/  IMAD.MOV.U32 R15, RZ, RZ, R165 ;  /* 0x000000ffff0f7224 */ /* 0x000fe200078e00a5 */
[----:B------:R-:W2:Y:S01]  /*d680*/  LDL.LU.64 R166, [R1+0xd90] ;  /* 0x000d900001a67983 */ /* 0x000ea20000300a00 */
[----:B------:R-:W-:Y:S02]  /*d690*/  IMAD.MOV.U32 R12, RZ, RZ, R162 ;  /* 0x000000ffff0c7224 */ /* 0x000fe400078e00a2 */
[----:B------:R-:W-:Y:S01]  /*d6a0*/  IMAD.MOV.U32 R13, RZ, RZ, R163 ;  /* 0x000000ffff0d7224 */ /* 0x000fe200078e00a3 */
[----:B------:R-:W2:Y:S01]  /*d6b0*/  LDL.LU.64 R164, [R1+0xd88] ;  /* 0x000d880001a47983 */ /* 0x000ea20000300a00 */
[----:B------:R-:W-:-:S02]  /*d6c0*/  IMAD.MOV.U32 R10, RZ, RZ, R160 ;  /* 0x000000ffff0a7224 */ /* 0x000fc400078e00a0 */
[----:B------:R-:W-:Y:S01]  /*d6d0*/  IMAD.MOV.U32 R11, RZ, RZ, R161 ;  /* 0x000000ffff0b7224 */ /* 0x000fe200078e00a1 */
[----:B------:R-:W2:Y:S01]  /*d6e0*/  LDL.LU.64 R162, [R1+0xd80] ;  /* 0x000d800001a27983 */ /* 0x000ea20000300a00 */
[----:B------:R-:W-:Y:S01]  /*d6f0*/  IMAD.MOV.U32 R8, RZ, RZ, R158 ;  /* 0x000000ffff087224 */ /* 0x000fe200078e009e */
[----:B------:R-:W-:Y:S01]  /*d700*/  MOV R7, R157 ;  /* 0x0000009d00077202 */ /* 0x000fe20000000f00 */
        /* <DEDUP_REMOVED lines=9> */
[----:B------:R-:W-:Y:S02]  /*d7a0*/  UMOV UR24, UR4 ;  /* 0x0000000400187c82 */ /* 0x000fe40008000000 */
[----:B------:R-:W2:Y:S01]  /*d7b0*/  LDL.LU.64 R154, [R1+0xd60] ;  /* 0x000d6000019a7983 */ /* 0x000ea20000300a00 */
[----:B------:R-:W-:Y:S01]  /*d7c0*/  UMOV UR25, UR5 ;  /* 0x0000000500197c82 */ /* 0x000fe20008000000 */
[----:B------:R-:W-:Y:S02]  /*d7d0*/  UMOV UR27, 0x40000040 ;  /* 0x40000040001b7882 */ /* 0x000fe40000000000 */
[----:B------:R-:W2:Y:S04]  /*d7e0*/  LDL.LU.64 R152, [R1+0xd58] ;  /* 0x000d580001987983 */ /* 0x000ea80000300a00 */
[----:B------:R0:W-:Y:S04]  /*d7f0*/  STL.64 [R1+0x80], R216 ;  /* 0x000080d801007387 */ /* 0x0001e80000100a00 */
[----:B------:R1:W-:Y:S04]  /*d800*/  STL.64 [R1+0x88], R218 ;  /* 0x000088da01007387 */ /* 0x0003e80000100a00 */
[----:B------:R3:W-:Y:S04]  /*d810*/  STL.64 [R1+0x90], R220 ;  /* 0x000090dc01007387 */ /* 0x0007e80000100a00 */
[----:B------:R4:W-:Y:S01]  /*d820*/  STL.64 [R1+0x98], R222 ;  /* 0x000098de01007387 */ /* 0x0009e20000100a00 */
[----:B------:R-:W-:-:S02]  /*d830*/  WARPGROUP.DEPBAR.LE gsb0, 0x0 ;  /* 0x00008000000079c5 */ /* 0x000fc40000010000 */
[----:B------:R-:W-:Y:S01]  /*d840*/  WARPGROUP.ARRIVE ;  /* 0x00000000000079c5 */ /* 0x000fe20000000000 */
[----:B------:R4:W-:Y:S05]  /*d850*/  STL.64 [R1+0xa0], R224 ;  /* 0x0000a0e001007387 */ /* 0x0009ea0000100a00 */
[----:B------:R-:W-:Y:S01]  /*d860*/  IGMMA.64x32x32.S8.S8 R136, gdesc[UR24], R136, gsb0 ;  /* 0x01200000188879f1 */ /* 0x000fe20008041088 */
[----:B------:R4:W-:Y:S04]  /*d870*/  STL.64 [R1+0xa8], R226 ;  /* 0x0000a8e201007387 */ /* 0x0009e80000100a00 */
[----:B------:R4:W-:Y:S04]  /*d880*/  STL.64 [R1+0xb0], R228 ;  /* 0x0000b0e401007387 */ /* 0x0009e80000100a00 */
[----:B------:R4:W-:Y:S04]  /*d890*/  STL.64 [R1+0xb8], R230 ;  /* 0x0000b8e601007387 */ /* 0x0009e80000100a00 */
[----:B0-----:R-:W2:Y:S04]  /*d8a0*/  LDL.LU.64 R216, [R1+0x140] ;  /* 0x0001400001d87983 */ /* 0x001ea80000300a00 */
[----:B-1----:R-:W2:Y:S04]  /*d8b0*/  LDL.LU.64 R218, [R1+0x148] ;  /* 0x0001480001da7983 */ /* 0x002ea80000300a00 */
[----:B---3--:R-:W2:Y:S04]  /*d8c0*/  LDL.LU.64 R220, [R1+0x150] ;  /* 0x0001500001dc7983 */ /* 0x008ea80000300a00 */
[----:B----4-:R-:W2:Y:S04]  /*d8d0*/  LDL.LU.64 R222, [R1+0x158] ;  /* 0x0001580001de7983 */ /* 0x010ea80000300a00 */
        /* <DEDUP_REMOVED lines=21> */
[----:B------:R-:W-:-:S02]  /*da30*/  WARPGROUP.DEPBAR.LE gsb0, 0x0 ;  /* 0x00008000000079c5 */ /* 0x000fc40000010000 */
[----:B------:R-:W-:Y:S01]  /*da40*/  WARPGROUP.ARRIVE ;  /* 0x00000000000079c5 */ /* 0x000fe20000000000 */
[----:B------:R-:W-:Y:S01]  /*da50*/  UMOV UR28, UR4 ;  /* 0x00000004001c7c82 */ /* 0x000fe20008000000 */
[----:B------:R-:W-:Y:S01]  /*da60*/  UMOV UR29, UR5 ;  /* 0x00000005001d7c82 */ /* 0x000fe20008000000 */
[----:B------:R-:W-:-:S03]  /*da70*/  UMOV UR31, 0x40000040 ;  /* 0x40000040001f7882 */ /* 0x000fc60000000000 */
        /* <DEDUP_REMOVED lines=14> */
[----:B------:R-:W-:Y:S04]  /*db60*/  STL [R1+0xb3c], R136 ;  /* 0x000b3c8801007387 */ /* 0x000fe80000100800 */
[----:B------:R-:W-:Y:S01]  /*db70*/  STL [R1+0xb38], R137 ;  /* 0x000b388901007387 */ /* 0x000fe20000100800 */
[----:B------:R-:W-:Y:S02]  /*db80*/  WARPGROUP.DEPBAR.LE gsb0, 0x0 ;  /* 0x00008000000079c5 */ /* 0x000fe40000010000 */
[----:B------:R-:W-:-:S06]  /*db90*/  WARPGROUP.ARRIVE ;  /* 0x00000000000079c5 */ /* 0x000fcc0000000000 */
[----:B------:R-:W-:Y:S01]  /*dba0*/  IGMMA.64x32x32.S8.S8 R184, gdesc[UR20], R184, gsb0 ;  /* 0x0120000014b879f1 */ /* 0x000fe200080410b8 */
        /* <DEDUP_REMOVED lines=16> */
[----:B------:R-:W-:Y:S01]  /*dcb0*/  STL [R1+0xb78], R73 ;  /* 0x000b784901007387 */ /* 0x000fe20000100800 */
[----:B------:R-:W-:-:S03]  /*dcc0*/  UMOV UR16, UR28 ;  /* 0x0000001c00107c82 */ /* 0x000fc60008000000 */
[----:B------:R-:W-:Y:S01]  /*dcd0*/  STL [R1+0xb74], R74 ;  /* 0x000b744a01007387 */ /* 0x000fe20000100800 */
[----:B------:R-:W-:-:S03]  /*dce0*/  UMOV UR17, UR29 ;  /* 0x0000001d00117c82 */ /* 0x000fc60008000000 */
[----:B------:R-:W-:Y:S04]  /*dcf0*/  STL [R1+0xb70], R75 ;  /* 0x000b704b01007387 */ /* 0x000fe80000100800 */
[----:B------:R-:W-:Y:S04]  /*dd00*/  STL [R1+0xb6c], R76 ;  /* 0x000b6c4c01007387 */ /* 0x000fe80000100800 */
[----:B------:R-:W-:Y:S01]  /*dd10*/  STL [R1+0xb68], R77 ;  /* 0x000b684d01007387 */ /* 0x000fe20000100800 */
[----:B---3--:R-:W-:-:S03]  /*dd20*/  WARPGROUP.ARRIVE ;  /* 0x00000000000079c5 */ /* 0x008fc60000000000 */
[----:B------:R-:W-:Y:S04]  /*dd30*/  STL [R1+0xb64], R78 ;  /* 0x000b644e01007387 */ /* 0x000fe80000100800 */
        /* <DEDUP_REMOVED lines=58> */
[----:B------:R-:W-:-:S03]  /*e0e0*/  WARPGROUP.DEPBAR.LE gsb0, 0x0 ;  /* 0x00008000000079c5 */ /* 0x000fc60000010000 */
[----:B0-----:R-:W2:Y:S04]  /*e0f0*/  LDL.LU.64 R56, [R1+0x240] ;  /* 0x0002400001387983 */ /* 0x001ea80000300a00 */
[----:B-1----:R-:W2:Y:S04]  /*e100*/  LDL.LU.64 R58, [R1+0x248] ;  /* 0x00024800013a7983 */ /* 0x002ea80000300a00 */
[----:B---3--:R-:W3:Y:S04]  /*e110*/  LDL.LU.64 R60, [R1+0x250] ;  /* 0x00025000013c7983 */ /* 0x008ee80000300a00 */
        /* <DEDUP_REMOVED lines=8> */
[----:B----4-:R-:W3:Y:S04]  /*e1a0*/  LDL.LU.64 R62, [R1+0x258] ;  /* 0x00025800013e7983 */ /* 0x010ee80000300a00 */
[----:B--2---:R-:W3:Y:S04]  /*e1b0*/  LDL.LU.64 R64, [R1+0x260] ;  /* 0x0002600001407983 */ /* 0x004ee80000300a00 */
[----:B------:R-:W3:Y:S04]  /*e1c0*/  LDL.LU.64 R66, [R1+0x268] ;  /* 0x0002680001427983 */ /* 0x000ee80000300a00 */
[----:B------:R-:W3:Y:S04]  /*e1d0*/  LDL.LU.64 R68, [R1+0x270] ;  /* 0x0002700001447983 */ /* 0x000ee80000300a00 */
[----:B------:R-:W3:Y:S01]  /*e1e0*/  LDL.LU.64 R70, [R1+0x278] ;  /* 0x0002780001467983 */ /* 0x000ee20000300a00 */
[----:B------:R-:W-:Y:S01]  /*e1f0*/  WARPGROUP.ARRIVE ;  /* 0x00000000000079c5 */ /* 0x000fe20000000000 */
[----:B------:R-:W-:Y:S01]  /*e200*/  UMOV UR12, UR28 ;  /* 0x0000001c000c7c82 */ /* 0x000fe20008000000 */
[----:B------:R-:W-:Y:S01]  /*e210*/  UMOV UR13, UR29 ;  /* 0x0000001d000d7c82 */ /* 0x000fe20008000000 */
[----:B------:R-:W2:Y:S03]  /*e220*/  LDL.LU.64 R120, [R1+0x340] ;  /* 0x0003400001787983 */ /* 0x000ea60000300a00 */
[----:B------:R-:W-:Y:S01]  /*e230*/  IGMMA.64x32x32.S8.S8 R216, gdesc[UR12], R216, gsb0 ;  /* 0x012000000cd879f1 */ /* 0x000fe200080410d8 */
[----:B------:R-:W2:Y:S04]  /*e240*/  LDL.LU.64 R122, [R1+0x348] ;  /* 0x00034800017a7983 */ /* 0x000ea80000300a00 */
[----:B------:R-:W2:Y:S04]  /*e250*/  LDL.LU.64 R124, [R1+0x350] ;  /* 0x00035000017c7983 */ /* 0x000ea80000300a00 */
[----:B------:R-:W2:Y:S04]  /*e260*/  LDL.LU.64 R126, [R1+0x358] ;  /* 0x00035800017e7983 */ /* 0x000ea80000300a00 */
[----:B------:R-:W2:Y:S04]  /*e270*/  LDL.LU.64 R128, [R1+0x360] ;  /* 0x0003600001807983 */ /* 0x000ea80000300a00 */
[----:B------:R-:W2:Y:S04]  /*e280*/  LDL.LU.64 R130, [R1+0x368] ;  /* 0x0003680001827983 */ /* 0x000ea80000300a00 */
[----:B------:R-:W2:Y:S04]  /*e290*/  LDL.LU.64 R132, [R1+0x370] ;  /* 0x0003700001847983 */ /* 0x000ea80000300a00 */
[----:B------:R-:W2:Y:S01]  /*e2a0*/  LDL.LU.64 R134, [R1+0x378] ;  /* 0x0003780001867983 */ /* 0x000ea20000300a00 */
[----:B------:R-:W-:Y:S01]  /*e2b0*/  UMOV UR8, UR28 ;  /* 0x0000001c00087c82 */ /* 0x000fe20008000000 */
[----:B------:R-:W-:Y:S01]  /*e2c0*/  UMOV UR9, UR29 ;  /* 0x0000001d00097c82 */ /* 0x000fe20008000000 */
[----:B------:R-:W-:-:S02]  /*e2d0*/  WARPGROUP.DEPBAR.LE gsb0, 0x0 ;  /* 0x00008000000079c5 */ /* 0x000fc40000010000 */
[----:B------:R-:W-:Y:S02]  /*e2e0*/  IMAD.MOV.U32 R0, RZ, RZ, R231 ;  /* 0x000000ffff007224 */ /* 0x000fe400078e00e7 */
[----:B------:R-:W-:Y:S02]  /*e2f0*/  IMAD.MOV.U32 R16, RZ, RZ, R230 ;  /* 0x000000ffff107224 */ /* 0x000fe400078e00e6 */
[----:B------:R-:W-:Y:S02]  /*e300*/  IMAD.MOV.U32 R17, RZ, RZ, R229 ;  /* 0x000000ffff117224 */ /* 0x000fe400078e00e5 */
[----:B------:R-:W-:Y:S01]  /*e310*/  IMAD.MOV.U32 R18, RZ, RZ, R228 ;  /* 0x000000ffff127224 */ /* 0x000fe200078e00e4 */
[----:B------:R-:W-:Y:S01]  /*e320*/  MOV R22, R226 ;  /* 0x000000e200167202 */ /* 0x000fe20000000f00 */
[----:B------:R-:W-:Y:S01]  /*e330*/  IMAD.MOV.U32 R19, RZ, RZ, R227 ;  /* 0x000000ffff137224 */ /* 0x000fe200078e00e3 */
[----:B------:R-:W-:Y:S01]  /*e340*/  STL [R1+0xc7c], R0 ;  /* 0x000c7c0001007387 */ /* 0x000fe20000100800 */
[----:B------:R-:W-:-:S02]  /*e350*/  IMAD.MOV.U32 R23, RZ, RZ, R225 ;  /* 0x000000ffff177224 */ /* 0x000fc400078e00e1 */
[----:B------:R-:W-:Y:S01]  /*e360*/  IMAD.MOV.U32 R232, RZ, RZ, R224 ;  /* 0x000000ffffe87224 */ /* 0x000fe200078e00e0 */
[----:B------:R-:W-:Y:S01]  /*e370*/  STL [R1+0xc78], R16 ;  /* 0x000c781001007387 */ /* 0x000fe20000100800 */
[----:B------:R-:W-:-:S03]  /*e380*/  IMAD.MOV.U32 R233, RZ, RZ, R223 ;  /* 0x000000ffffe97224 */ /* 0x000fc600078e00df */
[----:B------:R-:W-:Y:S01]  /*e390*/  STL [R1+0xc74], R17 ;  /* 0x000c741101007387 */ /* 0x000fe20000100800 */
[----:B------:R-:W-:-:S03]  /*e3a0*/  IMAD.MOV.U32 R234, RZ, RZ, R222 ;  /* 0x000000ffffea7224 */ /* 0x000fc600078e00de */
[----:B------:R-:W-:Y:S01]  /*e3b0*/  STL [R1+0xc70], R18 ;  /* 0x000c701201007387 */ /* 0x000fe20000100800 */
[----:B------:R-:W-:-:S03]  /*e3c0*/  IMAD.MOV.U32 R235, RZ, RZ, R221 ;  /* 0x000000ffffeb7224 */ /* 0x000fc600078e00dd */
[----:B------:R-:W-:Y:S01]  /*e3d0*/  STL [R1+0xc6c], R19 ;  /* 0x000c6c1301007387 */ /* 0x000fe20000100800 */
[----:B------:R-:W-:Y:S01]  /*e3e0*/  IMAD.MOV.U32 R151, RZ, RZ, R220 ;  /* 0x000000ffff977224 */ /* 0x000fe200078e00dc */
[----:B------:R-:W-:Y:S02]  /*e3f0*/  MOV R150, R219 ;  /* 0x000000db00967202 */ /* 0x000fe40000000f00 */
[----:B------:R-:W-:Y:S01]  /*e400*/  STL [R1+0xc68], R22 ;  /* 0x000c681601007387 */ /* 0x000fe20000100800 */
[----:B------:R-:W-:-:S03]  /*e410*/  IMAD.MOV.U32 R149, RZ, RZ, R218 ;  /* 0x000000ffff957224 */ /* 0x000fc600078e00da */
[----:B------:R-:W-:Y:S01]  /*e420*/  STL [R1+0xc64], R23 ;  /* 0x000c641701007387 */ /* 0x000fe20000100800 */
[----:B------:R-:W-:-:S03]  /*e430*/  IMAD.MOV.U32 R148, RZ, RZ, R217 ;  /* 0x000000ffff947224 */ /* 0x000fc600078e00d9 */
[----:B------:R-:W-:Y:S01]  /*e440*/  STL [R1+0xc60], R232 ;  /* 0x000c60e801007387 */ /* 0x000fe20000100800 */
[----:B------:R-:W-:-:S03]  /*e450*/  IMAD.MOV.U32 R147, RZ, RZ, R216 ;  /* 0x000000ffff937224 */ /* 0x000fc600078e00d8 */
        /* <DEDUP_REMOVED lines=8> */
[----:B------:R-:W4:Y:S04]  /*e4e0*/  LDL.LU.64 R184, [R1+0x300] ;  /* 0x0003000001b87983 */ /* 0x000f280000300a00 */
[----:B------:R-:W4:Y:S04]  /*e4f0*/  LDL.LU.64 R186, [R1+0x308] ;  /* 0x0003080001ba7983 */ /* 0x000f280000300a00 */
[----:B------:R-:W4:Y:S04]  /*e500*/  LDL.LU.64 R188, [R1+0x310] ;  /* 0x0003100001bc7983 */ /* 0x000f280000300a00 */
[----:B------:R-:W4:Y:S04]  /*e510*/  LDL.LU.64 R190, [R1+0x318] ;  /* 0x0003180001be7983 */ /* 0x000f280000300a00 */
[----:B------:R-:W4:Y:S04]  /*e520*/  LDL.LU.64 R192, [R1+0x320] ;  /* 0x0003200001c07983 */ /* 0x000f280000300a00 */
[----:B------:R-:W4:Y:S04]  /*e530*/  LDL.LU.64 R194, [R1+0x328] ;  /* 0x0003280001c27983 */ /* 0x000f280000300a00 */
[----:B------:R-:W4:Y:S04]  /*e540*/  LDL.LU.64 R196, [R1+0x330] ;  /* 0x0003300001c47983 */ /* 0x000f280000300a00 */
[----:B------:R-:W4:Y:S01]  /*e550*/  LDL.LU.64 R198, [R1+0x338] ;  /* 0x0003380001c67983 */ /* 0x000f220000300a00 */
[----:B---3--:R-:W-:-:S06]  /*e560*/  WARPGROUP.ARRIVE ;  /* 0x00000000000079c5 */ /* 0x008fcc0000000000 */
[----:B------:R-:W-:Y:S03]  /*e570*/  IGMMA.64x32x32.S8.S8 R56, gdesc[UR8], R56, gsb0 ;  /* 0x01200000083879f1 */ /* 0x000fe60008041038 */
[----:B------:R-:W-:Y:S02]  /*e580*/  WARPGROUP.DEPBAR.LE gsb0, 0x0 ;  /* 0x00008000000079c5 */ /* 0x000fe40000010000 */
[----:B------:R-:W-:Y:S02]  /*e590*/  IMAD.MOV.U32 R87, RZ, RZ, R60 ;  /* 0x000000ffff577224 */ /* 0x000fe400078e003c */
[----:B------:R-:W-:Y:S01]  /*e5a0*/  IMAD.MOV.U32 R86, RZ, RZ, R59 ;  /* 0x000000ffff567224 */ /* 0x000fe200078e003b */
[----:B------:R-:W-:Y:S01]  /*e5b0*/  MOV R84, R57 ;  /* 0x0000003900547202 */ /* 0x000fe20000000f00 */
[----:B------:R-:W-:Y:S01]  /*e5c0*/  IMAD.MOV.U32 R85, RZ, RZ, R58 ;  /* 0x000000ffff557224 */ /* 0x000fe200078e003a */
[----:B------:R3:W-:Y:S01]  /*e5d0*/  STL [R1+0xc90], R87 ;  /* 0x000c905701007387 */ /* 0x0007e20000100800 */
[----:B------:R-:W-:-:S03]  /*e5e0*/  IMAD.MOV.U32 R83, RZ, RZ, R56 ;  /* 0x000000ffff537224 */ /* 0x000fc600078e0038 */
[----:B------:R3:W-:Y:S04]  /*e5f0*/  STL [R1+0xc8c], R86 ;  /* 0x000c8c5601007387 */ /* 0x0007e80000100800 */
[----:B------:R3:W-:Y:S04]  /*e600*/  STL [R1+0xc88], R85 ;  /* 0x000c885501007387 */ /* 0x0007e80000100800 */
[----:B------:R3:W-:Y:S04]  /*e610*/  STL [R1+0xc84], R84 ;  /* 0x000c845401007387 */ /* 0x0007e80000100800 */
[----:B------:R3:W-:Y:S04]  /*e620*/  STL [R1+0xc80], R83 ;  /* 0x000c805301007387 */ /* 0x0007e80000100800 */
[----:B0-----:R-:W3:Y:S04]  /*e630*/  LDL.LU.64 R200, [R1+0x200] ;  /* 0x0002000001c87983 */ /* 0x001ee80000300a00 */
[----:B-1----:R-:W3:Y:S04]  /*e640*/  LDL.LU.64 R202, [R1+0x208] ;  /* 0x0002080001ca7983 */ /* 0x002ee80000300a00 */
[----:B------:R-:W3:Y:S04]  /*e650*/  LDL.LU.64 R204, [R1+0x210] ;  /* 0x0002100001cc7983 */ /* 0x000ee80000300a00 */
[----:B------:R-:W3:Y:S04]  /*e660*/  LDL.LU.64 R206, [R1+0x218] ;  /* 0x0002180001ce7983 */ /* 0x000ee80000300a00 */
[----:B------:R-:W3:Y:S04]  /*e670*/  LDL.LU.64 R208, [R1+0x220] ;  /* 0x0002200001d07983 */ /* 0x000ee80000300a00 */
[----:B------:R-:W3:Y:S04]  /*e680*/  LDL.LU.64 R210, [R1+0x228] ;  /* 0x0002280001d27983 */ /* 0x000ee80000300a00 */
[----:B------:R-:W3:Y:S04]  /*e690*/  LDL.LU.64 R212, [R1+0x230] ;  /* 0x0002300001d47983 */ /* 0x000ee80000300a00 */
[----:B------:R-:W3:Y:S01]  /*e6a0*/  LDL.LU.64 R214, [R1+0x238] ;  /* 0x0002380001d67983 */ /* 0x000ee20000300a00 */
[----:B--2---:R-:W-:Y:S01]  /*e6b0*/  WARPGROUP.ARRIVE ;  /* 0x00000000000079c5 */ /* 0x004fe20000000000 */
[----:B------:R-:W-:Y:S01]  /*e6c0*/  UMOV UR4, UR28 ;  /* 0x0000001c00047c82 */ /* 0x000fe20008000000 */
[----:B------:R-:W-:Y:S01]  /*e6d0*/  UMOV UR5, UR29 ;  /* 0x0000001d00057c82 */ /* 0x000fe20008000000 */
[----:B------:R-:W-:Y:S01]  /*e6e0*/  UIADD3 UR12, UR44, 0x800, URZ ;  /* 0x000008002c0c7890 */ /* 0x000fe2000fffe03f */
[----:B------:R-:W2:Y:S02]  /*e6f0*/  LDL.LU.64 R216, [R1+0x100] ;  /* 0x0001000001d87983 */ /* 0x000ea40000300a00 */
[----:B------:R-:W-:Y:S01]  /*e700*/  IGMMA.64x32x32.S8.S8 R120, gdesc[UR4], R120, gsb0 ;  /* 0x01200000047879f1 */ /* 0x000fe20008041078 */
[----:B------:R-:W-:Y:S01]  /*e710*/  UMOV UR5, 0x40000040 ;  /* 0x4000004000057882 */ /* 0x000fe20000000000 */
[----:B------:R-:W2:Y:S02]  /*e720*/  LDL.LU.64 R218, [R1+0x108] ;  /* 0x0001080001da7983 */ /* 0x000ea40000300a00 */
[----:B------:R-:W-:-:S02]  /*e730*/  UMOV UR4, UR12 ;  /* 0x0000000c00047c82 */ /* 0x000fc40008000000 */
[----:B------:R-:W2:Y:S01]  /*e740*/  LDL.LU.64 R220, [R1+0x110] ;  /* 0x0001100001dc7983 */ /* 0x000ea20000300a00 */
[----:B------:R-:W-:Y:S02]  /*e750*/  WARPGROUP.DEPBAR.LE gsb0, 0x0 ;  /* 0x00008000000079c5 */ /* 0x000fe40000010000 */
[----:B----4-:R-:W-:Y:S01]  /*e760*/  WARPGROUP.ARRIVE ;  /* 0x00000000000079c5 */ /* 0x010fe20000000000 */
[----:B------:R-:W2:Y:S01]  /*e770*/  LDL.LU.64 R222, [R1+0x118] ;  /* 0x0001180001de7983 */ /* 0x000ea20000300a00 */
[----:B------:R-:W-:Y:S01]  /*e780*/  UMOV UR8, UR4 ;  /* 0x0000000400087c82 */ /* 0x000fe20008000000 */
[----:B------:R-:W-:Y:S02]  /*e790*/  UMOV UR9, UR5 ;  /* 0x0000000500097c82 */ /* 0x000fe40008000000 */
[----:B------:R-:W2:Y:S01]  /*e7a0*/  LDL.LU.64 R224, [R1+0x120] ;  /* 0x0001200001e07983 */ /* 0x000ea20000300a00 */
[----:B------:R-:W-:Y:S03]  /*e7b0*/  IGMMA.64x32x32.S8.S8 R184, gdesc[UR4], R184, gsb0 ;  /* 0x0120000004b879f1 */ /* 0x000fe600080410b8 */
        /* <DEDUP_REMOVED lines=29> */
[----:B------:R-:W-:Y:S01]  /*e990*/  IMAD.MOV.U32 R77, RZ, RZ, R130 ;  /* 0x000000ffff4d7224 */ /* 0x000fe200078e0082 */
[----:B---3--:R-:W-:-:S06]  /*e9a0*/  WARPGROUP.ARRIVE ;  /* 0x00000000000079c5 */ /* 0x008fcc0000000000 */
[----:B------:R-:W-:Y:S03]  /*e9b0*/  IGMMA.64x32x32.S8.S8 R200, gdesc[UR8], R200, gsb0 ;  /* 0x0120000008c879f1 */ /* 0x000fe600080410c8 */
[----:B------:R-:W-:Y:S02]  /*e9c0*/  WARPGROUP.DEPBAR.LE gsb0, 0x0 ;  /* 0x00008000000079c5 */ /* 0x000fe40000010000 */
[----:B------:R-:W-:Y:S01]  /*e9d0*/  IMAD.MOV.U32 R195, RZ, RZ, R200 ;  /* 0x000000ffffc37224 */ /* 0x000fe200078e00c8 */
[----:B------:R-:W-:Y:S01]  /*e9e0*/  MOV R197, R202 ;  /* 0x000000ca00c57202 */ /* 0x000fe20000000f00 */
[----:B------:R-:W-:Y:S02]  /*e9f0*/  IMAD.MOV.U32 R196, RZ, RZ, R201 ;  /* 0x000000ffffc47224 */ /* 0x000fe400078e00c9 */
[----:B------:R-:W-:Y:S01]  /*ea00*/  IMAD.MOV.U32 R198, RZ, RZ, R203 ;  /* 0x000000ffffc67224 */ /* 0x000fe200078e00cb */
[----:B------:R-:W3:Y:S01]  /*ea10*/  LDL.LU.64 R200, [R1] ;  /* 0x0000000001c87983 */ /* 0x000ee20000300a00 */
[----:B------:R-:W-:-:S02]  /*ea20*/  IMAD.MOV.U32 R199, RZ, RZ, R204 ;  /* 0x000000ffffc77224 */ /* 0x000fc400078e00cc */
[----:B------:R-:W-:Y:S01]  /*ea30*/  IMAD.MOV.U32 R120, RZ, RZ, R205 ;  /* 0x000000ffff787224 */ /* 0x000fe200078e00cd */
[----:B------:R-:W3:Y:S01]  /*ea40*/  LDL.LU.64 R202, [R1+0x8] ;  /* 0x0000080001ca7983 */ /* 0x000ee20000300a00 */
[----:B------:R-:W-:Y:S01]  /*ea50*/  IMAD.MOV.U32 R121, RZ, RZ, R206 ;  /* 0x000000ffff797224 */ /* 0x000fe200078e00ce */
[----:B------:R-:W-:Y:S01]  /*ea60*/  MOV R124, R209 ;  /* 0x000000d1007c7202 */ /* 0x000fe20000000f00 */
[----:B------:R-:W-:Y:S01]  /*ea70*/  IMAD.MOV.U32 R122, RZ, RZ, R207 ;  /* 0x000000ffff7a7224 */ /* 0x000fe200078e00cf */
[----:B------:R-:W3:Y:S01]  /*ea80*/  LDL.LU.64 R204, [R1+0x10] ;  /* 0x0000100001cc7983 */ /* 0x000ee20000300a00 */
[----:B------:R-:W-:Y:S02]  /*ea90*/  IMAD.MOV.U32 R123, RZ, RZ, R208 ;  /* 0x000000ffff7b7224 */ /* 0x000fe400078e00d0 */
        /* <DEDUP_REMOVED lines=18> */
[----:B------:R-:W-:Y:S01]  /*ebc0*/  UMOV UR20, UR4 ;  /* 0x0000000400147c82 */ /* 0x000fe20008000000 */
[----:B------:R-:W-:Y:S01]  /*ebd0*/  UMOV UR21, UR5 ;  /* 0x0000000500157c82 */ /* 0x000fe20008000000 */
[----:B------:R-:W-:Y:S01]  /*ebe0*/  UMOV UR24, UR4 ;  /* 0x0000000400187c82 */ /* 0x000fe20008000000 */
[----:B------:R-:W-:Y:S01]  /*ebf0*/  UMOV UR25, UR5 ;  /* 0x0000000500197c82 */ /* 0x000fe20008000000 */
[----:B------:R-:W-:Y:S02]  /*ec00*/  IMAD.MOV.U32 R136, RZ, RZ, R61 ;  /* 0x000000ffff887224 */ /* 0x000fe400078e003d */
[----:B------:R-:W-:Y:S01]  /*ec10*/  IMAD.MOV.U32 R60, RZ, RZ, R193 ;  /* 0x000000ffff3c7224 */ /* 0x000fe200078e00c1 */
[----:B------:R-:W-:Y:S01]  /*ec20*/  MOV R193, R230 ;  /* 0x000000e600c17202 */ /* 0x000fe20000000f00 */
[----:B------:R-:W-:-:S02]  /*ec30*/  IMAD.MOV.U32 R61, RZ, RZ, R194 ;  /* 0x000000ffff3d7224 */ /* 0x000fc400078e00c2 */
[----:B------:R-:W-:Y:S02]  /*ec40*/  IMAD.MOV.U32 R58, RZ, RZ, R191 ;  /* 0x000000ffff3a7224 */ /* 0x000fe400078e00bf */
[----:B------:R-:W-:Y:S02]  /*ec50*/  IMAD.MOV.U32 R59, RZ, RZ, R192 ;  /* 0x000000ffff3b7224 */ /* 0x000fe400078e00c0 */
[----:B------:R-:W-:Y:S01]  /*ec60*/  IMAD.MOV.U32 R194, RZ, RZ, R231 ;  /* 0x000000ffffc27224 */ /* 0x000fe200078e00e7 */
[----:B------:R-:W-:Y:S01]  /*ec70*/  MOV R80, R133 ;  /* 0x0000008500507202 */ /* 0x000fe20000000f00 */
[----:B------:R-:W-:Y:S01]  /*ec80*/  IMAD.MOV.U32 R81, RZ, RZ, R134 ;  /* 0x000000ffff517224 */ /* 0x000fe200078e0086 */
[----:B------:R-:W2:Y:S01]  /*ec90*/  LDL.LU.64 R230, [R1+0xd50] ;  /* 0x000d500001e67983 */ /* 0x000ea20000300a00 */
[----:B------:R-:W-:Y:S01]  /*eca0*/  IMAD.MOV.U32 R82, RZ, RZ, R135 ;  /* 0x000000ffff527224 */ /* 0x000fe200078e0087 */
[----:B------:R-:W-:Y:S01]  /*ecb0*/  MOV R135, R188 ;  /* 0x000000bc00877202 */ /* 0x000fe20000000f00 */
[----:B------:R-:W-:-:S02]  /*ecc0*/  IMAD.MOV.U32 R56, RZ, RZ, R189 ;  /* 0x000000ffff387224 */ /* 0x000fc400078e00bd */
[----:B------:R-:W-:Y:S02]  /*ecd0*/  IMAD.MOV.U32 R57, RZ, RZ, R190 ;  /* 0x000000ffff397224 */ /* 0x000fe400078e00be */
[----:B------:R-:W-:Y:S02]  /*ece0*/  IMAD.MOV.U32 R191, RZ, RZ, R228 ;  /* 0x000000ffffbf7224 */ /* 0x000fe400078e00e4 */
[----:B------:R-:W-:Y:S02]  /*ecf0*/  IMAD.MOV.U32 R192, RZ, RZ, R229 ;  /* 0x000000ffffc07224 */ /* 0x000fe400078e00e5 */
[----:B------:R-:W-:Y:S01]  /*ed00*/  IMAD.MOV.U32 R79, RZ, RZ, R132 ;  /* 0x000000ffff4f7224 */ /* 0x000fe200078e0084 */
[----:B------:R-:W2:Y:S01]  /*ed10*/  LDL.LU.64 R228, [R1+0xd48] ;  /* 0x000d480001e47983 */ /* 0x000ea20000300a00 */
[----:B------:R-:W-:Y:S02]  /*ed20*/  IMAD.MOV.U32 R134, RZ, RZ, R187 ;  /* 0x000000ffff867224 */ /* 0x000fe400078e00bb */
[----:B------:R-:W-:-:S02]  /*ed30*/  IMAD.MOV.U32 R189, RZ, RZ, R226 ;  /* 0x000000ffffbd7224 */ /* 0x000fc400078e00e2 */
[----:B------:R-:W-:Y:S02]  /*ed40*/  IMAD.MOV.U32 R190, RZ, RZ, R227 ;  /* 0x000000ffffbe7224 */ /* 0x000fe400078e00e3 */
[----:B------:R-:W-:Y:S01]  /*ed50*/  IMAD.MOV.U32 R78, RZ, RZ, R131 ;  /* 0x000000ffff4e7224 */ /* 0x000fe200078e0083 */
[----:B------:R-:W2:Y:S01]  /*ed60*/  LDL.LU.64 R226, [R1+0xd40] ;  /* 0x000d400001e27983 */ /* 0x000ea20000300a00 */
[----:B------:R-:W-:Y:S02]  /*ed70*/  IMAD.MOV.U32 R132, RZ, RZ, R185 ;  /* 0x000000ffff847224 */ /* 0x000fe400078e00b9 */
[----:B------:R-:W-:Y:S01]  /*ed80*/  IMAD.MOV.U32 R133, RZ, RZ, R186 ;  /* 0x000000ffff857224 */ /* 0x000fe200078e00ba */
[----:B------:R-:W-:Y:S01]  /*ed90*/  MOV R186, R223 ;  /* 0x000000df00ba7202 */ /* 0x000fe20000000f00 */
[----:B------:R-:W-:Y:S02]  /*eda0*/  IMAD.MOV.U32 R187, RZ, RZ, R224 ;  /* 0x000000ffffbb7224 */ /* 0x000fe400078e00e0 */
        /* <DEDUP_REMOVED lines=12> */
[----:B------:R-:W2:Y:S04]  /*ee70*/  LDL.LU.64 R218, [R1+0xd20] ;  /* 0x000d200001da7983 */ /* 0x000ea80000300a00 */
[----:B------:R-:W2:Y:S01]  /*ee80*/  LDL.LU.64 R216, [R1+0xd18] ;  /* 0x000d180001d87983 */ /* 0x000ea20000300a00 */
        /* <DEDUP_REMOVED lines=10> */
[----:B------:R-:W-:Y:S02]  /*ef30*/  IMAD.MOV.U32 R87, RZ, RZ, R200 ;  /* 0x000000ffff577224 */ /* 0x000fe400078e00c8 */
        /* <DEDUP_REMOVED lines=45> */
[----:B--2---:R-:W-:-:S06]  /*f210*/  WARPGROUP.ARRIVE ;  /* 0x00000000000079c5 */ /* 0x004fcc0000000000 */
[----:B------:R-:W-:Y:S01]  /*f220*/  IGMMA.64x32x32.S8.S8 R216, gdesc[UR16], R216, gsb0 ;  /* 0x0120000010d879f1 */ /* 0x000fe200080410d8 */
        /* <DEDUP_REMOVED lines=13> */
[----:B---3--:R-:W-:-:S06]  /*f300*/  WARPGROUP.ARRIVE ;  /* 0x00000000000079c5 */ /* 0x008fcc0000000000 */
[----:B------:R-:W-:Y:S01]  /*f310*/  IGMMA.64x32x32.S8.S8 R200, gdesc[UR12], R200, gsb0 ;  /* 0x012000000cc879f1 */ /* 0x000fe200080410c8 */
[----:B------:R-:W-:Y:S04]  /*f320*/  STL [R1+0x914], R182 ;  /* 0x000914b601007387 */ /* 0x000fe80000100800 */
[----:B------:R-:W-:Y:S04]  /*f330*/  STL [R1+0x910], R183 ;  /* 0x000910b701007387 */ /* 0x000fe80000100800 */
[----:B------:R-:W-:Y:S04]  /*f340*/  STL [R1+0x90c], R116 ;  /* 0x00090c7401007387 */ /* 0x000fe80000100800 */
[----:B------:R-:W-:Y:S04]  /*f350*/  STL [R1+0x908], R117 ;  /* 0x0009087501007387 */ /* 0x000fe80000100800 */
[----:B------:R-:W-:Y:S04]  /*f360*/  STL [R1+0x904], R118 ;  /* 0x0009047601007387 */ /* 0x000fe80000100800 */
[----:B------:R-:W-:Y:S04]  /*f370*/  STL [R1+0x900], R119 ;  /* 0x0009007701007387 */ /* 0x000fe80000100800 */
        /* <DEDUP_REMOVED lines=36> */
[----:B0-----:R-:W-:-:S03]  /*f5c0*/  IMAD.MOV.U32 R24, RZ, RZ, R2 ;  /* 0x000000ffff187224 */ /* 0x001fc600078e0002 */
[----:B------:R-:W-:Y:S04]  /*f5d0*/  STL.64 [R1+0xa58], R222 ;  /* 0x000a58de01007387 */ /* 0x000fe80000100a00 */
[----:B------:R-:W-:Y:S01]  /*f5e0*/  STL.64 [R1+0xa50], R220 ;  /* 0x000a50dc01007387 */ /* 0x000fe20000100a00 */
[----:B------:R-:W-:-:S03]  /*f5f0*/  WARPGROUP.DEPBAR.LE gsb0, 0x0 ;  /* 0x00008000000079c5 */ /* 0x000fc60000010000 */
[----:B------:R-:W-:Y:S04]  /*f600*/  STL.64 [R1+0xa48], R218 ;  /* 0x000a48da01007387 */ /* 0x000fe80000100a00 */
[----:B------:R-:W-:Y:S04]  /*f610*/  STL.64 [R1+0xa40], R216 ;  /* 0x000a40d801007387 */ /* 0x000fe80000100a00 */
[----:B------:R-:W2:Y:S04]  /*f620*/  LDL.LU R2, [R1+0xd14] ;  /* 0x000d140001027983 */ /* 0x000ea80000300800 */
[----:B------:R0:W-:Y:S04]  /*f630*/  STL.64 [R1+0xc0], R200 ;  /* 0x0000c0c801007387 */ /* 0x0001e80000100a00 */
[----:B------:R3:W-:Y:S04]  /*f640*/  STL.64 [R1+0xc8], R202 ;  /* 0x0000c8ca01007387 */ /* 0x0007e80000100a00 */
[----:B------:R4:W-:Y:S04]  /*f650*/  STL.64 [R1+0xd0], R204 ;  /* 0x0000d0cc01007387 */ /* 0x0009e80000100a00 */
[----:B------:R4:W-:Y:S01]  /*f660*/  STL.64 [R1+0xd8], R206 ;  /* 0x0000d8ce01007387 */ /* 0x0009e20000100a00 */
[----:B------:R-:W-:-:S03]  /*f670*/  IMAD.MOV.U32 R25, RZ, RZ, R3 ;  /* 0x000000ffff197224 */ /* 0x000fc600078e0003 */
[----:B------:R4:W-:Y:S01]  /*f680*/  STL.64 [R1+0xe0], R208 ;  /* 0x0000e0d001007387 */ /* 0x0009e20000100a00 */
[----:B------:R-:W-:-:S03]  /*f690*/  IMAD.MOV.U32 R26, RZ, RZ, R4 ;  /* 0x000000ffff1a7224 */ /* 0x000fc600078e0004 */
[----:B------:R4:W-:Y:S01]  /*f6a0*/  STL.64 [R1+0xe8], R210 ;  /* 0x0000e8d201007387 */ /* 0x0009e20000100a00 */
[----:B------:R-:W-:-:S03]  /*f6b0*/  MOV R27, R5 ;  /* 0x00000005001b7202 */ /* 0x000fc60000000f00 */
[----:B------:R4:W-:Y:S01]  /*f6c0*/  STL.64 [R1+0xf0], R212 ;  /* 0x0000f0d401007387 */ /* 0x0009e20000100a00 */
[----:B------:R-:W-:-:S03]  /*f6d0*/  IMAD.MOV.U32 R28, RZ, RZ, R6 ;  /* 0x000000ffff1c7224 */ /* 0x000fc600078e0006 */
[----:B------:R4:W-:Y:S01]  /*f6e0*/  STL.64 [R1+0xf8], R214 ;  /* 0x0000f8d601007387 */ /* 0x0009e20000100a00 */
        /* <DEDUP_REMOVED lines=26> */
[----:B-1----:R-:W2:Y:S04]  /*f890*/  LDL.LU R100, [R1+0x280] ;  /* 0x0002800001647983 */ /* 0x002ea80000300800 */
        /* <DEDUP_REMOVED lines=15> */
[----:B0-----:R-:W2:Y:S04]  /*f990*/  LDL.LU.64 R200, [R1+0x1c0] ;  /* 0x0001c00001c87983 */ /* 0x001ea80000300a00 */
[----:B---3--:R-:W3:Y:S04]  /*f9a0*/  LDL.LU.64 R202, [R1+0x1c8] ;  /* 0x0001c80001ca7983 */ /* 0x008ee80000300a00 */
[----:B----4-:R-:W3:Y:S04]  /*f9b0*/  LDL.LU.64 R204, [R1+0x1d0] ;  /* 0x0001d00001cc7983 */ /* 0x010ee80000300a00 */
[----:B------:R-:W3:Y:S04]  /*f9c0*/  LDL.LU.64 R206, [R1+0x1d8] ;  /* 0x0001d80001ce7983 */ /* 0x000ee80000300a00 */
[----:B------:R-:W3:Y:S04]  /*f9d0*/  LDL.LU.64 R208, [R1+0x1e0] ;  /* 0x0001e00001d07983 */ /* 0x000ee80000300a00 */
[----:B------:R-:W3:Y:S04]  /*f9e0*/  LDL.LU.64 R210, [R1+0x1e8] ;  /* 0x0001e80001d27983 */ /* 0x000ee80000300a00 */
[----:B------:R-:W3:Y:S04]  /*f9f0*/  LDL.LU.64 R212, [R1+0x1f0] ;  /* 0x0001f00001d47983 */ /* 0x000ee80000300a00 */
[----:B------:R-:W3:Y:S04]  /*fa00*/  LDL.LU.64 R214, [R1+0x1f8] ;  /* 0x0001f80001d67983 */ /* 0x000ee80000300a00 */
        /* <DEDUP_REMOVED lines=9> */
[----:B------:R-:W-:-:S02]  /*faa0*/  UMOV UR9, UR29 ;  /* 0x0000001d00097c82 */ /* 0x000fc40008000000 */
        /* <DEDUP_REMOVED lines=10> */
[----:B------:R-:W-:-:S02]  /*fb50*/  UIADD3 UR4, UR44, 0x2, URZ ;  /* 0x000000022c047890 */ /* 0x000fc4000fffe03f */
[----:B------:R-:W-:Y:S01]  /*fb60*/  UIADD3 UR5, UR45, 0x2, URZ ;  /* 0x000000022d057890 */ /* 0x000fe2000fffe03f */
[----:B--2---:R-:W-:Y:S01]  /*fb70*/  MOV R171, R2 ;  /* 0x0000000200ab7202 */ /* 0x004fe20000000f00 */
[----:B------:R-:W-:Y:S02]  /*fb80*/  IMAD.MOV.U32 R170, RZ, RZ, R3 ;  /* 0x000000ffffaa7224 */ /* 0x000fe400078e0003 */
[----:B------:R-:W-:Y:S02]  /*fb90*/  IMAD.MOV.U32 R169, RZ, RZ, R4 ;  /* 0x000000ffffa97224 */ /* 0x000fe400078e0004 */
[----:B------:R-:W-:Y:S02]  /*fba0*/  IMAD.MOV.U32 R168, RZ, RZ, R5 ;  /* 0x000000ffffa87224 */ /* 0x000fe400078e0005 */
[----:B------:R-:W-:Y:S02]  /*fbb0*/  IMAD.MOV.U32 R167, RZ, RZ, R6 ;  /* 0x000000ffffa77224 */ /* 0x000fe400078e0006 */
[----:B------:R-:W-:-:S02]  /*fbc0*/  IMAD.MOV.U32 R166, RZ, RZ, R7 ;  /* 0x000000ffffa67224 */ /* 0x000fc400078e0007 */
[----:B------:R-:W-:Y:S01]  /*fbd0*/  IMAD.MOV.U32 R165, RZ, RZ, R8 ;  /* 0x000000ffffa57224 */ /* 0x000fe200078e0008 */
[----:B------:R-:W-:Y:S01]  /*fbe0*/  MOV R164, R9 ;  /* 0x0000000900a47202 */ /* 0x000fe20000000f00 */
[----:B---3--:R-:W-:-:S06]  /*fbf0*/  WARPGROUP.ARRIVE ;  /* 0x00000000000079c5 */ /* 0x008fcc0000000000 */
[----:B------:R-:W-:Y:S03]  /*fc00*/  IGMMA.64x32x32.S8.S8 R200, gdesc[UR8], R200, gsb0 ;  /* 0x0120000008c879f1 */ /* 0x000fe600080410c8 */
[----:B------:R-:W-:Y:S02]  /*fc10*/  WARPGROUP.DEPBAR.LE gsb0, 0x0 ;  /* 0x00008000000079c5 */ /* 0x000fe40000010000 */
[----:B----4-:R-:W-:-:S06]  /*fc20*/  WARPGROUP.ARRIVE ;  /* 0x00000000000079c5 */ /* 0x010fcc0000000000 */
[----:B------:R-:W-:Y:S01]  /*fc30*/  IGMMA.64x32x32.S8.S8 R216, gdesc[UR28], R216, gsb0 ;  /* 0x012000001cd879f1 */ /* 0x000fe200080410d8 */
        /* <DEDUP_REMOVED lines=23> */
[----:B------:R-:W2:Y:S01]  /*fdb0*/  LDL.LU.64 R200, [R1+0xc98] ;  /* 0x000c980001c87983 */ /* 0x000ea20000300a00 */
        /* <DEDUP_REMOVED lines=8> */
[----:B------:R-:W-:Y:S01]  /*fe40*/  UMOV UR8, UR4 ;  /* 0x0000000400087c82 */ /* 0x000fe20008000000 */
[----:B------:R-:W-:Y:S01]  /*fe50*/  UMOV UR9, 0x40000040 ;  /* 0x4000004000097882 */ /* 0x000fe20000000000 */
        /* <DEDUP_REMOVED lines=83> */
[----:B------:R-:W4:Y:S01]  /*10390*/  LDL.LU R85, [R1+0xc88] ;  /* 0x000c880001557983 */ /* 0x000f220000300800 */
[----:B------:R-:W-:-:S03]  /*103a0*/  IMAD.MOV.U32 R207, RZ, RZ, R17 ;  /* 0x000000ffffcf7224 */ /* 0x000fc600078e0011 */
[----:B------:R-:W2:Y:S01]  /*103b0*/  LDL.LU R84, [R1+0xc84] ;  /* 0x000c840001547983 */ /* 0x000ea20000300800 */
[----:B------:R-:W-:-:S03]  /*103c0*/  IMAD.MOV.U32 R208, RZ, RZ, R18 ;  /* 0x000000ffffd07224 */ /* 0x000fc600078e0012 */
[----:B------:R-:W3:Y:S01]  /*103d0*/  LDL.LU R83, [R1+0xc80] ;  /* 0x000c800001537983 */ /* 0x000ee20000300800 */
[----:B------:R-:W-:-:S03]  /*103e0*/  MOV R209, R19 ;  /* 0x0000001300d17202 */ /* 0x000fc60000000f00 */
        /* <DEDUP_REMOVED lines=16> */
[----:B------:R-:W4:Y:S04]  /*104f0*/  LDL.LU R235, [R1+0xc54] ;  /* 0x000c540001eb7983 */ /* 0x000f280000300800 */
[----:B------:R-:W-:Y:S04]  /*10500*/  STL.64 [R1+0xab8], R214 ;  /* 0x000ab8d601007387 */ /* 0x000fe80000100a00 */
[----:B------:R-:W-:Y:S04]  /*10510*/  STL.64 [R1+0xab0], R212 ;  /* 0x000ab0d401007387 */ /* 0x000fe80000100a00 */
[----:B------:R-:W-:Y:S01]  /*10520*/  STL.64 [R1+0xaa8], R210 ;  /* 0x000aa8d201007387 */ /* 0x000fe20000100a00 */
[----:B------:R-:W-:-:S03]  /*10530*/  IMAD.MOV.U32 R21, RZ, RZ, R40 ;  /* 0x000000ffff157224 */ /* 0x000fc600078e0028 */
[----:B------:R-:W-:Y:S01]  /*10540*/  STL.64 [R1+0xaa0], R208 ;  /* 0x000aa0d001007387 */ /* 0x000fe20000100a00 */
[----:B------:R-:W-:-:S03]  /*10550*/  IMAD.MOV.U32 R20, RZ, RZ, R41 ;  /* 0x000000ffff147224 */ /* 0x000fc600078e0029 */
[----:B------:R-:W-:Y:S01]  /*10560*/  STL.64 [R1+0xa98], R206 ;  /* 0x000a98ce01007387 */ /* 0x000fe20000100a00 */
[----:B------:R-:W-:-:S03]  /*10570*/  MOV R40, R151 ;  /* 0x0000009700287202 */ /* 0x000fc60000000f00 */
[----:B------:R-:W-:Y:S01]  /*10580*/  STL.64 [R1+0xa90], R204 ;  /* 0x000a90cc01007387 */ /* 0x000fe20000100a00 */
[----:B------:R-:W-:-:S03]  /*10590*/  IMAD.MOV.U32 R15, RZ, RZ, R42 ;  /* 0x000000ffff0f7224 */ /* 0x000fc600078e002a */
[----:B------:R-:W-:Y:S01]  /*105a0*/  STL.64 [R1+0xa88], R202 ;  /* 0x000a88ca01007387 */ /* 0x000fe20000100a00 */
[----:B------:R-:W-:-:S03]  /*105b0*/  IMAD.MOV.U32 R41, RZ, RZ, R150 ;  /* 0x000000ffff297224 */ /* 0x000fc600078e0096 */
[----:B------:R-:W-:Y:S01]  /*105c0*/  STL.64 [R1+0xa80], R200 ;  /* 0x000a80c801007387 */ /* 0x000fe20000100a00 */
[----:B------:R-:W-:Y:S01]  /*105d0*/  IMAD.MOV.U32 R14, RZ, RZ, R43 ;  /* 0x000000ffff0e7224 */ /* 0x000fe200078e002b */
[----:B------:R-:W-:Y:S01]  /*105e0*/  MOV R13, R44 ;  /* 0x0000002c000d7202 */ /* 0x000fe20000000f00 */
[----:B------:R-:W-:Y:S01]  /*105f0*/  IMAD.MOV.U32 R42, RZ, RZ, R149 ;  /* 0x000000ffff2a7224 */ /* 0x000fe200078e0095 */
[----:B------:R-:W4:Y:S01]  /*10600*/  LDL.LU R151, [R1+0xc50] ;  /* 0x000c500001977983 */ /* 0x000f220000300800 */
[----:B------:R-:W-:-:S03]  /*10610*/  IMAD.MOV.U32 R43, RZ, RZ, R148 ;  /* 0x000000ffff2b7224 */ /* 0x000fc600078e0094 */
[----:B------:R-:W4:Y:S01]  /*10620*/  LDL.LU R150, [R1+0xc4c] ;  /* 0x000c4c0001967983 */ /* 0x000f220000300800 */
[----:B------:R-:W-:-:S03]  /*10630*/  IMAD.MOV.U32 R44, RZ, RZ, R147 ;  /* 0x000000ffff2c7224 */ /* 0x000fc600078e0093 */
[----:B------:R-:W4:Y:S04]  /*10640*/  LDL.LU R149, [R1+0xc48] ;  /* 0x000c480001957983 */ /* 0x000f280000300800 */
[----:B------:R-:W4:Y:S04]  /*10650*/  LDL.LU R148, [R1+0xc44] ;  /* 0x000c440001947983 */ /* 0x000f280000300800 */
[----:B------:R-:W4:Y:S01]  /*10660*/  LDL.LU R147, [R1+0xc40] ;  /* 0x000c400001937983 */ /* 0x000f220000300800 */
[----:B------:R-:W-:Y:S02]  /*10670*/  IMAD.MOV.U32 R12, RZ, RZ, R45 ;  /* 0x000000ffff0c7224 */ /* 0x000fe400078e002d */
[----:B------:R-:W-:-:S02]  /*10680*/  IMAD.MOV.U32 R11, RZ, RZ, R46 ;  /* 0x000000ffff0b7224 */ /* 0x000fc400078e002e */
[----:B------:R-:W-:Y:S02]  /*10690*/  IMAD.MOV.U32 R45, RZ, RZ, R184 ;  /* 0x000000ffff2d7224 */ /* 0x000fe400078e00b8 */
[----:B------:R-:W-:Y:S01]  /*106a0*/  IMAD.MOV.U32 R10, RZ, RZ, R47 ;  /* 0x000000ffff0a7224 */ /* 0x000fe200078e002f */
[----:B------:R-:W4:Y:S01]  /*106b0*/  LDL.LU R184, [R1+0xc3c] ;  /* 0x000c3c0001b87983 */ /* 0x000f220000300800 */
[----:B------:R-:W-:Y:S01]  /*106c0*/  IMAD.MOV.U32 R46, RZ, RZ, R185 ;  /* 0x000000ffff2e7224 */ /* 0x000fe200078e00b9 */
[----:B------:R-:W-:Y:S01]  /*106d0*/  MOV R47, R186 ;  /* 0x000000ba002f7202 */ /* 0x000fe20000000f00 */
        /* <DEDUP_REMOVED lines=9> */
[----:B------:R-:W-:-:S02]  /*10770*/  IMAD.MOV.U32 R50, RZ, RZ, R189 ;  /* 0x000000ffff327224 */ /* 0x000fc400078e00bd */
        /* <DEDUP_REMOVED lines=9> */
[----:B------:R-:W-:-:S02]  /*10810*/  IMAD.MOV.U32 R52, RZ, RZ, R191 ;  /* 0x000000ffff347224 */ /* 0x000fc400078e00bf */
[----:B------:R-:W-:Y:S01]  /*10820*/  IMAD.MOV.U32 R55, RZ, RZ, R194 ;  /* 0x000000ffff377224 */ /* 0x000fe200078e00c2 */
[----:B------:R-:W4:Y:S01]  /*10830*/  LDL.LU R191, [R1+0xc20] ;  /* 0x000c200001bf7983 */ /* 0x000f220000300800 */
[----:B------:R-:W-:-:S03]  /*10840*/  IMAD.MOV.U32 R53, RZ, RZ, R192 ;  /* 0x000000ffff357224 */ /* 0x000fc600078e00c0 */
[----:B------:R-:W4:Y:S04]  /*10850*/  LDL.LU R192, [R1+0xc1c] ;  /* 0x000c1c0001c07983 */ /* 0x000f280000300800 */
[----:B------:R-:W4:Y:S04]  /*10860*/  LDL.LU R193, [R1+0xc18] ;  /* 0x000c180001c17983 */ /* 0x000f280000300800 */
[----:B------:R-:W4:Y:S04]  /*10870*/  LDL.LU R194, [R1+0xc14] ;  /* 0x000c140001c27983 */ /* 0x000f280000300800 */
[----:B------:R-:W-:Y:S04]  /*10880*/  STL.64 [R1+0xaf8], R54 ;  /* 0x000af83601007387 */ /* 0x000fe80000100a00 */
[----:B------:R-:W-:Y:S04]  /*10890*/  STL.64 [R1+0xaf0], R52 ;  /* 0x000af03401007387 */ /* 0x000fe80000100a00 */
[----:B------:R-:W-:Y:S04]  /*108a0*/  STL.64 [R1+0xae8], R50 ;  /* 0x000ae83201007387 */ /* 0x000fe80000100a00 */
[----:B------:R-:W-:Y:S01]  /*108b0*/  STL.64 [R1+0xae0], R48 ;  /* 0x000ae03001007387 */ /* 0x000fe20000100a00 */
[----:B------:R-:W-:-:S03]  /*108c0*/  IMAD.MOV.U32 R24, RZ, RZ, R195 ;  /* 0x000000ffff187224 */ /* 0x000fc600078e00c3 */
[----:B------:R-:W-:Y:S01]  /*108d0*/  STL.64 [R1+0xad8], R46 ;  /* 0x000ad82e01007387 */ /* 0x000fe20000100a00 */
[----:B------:R-:W-:-:S03]  /*108e0*/  IMAD.MOV.U32 R25, RZ, RZ, R196 ;  /* 0x000000ffff197224 */ /* 0x000fc600078e00c4 */
[----:B------:R-:W-:Y:S01]  /*108f0*/  STL.64 [R1+0xad0], R44 ;  /* 0x000ad02c01007387 */ /* 0x000fe20000100a00 */
[----:B------:R-:W-:-:S03]  /*10900*/  IMAD.MOV.U32 R26, RZ, RZ, R197 ;  /* 0x000000ffff1a7224 */ /* 0x000fc600078e00c5 */
[----:B------:R-:W-:Y:S01]  /*10910*/  STL.64 [R1+0xac8], R42 ;  /* 0x000ac82a01007387 */ /* 0x000fe20000100a00 */
[----:B------:R-:W-:-:S03]  /*10920*/  IMAD.MOV.U32 R27, RZ, RZ, R198 ;  /* 0x000000ffff1b7224 */ /* 0x000fc600078e00c6 */
[----:B------:R0:W-:Y:S01]  /*10930*/  STL.64 [R1+0xac0], R40 ;  /* 0x000ac02801007387 */ /* 0x0001e20000100a00 */
        /* <DEDUP_REMOVED lines=88> */
[----:B---3--:R-:W-:-:S03]  /*10ec0*/  IMAD.MOV.U32 R216, RZ, RZ, R83 ;  /* 0x000000ffffd87224 */ /* 0x008fc600078e0053 */
[----:B------:R-:W3:Y:S01]  /*10ed0*/  LDL.LU R79, [R1+0xb60] ;  /* 0x000b6000014f7983 */ /* 0x000ee20000300800 */
[----:B--2---:R-:W-:-:S03]  /*10ee0*/  IMAD.MOV.U32 R217, RZ, RZ, R84 ;  /* 0x000000ffffd97224 */ /* 0x004fc600078e0054 */
[----:B------:R-:W3:Y:S01]  /*10ef0*/  LDL.LU R80, [R1+0xb5c] ;  /* 0x000b5c0001507983 */ /* 0x000ee20000300800 */
[----:B----4-:R-:W-:-:S03]  /*10f00*/  IMAD.MOV.U32 R218, RZ, RZ, R85 ;  /* 0x000000ffffda7224 */ /* 0x010fc600078e0055 */
        /* <DEDUP_REMOVED lines=31> */
[----:B0-----:R-:W4:Y:S04]  /*11100*/  LDL.LU.64 R40, [R1+0x40] ;  /* 0x0000400001287983 */ /* 0x001f280000300a00 */
[----:B------:R-:W4:Y:S04]  /*11110*/  LDL.LU.64 R42, [R1+0x48] ;  /* 0x00004800012a7983 */ /* 0x000f280000300a00 */
[----:B------:R-:W4:Y:S04]  /*11120*/  LDL.LU.64 R44, [R1+0x50] ;  /* 0x00005000012c7983 */ /* 0x000f280000300a00 */
[----:B------:R-:W4:Y:S01]  /*11130*/  LDL.LU.64 R46, [R1+0x58] ;  /* 0x00005800012e7983 */ /* 0x000f220000300a00 */
[----:B------:R-:W-:-:S03]  /*11140*/  IMAD.MOV.U32 R200, RZ, RZ, R147 ;  /* 0x000000ffffc87224 */ /* 0x000fc600078e0093 */
[----:B------:R-:W4:Y:S01]  /*11150*/  LDL.LU.64 R48, [R1+0x60] ;  /* 0x0000600001307983 */ /* 0x000f220000300a00 */
[----:B------:R-:W-:-:S03]  /*11160*/  IMAD.MOV.U32 R201, RZ, RZ, R148 ;  /* 0x000000ffffc97224 */ /* 0x000fc600078e0094 */
[----:B------:R-:W4:Y:S01]  /*11170*/  LDL.LU.64 R50, [R1+0x68] ;  /* 0x0000680001327983 */ /* 0x000f220000300a00 */
[----:B------:R-:W-:-:S03]  /*11180*/  IMAD.MOV.U32 R202, RZ, RZ, R149 ;  /* 0x000000ffffca7224 */ /* 0x000fc600078e0095 */
[----:B------:R-:W4:Y:S01]  /*11190*/  LDL.LU.64 R52, [R1+0x70] ;  /* 0x0000700001347983 */ /* 0x000f220000300a00 */
[----:B------:R-:W-:-:S03]  /*111a0*/  IMAD.MOV.U32 R203, RZ, RZ, R150 ;  /* 0x000000ffffcb7224 */ /* 0x000fc600078e0096 */
[----:B------:R-:W4:Y:S01]  /*111b0*/  LDL.LU.64 R54, [R1+0x78] ;  /* 0x0000780001367983 */ /* 0x000f220000300a00 */
        /* <DEDUP_REMOVED lines=15> */
[----:B--2---:R-:W-:-:S06]  /*112b0*/  WARPGROUP.ARRIVE ;  /* 0x00000000000079c5 */ /* 0x004fcc0000000000 */
[----:B------:R-:W-:Y:S03]  /*112c0*/  IGMMA.64x32x32.S8.S8 R136, gdesc[UR24], R136, gsb0 ;  /* 0x01200000188879f1 */ /* 0x000fe60008041088 */
[----:B------:R-:W-:Y:S02]  /*112d0*/  WARPGROUP.DEPBAR.LE gsb0, 0x0 ;  /* 0x00008000000079c5 */ /* 0x000fe40000010000 */
[----:B---3--:R-:W-:-:S06]  /*112e0*/  WARPGROUP.ARRIVE ;  /* 0x00000000000079c5 */ /* 0x008fcc0000000000 */
        /* <DEDUP_REMOVED lines=19> */
[----:B----4-:R-:W-:-:S06]  /*11420*/  WARPGROUP.ARRIVE ;  /* 0x00000000000079c5 */ /* 0x010fcc0000000000 */
[----:B------:R-:W-:Y:S01]  /*11430*/  IGMMA.64x32x32.S8.S8 R40, gdesc[UR16], R40, gsb0 ;  /* 0x01200000102879f1 */ /* 0x000fe20008041028 */
        /* <DEDUP_REMOVED lines=11> */
[----:B------:R-:W-:Y:S01]  /*114f0*/  UMOV UR12, UR28 ;  /* 0x0000001c000c7c82 */ /* 0x000fe20008000000 */
[----:B------:R-:W-:Y:S01]  /*11500*/  UMOV UR13, UR29 ;  /* 0x0000001d000d7c82 */ /* 0x000fe20008000000 */
[----:B------:R-:W-:-:S03]  /*11510*/  WARPGROUP.DEPBAR.LE gsb0, 0x0 ;  /* 0x00008000000079c5 */ /* 0x000fc60000010000 */
[----:B------:R-:W-:-:S06]  /*11520*/  WARPGROUP.ARRIVE ;  /* 0x00000000000079c5 */ /* 0x000fcc0000000000 */
[----:B------:R-:W-:Y:S01]  /*11530*/  IGMMA.64x32x32.S8.S8 R200, gdesc[UR12], R200, gsb0 ;  /* 0x012000000cc879f1 */ /* 0x000fe200080410c8 */
        /* <DEDUP_REMOVED lines=16> */
[----:B------:R-:W-:-:S03]  /*11640*/  IMAD.MOV.U32 R235, RZ, RZ, R45 ;  /* 0x000000ffffeb7224 */ /* 0x000fc600078e002d */
[----:B------:R-:W2:Y:S04]  /*11650*/  LDL.LU.64 R48, [R1+0xae0] ;  /* 0x000ae00001307983 */ /* 0x000ea80000300a00 */
[----:B------:R-:W2:Y:S04]  /*11660*/  LDL.LU.64 R46, [R1+0xad8] ;  /* 0x000ad800012e7983 */ /* 0x000ea80000300a00 */
[----:B0-----:R-:W2:Y:S04]  /*11670*/  LDL.LU.64 R44, [R1+0xad0] ;  /* 0x000ad000012c7983 */ /* 0x001ea80000300a00 */
[----:B------:R-:W2:Y:S04]  /*11680*/  LDL.LU.64 R42, [R1+0xac8] ;  /* 0x000ac800012a7983 */ /* 0x000ea80000300a00 */
[----:B------:R-:W2:Y:S01]  /*11690*/  LDL.LU.64 R40, [R1+0xac0] ;  /* 0x000ac00001287983 */ /* 0x000ea20000300a00 */
[----:B------:R-:W-:Y:S01]  /*116a0*/  UMOV UR4, UR28 ;  /* 0x0000001c00047c82 */ /* 0x000fe20008000000 */
[----:B------:R-:W-:Y:S01]  /*116b0*/  UMOV UR5, UR29 ;  /* 0x0000001d00057c82 */ /* 0x000fe20008000000 */
        /* <DEDUP_REMOVED lines=19> */
[----:B------:R-:W-:-:S02]  /*117f0*/  WARPGROUP.DEPBAR.LE gsb0, 0x0 ;  /* 0x00008000000079c5 */ /* 0x000fc40000010000 */
[----:B------:R-:W-:Y:S01]  /*11800*/  WARPGROUP.ARRIVE ;  /* 0x00000000000079c5 */ /* 0x000fe20000000000 */
[----:B------:R-:W-:Y:S01]  /*11810*/  UMOV UR8, UR28 ;  /* 0x0000001c00087c82 */ /* 0x000fe20008000000 */
[----:B------:R-:W-:-:S04]  /*11820*/  UMOV UR9, UR29 ;  /* 0x0000001d00097c82 */ /* 0x000fc80008000000 */
        /* <DEDUP_REMOVED lines=14> */
[----:B------:R-:W-:Y:S01]  /*11910*/  STL.64 [R1+0x240], R216 ;  /* 0x000240d801007387 */ /* 0x000fe20000100a00 */
[----:B------:R-:W-:Y:S02]  /*11920*/  WARPGROUP.DEPBAR.LE gsb0, 0x0 ;  /* 0x00008000000079c5 */ /* 0x000fe40000010000 */
        /* <DEDUP_REMOVED lines=8> */
[----:B------:R0:W-:Y:S01]  /*119b0*/  STL.64 [R1+0x278], R230 ;  /* 0x000278e601007387 */ /* 0x0001e20000100a00 */
[----:B------:R-:W-:Y:S01]  /*119c0*/  UMOV UR16, UR8 ;  /* 0x0000000800107c82 */ /* 0x000fe20008000000 */
[----:B------:R-:W-:-:S02]  /*119d0*/  UMOV UR17, UR9 ;  /* 0x0000000900117c82 */ /* 0x000fc40008000000 */
[----:B0-----:R-:W2:Y:S04]  /*119e0*/  LDL.LU.64 R230, [R1+0xa78] ;  /* 0x000a780001e67983 */ /* 0x001ea80000300a00 */
[----:B------:R-:W2:Y:S04]  /*119f0*/  LDL.LU.64 R228, [R1+0xa70] ;  /* 0x000a700001e47983 */ /* 0x000ea80000300a00 */
[----:B------:R-:W2:Y:S04]  /*11a00*/  LDL.LU.64 R226, [R1+0xa68] ;  /* 0x000a680001e27983 */ /* 0x000ea80000300a00 */
[----:B------:R-:W2:Y:S04]  /*11a10*/  LDL.LU.64 R224, [R1+0xa60] ;  /* 0x000a600001e07983 */ /* 0x000ea80000300a00 */
[----:B------:R-:W2:Y:S04]  /*11a20*/  LDL.LU.64 R222, [R1+0xa58] ;  /* 0x000a580001de7983 */ /* 0x000ea80000300a00 */
[----:B------:R-:W2:Y:S01]  /*11a30*/  LDL.LU.64 R220, [R1+0xa50] ;  /* 0x000a500001dc7983 */ /* 0x000ea20000300a00 */
[----:B------:R-:W-:-:S03]  /*11a40*/  WARPGROUP.DEPBAR.LE gsb0, 0x0 ;  /* 0x00008000000079c5 */ /* 0x000fc60000010000 */
[----:B------:R-:W2:Y:S04]  /*11a50*/  LDL.LU.64 R218, [R1+0xa48] ;  /* 0x000a480001da7983 */ /* 0x000ea80000300a00 */
[----:B------:R-:W2:Y:S04]  /*11a60*/  LDL.LU.64 R216, [R1+0xa40] ;  /* 0x000a400001d87983 */ /* 0x000ea80000300a00 */
[----:B------:R-:W-:Y:S04]  /*11a70*/  STL.64 [R1+0x340], R156 ;  /* 0x0003409c01007387 */ /* 0x000fe80000100a00 */
[----:B------:R-:W-:Y:S04]  /*11a80*/  STL.64 [R1+0x348], R158 ;  /* 0x0003489e01007387 */ /* 0x000fe80000100a00 */
[----:B------:R-:W-:Y:S04]  /*11a90*/  STL.64 [R1+0x350], R160 ;  /* 0x000350a001007387 */ /* 0x000fe80000100a00 */
[----:B------:R-:W-:Y:S01]  /*11aa0*/  STL.64 [R1+0x358], R162 ;  /* 0x000358a201007387 */ /* 0x000fe20000100a00 */
[----:B---3--:R-:W-:-:S03]  /*11ab0*/  WARPGROUP.ARRIVE ;  /* 0x00000000000079c5 */ /* 0x008fc60000000000 */
[----:B------:R-:W-:Y:S04]  /*11ac0*/  STL.64 [R1+0x360], R164 ;  /* 0x000360a401007387 */ /* 0x000fe80000100a00 */
[----:B------:R-:W-:Y:S01]  /*11ad0*/  STL.64 [R1+0x368], R166 ;  /* 0x000368a601007387 */ /* 0x000fe20000100a00 */
[----:B------:R-:W-:Y:S03]  /*11ae0*/  IGMMA.64x32x32.S8.S8 R200, gdesc[UR16], R200, gsb0 ;  /* 0x0120000010c879f1 */ /* 0x000fe600080410c8 */
[----:B------:R-:W-:Y:S04]  /*11af0*/  STL.64 [R1+0x370], R168 ;  /* 0x000370a801007387 */ /* 0x000fe80000100a00 */
[----:B------:R0:W-:Y:S04]  /*11b00*/  STL.64 [R1+0x378], R170 ;  /* 0x000378aa01007387 */ /* 0x0001e80000100a00 */
[----:B0-----:R-:W3:Y:S04]  /*11b10*/  LDL.LU.64 R170, [R1+0xa38] ;  /* 0x000a380001aa7983 */ /* 0x001ee80000300a00 */
[----:B------:R-:W3:Y:S04]  /*11b20*/  LDL.LU.64 R168, [R1+0xa30] ;  /* 0x000a300001a87983 */ /* 0x000ee80000300a00 */
        /* <DEDUP_REMOVED lines=55> */
[----:B------:R0:W-:Y:S04]  /*11ea0*/  STL.64 [R1], R200 ;  /* 0x000000c801007387 */ /* 0x0001e80000100a00 */
[----:B------:R1:W-:Y:S04]  /*11eb0*/  STL.64 [R1+0x8], R202 ;  /* 0x000008ca01007387 */ /* 0x0003e80000100a00 */
[----:B------:R1:W-:Y:S04]  /*11ec0*/  STL.64 [R1+0x10], R204 ;  /* 0x000010cc01007387 */ /* 0x0003e80000100a00 */
[----:B------:R1:W-:Y:S01]  /*11ed0*/  STL.64 [R1+0x18], R206 ;  /* 0x000018ce01007387 */ /* 0x0003e20000100a00 */
[----:B0-----:R-:W-:-:S03]  /*11ee0*/  IMAD.MOV.U32 R200, RZ, RZ, R172 ;  /* 0x000000ffffc87224 */ /* 0x001fc600078e00ac */
[----:B------:R0:W-:Y:S01]  /*11ef0*/  STL.64 [R1+0x20], R208 ;  /* 0x000020d001007387 */ /* 0x0001e20000100a00 */
[----:B------:R-:W-:-:S03]  /*11f00*/  IMAD.MOV.U32 R201, RZ, RZ, R173 ;  /* 0x000000ffffc97224 */ /* 0x000fc600078e00ad */
[----:B------:R0:W-:Y:S01]  /*11f10*/  STL.64 [R1+0x28], R210 ;  /* 0x000028d201007387 */ /* 0x0001e20000100a00 */
[----:B-1----:R-:W-:-:S03]  /*11f20*/  IMAD.MOV.U32 R202, RZ, RZ, R174 ;  /* 0x000000ffffca7224 */ /* 0x002fc600078e00ae */
[----:B------:R1:W-:Y:S01]  /*11f30*/  STL.64 [R1+0x30], R212 ;  /* 0x000030d401007387 */ /* 0x0003e20000100a00 */
[----:B------:R-:W-:-:S03]  /*11f40*/  IMAD.MOV.U32 R203, RZ, RZ, R175 ;  /* 0x000000ffffcb7224 */ /* 0x000fc600078e00af */
[----:B------:R1:W-:Y:S01]  /*11f50*/  STL.64 [R1+0x38], R214 ;  /* 0x000038d601007387 */ /* 0x0003e20000100a00 */
        /* <DEDUP_REMOVED lines=8> */
[----:B0-----:R-:W-:-:S03]  /*11fe0*/  IMAD.MOV.U32 R208, RZ, RZ, R180 ;  /* 0x000000ffffd07224 */ /* 0x001fc600078e00b4 */
        /* <DEDUP_REMOVED lines=11> */
[----:B-1----:R-:W-:Y:S01]  /*120a0*/  MOV R212, R116 ;  /* 0x0000007400d47202 */ /* 0x002fe20000000f00 */
[----:B------:R-:W-:-:S02]  /*120b0*/  IMAD.MOV.U32 R213, RZ, RZ, R117 ;  /* 0x000000ffffd57224 */ /* 0x000fc400078e0075 */
[----:B------:R-:W2:Y:S01]  /*120c0*/  LDL.LU R116, [R1+0x90c] ;  /* 0x00090c0001747983 */ /* 0x000ea20000300800 */
[----:B------:R-:W-:Y:S02]  /*120d0*/  IMAD.MOV.U32 R214, RZ, RZ, R118 ;  /* 0x000000ffffd67224 */ /* 0x000fe400078e0076 */
[----:B------:R-:W-:Y:S01]  /*120e0*/  IMAD.MOV.U32 R215, RZ, RZ, R119 ;  /* 0x000000ffffd77224 */ /* 0x000fe200078e0077 */
        /* <DEDUP_REMOVED lines=23> */
[----:B0-----:R-:W2:Y:S04]  /*12260*/  LDL.LU R168, [R1+0xc0] ;  /* 0x0000c00001a87983 */ /* 0x001ea80000300800 */
[----:B------:R-:W2:Y:S04]  /*12270*/  LDL.LU R169, [R1+0xc4] ;  /* 0x0000c40001a97983 */ /* 0x000ea80000300800 */
[----:B------:R-:W2:Y:S04]  /*12280*/  LDL.LU R170, [R1+0xc8] ;  /* 0x0000c80001aa7983 */ /* 0x000ea80000300800 */
[----:B------:R-:W2:Y:S04]  /*12290*/  LDL.LU R171, [R1+0xcc] ;  /* 0x0000cc0001ab7983 */ /* 0x000ea80000300800 */
[----:B------:R-:W2:Y:S01]  /*122a0*/  LDL.LU R172, [R1+0xd0] ;  /* 0x0000d00001ac7983 */ /* 0x000ea20000300800 */
[----:B------:R-:W-:-:S02]  /*122b0*/  WARPGROUP.DEPBAR.LE gsb0, 0x0 ;  /* 0x00008000000079c5 */ /* 0x000fc40000010000 */
[----:B----4-:R-:W-:Y:S01]  /*122c0*/  WARPGROUP.ARRIVE ;  /* 0x00000000000079c5 */ /* 0x010fe20000000000 */
[----:B------:R-:W2:Y:S04]  /*122d0*/  LDL.LU R173, [R1+0xd4] ;  /* 0x0000d40001ad7983 */ /* 0x000ea80000300800 */
[----:B------:R-:W2:Y:S01]  /*122e0*/  LDL.LU R174, [R1+0xd8] ;  /* 0x0000d80001ae7983 */ /* 0x000ea20000300800 */
[----:B------:R-:W-:Y:S03]  /*122f0*/  IGMMA.64x32x32.S8.S8 R40, gdesc[UR28], R40, gsb0 ;  /* 0x012000001c2879f1 */ /* 0x000fe60008041028 */
        /* <DEDUP_REMOVED lines=58> */
[----:B------:R3:W-:Y:S04]  /*126a0*/  STL.64 [R1+0xd8], R174 ;  /* 0x0000d8ae01007387 */ /* 0x0007e80000100a00 */
[----:B------:R4:W-:Y:S04]  /*126b0*/  STL.64 [R1+0xe0], R176 ;  /* 0x0000e0b001007387 */ /* 0x0009e80000100a00 */
[----:B------:R4:W-:Y:S04]  /*126c0*/  STL.64 [R1+0xe8], R178 ;  /* 0x0000e8b201007387 */ /* 0x0009e80000100a00 */
[----:B------:R4:W-:Y:S01]  /*126d0*/  STL.64 [R1+0xf0], R180 ;  /* 0x0000f0b401007387 */ /* 0x0009e20000100a00 */
[----:B------:R-:W-:-:S03]  /*126e0*/  WARPGROUP.DEPBAR.LE gsb0, 0x0 ;  /* 0x00008000000079c5 */ /* 0x000fc60000010000 */
[----:B------:R4:W-:Y:S04]  /*126f0*/  STL.64 [R1+0xf8], R182 ;  /* 0x0000f8b601007387 */ /* 0x0009e80000100a00 */
[----:B0-----:R-:W4:Y:S04]  /*12700*/  LDL.LU R168, [R1+0x2c0] ;  /* 0x0002c00001a87983 */ /* 0x001f280000300800 */
[----:B------:R-:W4:Y:S04]  /*12710*/  LDL.LU R169, [R1+0x2c4] ;  /* 0x0002c40001a97983 */ /* 0x000f280000300800 */
        /* <DEDUP_REMOVED lines=8> */
[----:B-1----:R-:W4:Y:S04]  /*127a0*/  LDL.LU R170, [R1+0x2c8] ;  /* 0x0002c80001aa7983 */ /* 0x002f280000300800 */
[----:B------:R-:W4:Y:S04]  /*127b0*/  LDL.LU R171, [R1+0x2cc] ;  /* 0x0002cc0001ab7983 */ /* 0x000f280000300800 */
[----:B--2---:R-:W2:Y:S04]  /*127c0*/  LDL.LU R172, [R1+0x2d0] ;  /* 0x0002d00001ac7983 */ /* 0x004ea80000300800 */
[----:B------:R-:W2:Y:S04]  /*127d0*/  LDL.LU R173, [R1+0x2d4] ;  /* 0x0002d40001ad7983 */ /* 0x000ea80000300800 */
[----:B---3--:R-:W2:Y:S04]  /*127e0*/  LDL.LU R174, [R1+0x2d8] ;  /* 0x0002d80001ae7983 */ /* 0x008ea80000300800 */
[----:B------:R-:W2:Y:S04]  /*127f0*/  LDL.LU R175, [R1+0x2dc] ;  /* 0x0002dc0001af7983 */ /* 0x000ea80000300800 */
[----:B----4-:R-:W2:Y:S04]  /*12800*/  LDL.LU R176, [R1+0x2e0] ;  /* 0x0002e00001b07983 */ /* 0x010ea80000300800 */
[----:B------:R-:W2:Y:S04]  /*12810*/  LDL.LU R177, [R1+0x2e4] ;  /* 0x0002e40001b17983 */ /* 0x000ea80000300800 */
[----:B------:R-:W2:Y:S04]  /*12820*/  LDL.LU R178, [R1+0x2e8] ;  /* 0x0002e80001b27983 */ /* 0x000ea80000300800 */
        /* <DEDUP_REMOVED lines=37> */
[----:B------:R-:W-:Y:S01]  /*12a80*/  UMOV UR8, UR28 ;  /* 0x0000001c00087c82 */ /* 0x000fe20008000000 */
[----:B------:R-:W-:-:S02]  /*12a90*/  UMOV UR9, UR29 ;  /* 0x0000001d00097c82 */ /* 0x000fc40008000000 */
[----:B------:R-:W3:Y:S04]  /*12aa0*/  LDL.LU.64 R104, [R1+0x180] ;  /* 0x0001800001687983 */ /* 0x000ee80000300a00 */
[----:B------:R-:W3:Y:S04]  /*12ab0*/  LDL.LU.64 R106, [R1+0x188] ;  /* 0x00018800016a7983 */ /* 0x000ee80000300a00 */
[----:B------:R-:W3:Y:S04]  /*12ac0*/  LDL.LU.64 R108, [R1+0x190] ;  /* 0x00019000016c7983 */ /* 0x000ee80000300a00 */
[----:B------:R-:W3:Y:S04]  /*12ad0*/  LDL.LU.64 R110, [R1+0x198] ;  /* 0x00019800016e7983 */ /* 0x000ee80000300a00 */
[----:B------:R-:W3:Y:S04]  /*12ae0*/  LDL.LU.64 R112, [R1+0x1a0] ;  /* 0x0001a00001707983 */ /* 0x000ee80000300a00 */
[----:B------:R-:W3:Y:S04]  /*12af0*/  LDL.LU.64 R114, [R1+0x1a8] ;  /* 0x0001a80001727983 */ /* 0x000ee80000300a00 */
[----:B------:R-:W3:Y:S04]  /*12b00*/  LDL.LU.64 R116, [R1+0x1b0] ;  /* 0x0001b00001747983 */ /* 0x000ee80000300a00 */
[----:B------:R-:W3:Y:S01]  /*12b10*/  LDL.LU.64 R118, [R1+0x1b8] ;  /* 0x0001b80001767983 */ /* 0x000ee20000300a00 */
[----:B------:R-:W-:-:S02]  /*12b20*/  UIADD3 UR16, UR44, 0x4, URZ ;  /* 0x000000042c107890 */ /* 0x000fc4000fffe03f */
[----:B------:R-:W-:Y:S01]  /*12b30*/  UIADD3 UR12, UR45, 0x4, URZ ;  /* 0x000000042d0c7890 */ /* 0x000fe2000fffe03f */
[----:B------:R-:W-:Y:S01]  /*12b40*/  UMOV UR5, 0x40000040 ;  /* 0x4000004000057882 */ /* 0x000fe20000000000 */
[----:B------:R-:W-:-:S03]  /*12b50*/  UMOV UR7, 0x40000040 ;  /* 0x4000004000077882 */ /* 0x000fc60000000000 */
[----:B------:R-:W-:Y:S02]  /*12b60*/  UMOV UR4, UR16 ;  /* 0x0000001000047c82 */ /* 0x000fe40008000000 */
[----:B------:R-:W-:Y:S01]  /*12b70*/  UMOV UR6, UR12 ;  /* 0x0000000c00067c82 */ /* 0x000fe20008000000 */
[----:B--2---:R-:W-:-:S06]  /*12b80*/  WARPGROUP.ARRIVE ;  /* 0x00000000000079c5 */ /* 0x004fcc0000000000 */
[----:B------:R-:W-:Y:S03]  /*12b90*/  IGMMA.64x32x32.S8.S8 R168, gdesc[UR8], R168, gsb0 ;  /* 0x0120000008a879f1 */ /* 0x000fe600080410a8 */
[----:B------:R-:W-:Y:S02]  /*12ba0*/  WARPGROUP.DEPBAR.LE gsb0, 0x0 ;  /* 0x00008000000079c5 */ /* 0x000fe40000010000 */
[----:B------:R-:W-:Y:S01]  /*12bb0*/  STL.64 [R1+0x2c0], R168 ;  /* 0x0002c0a801007387 */ /* 0x000fe20000100a00 */
[----:B----4-:R-:W-:-:S06]  /*12bc0*/  WARPGROUP.ARRIVE ;  /* 0x00000000000079c5 */ /* 0x010fcc0000000000 */
[----:B------:R-:W-:Y:S01]  /*12bd0*/  IGMMA.64x32x32.S8.S8 R200, gdesc[UR4], R200, gsb0 ;  /* 0x0120000004c879f1 */ /* 0x000fe200080410c8 */
        /* <DEDUP_REMOVED lines=25> */
[----:B---3--:R-:W-:Y:S01]  /*12d70*/  WARPGROUP.ARRIVE ;  /* 0x00000000000079c5 */ /* 0x008fe20000000000 */
[----:B------:R-:W-:Y:S01]  /*12d80*/  UMOV UR8, UR4 ;  /* 0x0000000400087c82 */ /* 0x000fe20008000000 */
[----:B------:R-:W-:Y:S01]  /*12d90*/  UMOV UR9, UR5 ;  /* 0x0000000500097c82 */ /* 0x000fe20008000000 */
[----:B------:R-:W-:-:S03]  /*12da0*/  UMOV UR11, 0x40000040 ;  /* 0x40000040000b7882 */ /* 0x000fc60000000000 */
[----:B------:R-:W-:Y:S02]  /*12db0*/  UMOV UR10, UR13 ;  /* 0x0000000d000a7c82 */ /* 0x000fe40008000000 */
        /* <DEDUP_REMOVED lines=54> */
[----:B------:R-:W-:-:S06]  /*13120*/  WARPGROUP.ARRIVE ;  /* 0x00000000000079c5 */ /* 0x000fcc0000000000 */
[----:B------:R-:W-:Y:S01]  /*13130*/  IGMMA.64x32x32.S8.S8 R136, gdesc[UR24], R136, gsb0 ;  /* 0x01200000188879f1 */ /* 0x000fe20008041088 */
[----:B------:R3:W-:Y:S04]  /*13140*/  STL.64 [R1+0x98], R174 ;  /* 0x000098ae01007387 */ /* 0x0007e80000100a00 */
[----:B------:R-:W-:Y:S04]  /*13150*/  STL.64 [R1+0xa0], R176 ;  /* 0x0000a0b001007387 */ /* 0x000fe80000100a00 */
[----:B------:R4:W-:Y:S04]  /*13160*/  STL.64 [R1+0xa8], R178 ;  /* 0x0000a8b201007387 */ /* 0x0009e80000100a00 */
[----:B------:R4:W-:Y:S04]  /*13170*/  STL.64 [R1+0xb0], R180 ;  /* 0x0000b0b401007387 */ /* 0x0009e80000100a00 */
[----:B------:R4:W-:Y:S04]  /*13180*/  STL.64 [R1+0xb8], R182 ;  /* 0x0000b8b601007387 */ /* 0x0009e80000100a00 */
[----:B0-----:R-:W4:Y:S04]  /*13190*/  LDL.LU R168, [R1+0x40] ;  /* 0x0000400001a87983 */ /* 0x001f280000300800 */
[----:B------:R-:W4:Y:S04]  /*131a0*/  LDL.LU R169, [R1+0x44] ;  /* 0x0000440001a97983 */ /* 0x000f280000300800 */
[----:B-1----:R-:W4:Y:S04]  /*131b0*/  LDL.LU R170, [R1+0x48] ;  /* 0x0000480001aa7983 */ /* 0x002f280000300800 */
[----:B------:R-:W4:Y:S04]  /*131c0*/  LDL.LU R171, [R1+0x4c] ;  /* 0x00004c0001ab7983 */ /* 0x000f280000300800 */
[----:B--2---:R-:W2:Y:S01]  /*131d0*/  LDL.LU R172, [R1+0x50] ;  /* 0x0000500001ac7983 */ /* 0x004ea20000300800 */
[----:B------:R-:W-:Y:S01]  /*131e0*/  UIADD3 UR30, UR45, 0x604, URZ ;  /* 0x000006042d1e7890 */ /* 0x000fe2000fffe03f */
[----:B------:R-:W-:Y:S01]  /*131f0*/  UMOV UR28, UR4 ;  /* 0x00000004001c7c82 */ /* 0x000fe20008000000 */
[----:B------:R-:W-:Y:S01]  /*13200*/  UMOV UR29, UR5 ;  /* 0x00000005001d7c82 */ /* 0x000fe20008000000 */
[----:B------:R-:W-:Y:S01]  /*13210*/  UMOV UR31, 0x40000040 ;  /* 0x40000040001f7882 */ /* 0x000fe20000000000 */
[----:B------:R-:W-:-:S02]  /*13220*/  WARPGROUP.DEPBAR.LE gsb0, 0x0 ;  /* 0x00008000000079c5 */ /* 0x000fc40000010000 */
        /* <DEDUP_REMOVED lines=15> */
[----:B------:R-:W-:Y:S01]  /*13320*/  IMAD.MOV.U32 R21, RZ, RZ, R104 ;  /* 0x000000ffff157224 */ /* 0x000fe200078e0068 */
[----:B------:R-:W-:Y:S01]  /*13330*/  MOV R20, R105 ;  /* 0x0000006900147202 */ /* 0x000fe20000000f00 */
[----:B------:R-:W-:Y:S01]  /*13340*/  IMAD.MOV.U32 R15, RZ, RZ, R106 ;  /* 0x000000ffff0f7224 */ /* 0x000fe200078e006a */
[----:B------:R-:W2:Y:S01]  /*13350*/  LDL.LU.64 R104, [R1+0x140] ;  /* 0x0001400001687983 */ /* 0x000ea20000300a00 */
[----:B------:R-:W-:Y:S02]  /*13360*/  IMAD.MOV.U32 R14, RZ, RZ, R107 ;  /* 0x000000ffff0e7224 */ /* 0x000fe400078e006b */
[----:B------:R-:W-:Y:S01]  /*13370*/  IMAD.MOV.U32 R13, RZ, RZ, R108 ;  /* 0x000000ffff0d7224 */ /* 0x000fe200078e006c */
[----:B------:R-:W2:Y:S01]  /*13380*/  LDL.LU.64 R106, [R1+0x148] ;  /* 0x00014800016a7983 */ /* 0x000ea20000300a00 */
[----:B------:R-:W-:-:S02]  /*13390*/  WARPGROUP.DEPBAR.LE gsb0, 0x0 ;  /* 0x00008000000079c5 */ /* 0x000fc40000010000 */
[----:B------:R-:W-:-:S06]  /*133a0*/  WARPGROUP.ARRIVE ;  /* 0x00000000000079c5 */ /* 0x000fcc0000000000 */
[----:B------:R-:W-:Y:S01]  /*133b0*/  IGMMA.64x32x32.S8.S8 R184, gdesc[UR20], R184, gsb0 ;  /* 0x0120000014b879f1 */ /* 0x000fe200080410b8 */
[----:B------:R-:W-:Y:S01]  /*133c0*/  IMAD.MOV.U32 R12, RZ, RZ, R109 ;  /* 0x000000ffff0c7224 */ /* 0x000fe200078e006d */
[----:B------:R-:W-:Y:S01]  /*133d0*/  MOV R9, R112 ;  /* 0x0000007000097202 */ /* 0x000fe20000000f00 */
        /* <DEDUP_REMOVED lines=12> */
[----:B------:R-:W-:-:S03]  /*134a0*/  IMAD.MOV.U32 R3, RZ, RZ, R118 ;  /* 0x000000ffff037224 */ /* 0x000fc600078e0076 */
[----:B------:R-:W2:Y:S04]  /*134b0*/  LDL.LU.64 R116, [R1+0x170] ;  /* 0x0001700001747983 */ /* 0x000ea80000300a00 */
[----:B------:R-:W2:Y:S04]  /*134c0*/  LDL.LU.64 R118, [R1+0x178] ;  /* 0x0001780001767983 */ /* 0x000ea80000300a00 */
[----:B------:R-:W-:Y:S01]  /*134d0*/  STL [R1+0x7f8], R140 ;  /* 0x0007f88c01007387 */ /* 0x000fe20000100800 */
[----:B------:R-:W-:-:S03]  /*134e0*/  IMAD.MOV.U32 R173, RZ, RZ, R235 ;  /* 0x000000ffffad7224 */ /* 0x000fc600078e00eb */
[----:B------:R-:W-:Y:S01]  /*134f0*/  STL [R1+0x7f4], R141 ;  /* 0x0007f48d01007387 */ /* 0x000fe20000100800 */
[----:B---3--:R-:W-:Y:S01]  /*13500*/  IMAD.MOV.U32 R174, RZ, RZ, R234 ;  /* 0x000000ffffae7224 */ /* 0x008fe200078e00ea */
[----:B----4-:R-:W-:Y:S02]  /*13510*/  MOV R179, R19 ;  /* 0x0000001300b37202 */ /* 0x010fe40000000f00 */
[----:B------:R-:W-:Y:S01]  /*13520*/  STL [R1+0x7f0], R142 ;  /* 0x0007f08e01007387 */ /* 0x000fe20000100800 */
        /* <DEDUP_REMOVED lines=8> */
[----:B------:R-:W-:Y:S01]  /*135b0*/  STL [R1+0x7e4], R145 ;  /* 0x0007e49101007387 */ /* 0x000fe20000100800 */
[----:B------:R-:W-:Y:S02]  /*135c0*/  IMAD.MOV.U32 R182, RZ, RZ, R16 ;  /* 0x000000ffffb67224 */ /* 0x000fe400078e0010 */
[----:B------:R-:W-:Y:S01]  /*135d0*/  IMAD.MOV.U32 R183, RZ, RZ, R0 ;  /* 0x000000ffffb77224 */ /* 0x000fe200078e0000 */
[----:B------:R-:W-:Y:S04]  /*135e0*/  STL [R1+0x7e0], R146 ;  /* 0x0007e09201007387 */ /* 0x000fe80000100800 */
[----:B------:R-:W-:Y:S04]  /*135f0*/  STL [R1+0x7dc], R147 ;  /* 0x0007dc9301007387 */ /* 0x000fe80000100800 */
[----:B------:R-:W-:Y:S01]  /*13600*/  STL [R1+0x7d8], R148 ;  /* 0x0007d89401007387 */ /* 0x000fe20000100800 */
[----:B------:R-:W-:-:S03]  /*13610*/  WARPGROUP.DEPBAR.LE gsb0, 0x0 ;  /* 0x00008000000079c5 */ /* 0x000fc60000010000 */
[----:B------:R-:W-:Y:S01]  /*13620*/  STL [R1+0x7d4], R149 ;  /* 0x0007d49501007387 */ /* 0x000fe20000100800 */
[----:B--2---:R-:W-:-:S03]  /*13630*/  WARPGROUP.ARRIVE ;  /* 0x00000000000079c5 */ /* 0x004fc60000000000 */
[----:B------:R-:W-:Y:S01]  /*13640*/  STL [R1+0x7d0], R150 ;  /* 0x0007d09601007387 */ /* 0x000fe20000100800 */
[----:B------:R-:W-:-:S03]  /*13650*/  UMOV UR16, UR28 ;  /* 0x0000001c00107c82 */ /* 0x000fc60008000000 */
[----:B------:R-:W-:Y:S01]  /*13660*/  STL [R1+0x7cc], R151 ;  /* 0x0007cc9701007387 */ /* 0x000fe20000100800 */
[----:B------:R-:W-:Y:S02]  /*13670*/  UMOV UR17, UR29 ;  /* 0x0000001d00117c82 */ /* 0x000fe40008000000 */
        /* <DEDUP_REMOVED lines=74> */
[----:B0-----:R-:W4:Y:S04]  /*13b20*/  LDL.LU.64 R168, [R1+0x240] ;  /* 0x0002400001a87983 */ /* 0x001f280000300a00 */
[----:B-1----:R-:W4:Y:S04]  /*13b30*/  LDL.LU.64 R170, [R1+0x248] ;  /* 0x0002480001aa7983 */ /* 0x002f280000300a00 */
[----:B--2---:R-:W2:Y:S04]  /*13b40*/  LDL.LU.64 R172, [R1+0x250] ;  /* 0x0002500001ac7983 */ /* 0x004ea80000300a00 */
[----:B---3--:R-:W2:Y:S04]  /*13b50*/  LDL.LU.64 R174, [R1+0x258] ;  /* 0x0002580001ae7983 */ /* 0x008ea80000300a00 */
[----:B----4-:R-:W2:Y:S04]  /*13b60*/  LDL.LU.64 R176, [R1+0x260] ;  /* 0x0002600001b07983 */ /* 0x010ea80000300a00 */
[----:B------:R-:W2:Y:S04]  /*13b70*/  LDL.LU.64 R178, [R1+0x268] ;  /* 0x0002680001b27983 */ /* 0x000ea80000300a00 */
[----:B------:R-:W2:Y:S04]  /*13b80*/  LDL.LU.64 R180, [R1+0x270] ;  /* 0x0002700001b47983 */ /* 0x000ea80000300a00 */
[----:B------:R-:W2:Y:S01]  /*13b90*/  LDL.LU.64 R182, [R1+0x278] ;  /* 0x0002780001b67983 */ /* 0x000ea20000300a00 */
[----:B------:R-:W-:Y:S01]  /*13ba0*/  WARPGROUP.ARRIVE ;  /* 0x00000000000079c5 */ /* 0x000fe20000000000 */
[----:B------:R-:W-:Y:S01]  /*13bb0*/  UMOV UR12, UR28 ;  /* 0x0000001c000c7c82 */ /* 0x000fe20008000000 */
[----:B------:R-:W-:-:S04]  /*13bc0*/  UMOV UR13, UR29 ;  /* 0x0000001d000d7c82 */ /* 0x000fc80008000000 */
[----:B------:R-:W-:Y:S01]  /*13bd0*/  IGMMA.64x32x32.S8.S8 R104, gdesc[UR12], R104, gsb0 ;  /* 0x012000000c6879f1 */ /* 0x000fe20008041068 */
[----:B------:R-:W-:Y:S01]  /*13be0*/  UMOV UR8, UR28 ;  /* 0x0000001c00087c82 */ /* 0x000fe20008000000 */
[----:B------:R-:W-:Y:S01]  /*13bf0*/  UMOV UR9, UR29 ;  /* 0x0000001d00097c82 */ /* 0x000fe20008000000 */
[----:B------:R-:W-:Y:S02]  /*13c00*/  WARPGROUP.DEPBAR.LE gsb0, 0x0 ;  /* 0x00008000000079c5 */ /* 0x000fe40000010000 */
[----:B------:R-:W-:Y:S01]  /*13c10*/  IMAD.MOV.U32 R72, RZ, RZ, R104 ;  /* 0x000000ffff487224 */ /* 0x000fe200078e0068 */
[----:B------:R-:W-:Y:S01]  /*13c20*/  MOV R74, R106 ;  /* 0x0000006a004a7202 */ /* 0x000fe20000000f00 */
[----:B------:R-:W-:Y:S02]  /*13c30*/  IMAD.MOV.U32 R73, RZ, RZ, R105 ;  /* 0x000000ffff497224 */ /* 0x000fe400078e0069 */
[----:B------:R-:W-:Y:S01]  /*13c40*/  IMAD.MOV.U32 R75, RZ, RZ, R107 ;  /* 0x000000ffff4b7224 */ /* 0x000fe200078e006b */
[----:B------:R-:W3:Y:S01]  /*13c50*/  LDL.LU.64 R104, [R1+0x340] ;  /* 0x0003400001687983 */ /* 0x000ee20000300a00 */
        /* <DEDUP_REMOVED lines=20> */
[----:B------:R0:W-:Y:S04]  /*13da0*/  STL [R1+0x778], R86 ;  /* 0x0007785601007387 */ /* 0x0001e80000100800 */
        /* <DEDUP_REMOVED lines=9> */
[----:B------:R4:W-:Y:S04]  /*13e40*/  STL [R1+0x750], R76 ;  /* 0x0007504c01007387 */ /* 0x0009e80000100800 */
[----:B------:R4:W-:Y:S04]  /*13e50*/  STL [R1+0x74c], R75 ;  /* 0x00074c4b01007387 */ /* 0x0009e80000100800 */
[----:B------:R4:W-:Y:S04]  /*13e60*/  STL [R1+0x748], R74 ;  /* 0x0007484a01007387 */ /* 0x0009e80000100800 */
[----:B------:R4:W-:Y:S04]  /*13e70*/  STL [R1+0x744], R73 ;  /* 0x0007444901007387 */ /* 0x0009e80000100800 */
[----:B------:R4:W-:Y:S01]  /*13e80*/  STL [R1+0x740], R72 ;  /* 0x0007404801007387 */ /* 0x0009e20000100800 */
[----:B--2---:R-:W-:-:S06]  /*13e90*/  WARPGROUP.ARRIVE ;  /* 0x00000000000079c5 */ /* 0x004fcc0000000000 */
[----:B------:R-:W-:Y:S03]  /*13ea0*/  IGMMA.64x32x32.S8.S8 R168, gdesc[UR8], R168, gsb0 ;  /* 0x0120000008a879f1 */ /* 0x000fe600080410a8 */
[----:B------:R-:W-:Y:S02]  /*13eb0*/  WARPGROUP.DEPBAR.LE gsb0, 0x0 ;  /* 0x00008000000079c5 */ /* 0x000fe40000010000 */
[----:B------:R-:W-:Y:S01]  /*13ec0*/  MOV R123, R168 ;  /* 0x000000a8007b7202 */ /* 0x000fe20000000f00 */
        /* <DEDUP_REMOVED lines=36> */
[----:B---3--:R-:W-:-:S03]  /*14110*/  WARPGROUP.ARRIVE ;  /* 0x00000000000079c5 */ /* 0x008fc60000000000 */
[----:B------:R-:W-:Y:S04]  /*14120*/  STL [R1+0x788], R125 ;  /* 0x0007887d01007387 */ /* 0x000fe80000100800 */
[----:B------:R-:W-:Y:S04]  /*14130*/  STL [R1+0x784], R124 ;  /* 0x0007847c01007387 */ /* 0x000fe80000100800 */
[----:B------:R-:W-:Y:S04]  /*14140*/  STL [R1+0x780], R123 ;  /* 0x0007807b01007387 */ /* 0x000fe80000100800 */
[----:B------:R-:W3:Y:S01]  /*14150*/  LDL.LU.64 R40, [R1+0x200] ;  /* 0x0002000001287983 */ /* 0x000ee20000300a00 */
[----:B------:R-:W-:-:S03]  /*14160*/  UMOV UR4, UR28 ;  /* 0x0000001c00047c82 */ /* 0x000fc60008000000 */
[----:B------:R-:W3:Y:S01]  /*14170*/  LDL.LU.64 R42, [R1+0x208] ;  /* 0x00020800012a7983 */ /* 0x000ee20000300a00 */
[----:B------:R-:W-:Y:S02]  /*14180*/  UMOV UR5, UR29 ;  /* 0x0000001d00057c82 */ /* 0x000fe40008000000 */
[----:B------:R-:W-:Y:S01]  /*14190*/  IGMMA.64x32x32.S8.S8 R104, gdesc[UR4], R104, gsb0 ;  /* 0x01200000046879f1 */ /* 0x000fe20008041068 */
[----:B------:R-:W3:Y:S04]  /*141a0*/  LDL.LU.64 R44, [R1+0x210] ;  /* 0x00021000012c7983 */ /* 0x000ee80000300a00 */
[----:B------:R-:W3:Y:S04]  /*141b0*/  LDL.LU.64 R46, [R1+0x218] ;  /* 0x00021800012e7983 */ /* 0x000ee80000300a00 */
[----:B------:R-:W3:Y:S04]  /*141c0*/  LDL.LU.64 R48, [R1+0x220] ;  /* 0x0002200001307983 */ /* 0x000ee80000300a00 */
[----:B------:R-:W3:Y:S04]  /*141d0*/  LDL.LU.64 R50, [R1+0x228] ;  /* 0x0002280001327983 */ /* 0x000ee80000300a00 */
[----:B------:R-:W3:Y:S04]  /*141e0*/  LDL.LU.64 R52, [R1+0x230] ;  /* 0x0002300001347983 */ /* 0x000ee80000300a00 */
[----:B------:R-:W3:Y:S01]  /*141f0*/  LDL.LU.64 R54, [R1+0x238] ;  /* 0x0002380001367983 */ /* 0x000ee20000300a00 */
[----:B------:R-:W-:Y:S01]  /*14200*/  UIADD3 UR12, UR44, 0x804, URZ ;  /* 0x000008042c0c7890 */ /* 0x000fe2000fffe03f */
[----:B------:R-:W-:-:S06]  /*14210*/  UMOV UR5, 0x40000040 ;  /* 0x4000004000057882 */ /* 0x000fcc0000000000 */
[----:B------:R-:W-:Y:S01]  /*14220*/  UMOV UR4, UR12 ;  /* 0x0000000c00047c82 */ /* 0x000fe20008000000 */
[----:B------:R-:W-:Y:S02]  /*14230*/  WARPGROUP.DEPBAR.LE gsb0, 0x0 ;  /* 0x00008000000079c5 */ /* 0x000fe40000010000 */
        /* <DEDUP_REMOVED lines=26> */
[----:B------:R-:W-:Y:S01]  /*143e0*/  STL [R1+0x7c0], R185 ;  /* 0x0007c0b901007387 */ /* 0x000fe20000100800 */
[----:B--2---:R-:W-:-:S06]  /*143f0*/  WARPGROUP.ARRIVE ;  /* 0x00000000000079c5 */ /* 0x004fcc0000000000 */
[----:B------:R-:W-:Y:S03]  /*14400*/  IGMMA.64x32x32.S8.S8 R168, gdesc[UR4], R168, gsb0 ;  /* 0x0120000004a879f1 */ /* 0x000fe600080410a8 */
[----:B------:R-:W-:Y:S02]  /*14410*/  WARPGROUP.DEPBAR.LE gsb0, 0x0 ;  /* 0x00008000000079c5 */ /* 0x000fe40000010000 */
[----:B0-----:R-:W-:Y:S01]  /*14420*/  IMAD.MOV.U32 R86, RZ, RZ, R168 ;  /* 0x000000ffff567224 */ /* 0x001fe200078e00a8 */
[----:B-1----:R-:W-:Y:S01]  /*14430*/  MOV R83, R171 ;  /* 0x000000ab00537202 */ /* 0x002fe20000000f00 */
[----:B------:R-:W-:Y:S02]  /*14440*/  IMAD.MOV.U32 R85, RZ, RZ, R169 ;  /* 0x000000ffff557224 */ /* 0x000fe400078e00a9 */
[----:B------:R-:W-:Y:S01]  /*14450*/  IMAD.MOV.U32 R84, RZ, RZ, R170 ;  /* 0x000000ffff547224 */ /* 0x000fe200078e00aa */
[----:B------:R-:W2:Y:S01]  /*14460*/  LDL.LU.64 R168, [R1] ;  /* 0x0000000001a87983 */ /* 0x000ea20000300a00 */
[----:B----4-:R-:W-:-:S02]  /*14470*/  IMAD.MOV.U32 R82, RZ, RZ, R172 ;  /* 0x000000ffff527224 */ /* 0x010fc400078e00ac */
        /* <DEDUP_REMOVED lines=18> */
[----:B---3--:R-:W-:Y:S01]  /*145a0*/  WARPGROUP.ARRIVE ;  /* 0x00000000000079c5 */ /* 0x008fe20000000000 */
        /* <DEDUP_REMOVED lines=11> */
[----:B------:R-:W-:Y:S02]  /*14660*/  IMAD.MOV.U32 R199, RZ, RZ, R54 ;  /* 0x000000ffffc77224 */ /* 0x000fe400078e0036 */
[----:B------:R-:W-:Y:S02]  /*14670*/  IMAD.MOV.U32 R135, RZ, RZ, R52 ;  /* 0x000000ffff877224 */ /* 0x000fe400078e0034 */
[----:B------:R-:W-:Y:S01]  /*14680*/  IMAD.MOV.U32 R198, RZ, RZ, R53 ;  /* 0x000000ffffc67224 */ /* 0x000fe200078e0035 */
[----:B------:R-:W-:Y:S01]  /*14690*/  MOV R68, R48 ;  /* 0x0000003000447202 */ /* 0x000fe20000000f00 */
[----:B------:R-:W-:-:S02]  /*146a0*/  IMAD.MOV.U32 R70, RZ, RZ, R50 ;  /* 0x000000ffff467224 */ /* 0x000fc400078e0032 */
[----:B------:R-:W-:Y:S01]  /*146b0*/  IMAD.MOV.U32 R71, RZ, RZ, R51 ;  /* 0x000000ffff477224 */ /* 0x000fe200078e0033 */
[----:B0-----:R-:W3:Y:S01]  /*146c0*/  LDL.LU.64 R54, [R1+0x8b8] ;  /* 0x0008b80001367983 */ /* 0x001ee20000300a00 */
[----:B------:R-:W-:-:S03]  /*146d0*/  IMAD.MOV.U32 R69, RZ, RZ, R49 ;  /* 0x000000ffff457224 */ /* 0x000fc600078e0031 */
        /* <DEDUP_REMOVED lines=13> */
[----:B------:R-:W3:Y:S04]  /*147b0*/  LDL.LU.64 R42, [R1+0x888] ;  /* 0x00088800012a7983 */ /* 0x000ee80000300a00 */
[----:B------:R-:W3:Y:S01]  /*147c0*/  LDL.LU.64 R40, [R1+0x880] ;  /* 0x0008800001287983 */ /* 0x000ee20000300a00 */
[----:B------:R-:W-:Y:S02]  /*147d0*/  WARPGROUP.DEPBAR.LE gsb0, 0x0 ;  /* 0x00008000000079c5 */ /* 0x000fe40000010000 */
[----:B------:R-:W-:Y:S01]  /*147e0*/  MOV R123, R118 ;  /* 0x00000076007b7202 */ /* 0x000fe20000000f00 */
[----:B------:R-:W-:-:S02]  /*147f0*/  IMAD.MOV.U32 R87, RZ, RZ, R119 ;  /* 0x000000ffff577224 */ /* 0x000fc400078e0077 */
[----:B------:R-:W-:Y:S01]  /*14800*/  IMAD.MOV.U32 R125, RZ, RZ, R116 ;  /* 0x000000ffff7d7224 */ /* 0x000fe200078e0074 */
[----:B------:R-:W4:Y:S01]  /*14810*/  LDL.LU.64 R118, [R1+0x878] ;  /* 0x0008780001767983 */ /* 0x000f220000300a00 */
[----:B------:R-:W-:Y:S02]  /*14820*/  IMAD.MOV.U32 R124, RZ, RZ, R117 ;  /* 0x000000ffff7c7224 */ /* 0x000fe400078e0075 */
[----:B------:R-:W-:Y:S01]  /*14830*/  IMAD.MOV.U32 R127, RZ, RZ, R114 ;  /* 0x000000ffff7f7224 */ /* 0x000fe200078e0072 */
[----:B------:R-:W4:Y:S01]  /*14840*/  LDL.LU.64 R116, [R1+0x870] ;  /* 0x0008700001747983 */ /* 0x000f220000300a00 */
[----:B------:R-:W-:Y:S01]  /*14850*/  IMAD.MOV.U32 R126, RZ, RZ, R115 ;  /* 0x000000ffff7e7224 */ /* 0x000fe200078e0073 */
[----:B------:R-:W-:Y:S01]  /*14860*/  MOV R130, R111 ;  /* 0x0000006f00827202 */ /* 0x000fe20000000f00 */
[----:B------:R-:W-:Y:S01]  /*14870*/  IMAD.MOV.U32 R129, RZ, RZ, R112 ;  /* 0x000000ffff817224 */ /* 0x000fe200078e0070 */
[----:B------:R-:W4:Y:S01]  /*14880*/  LDL.LU.64 R114, [R1+0x868] ;  /* 0x0008680001727983 */ /* 0x000f220000300a00 */
        /* <DEDUP_REMOVED lines=10> */
[----:B------:R-:W-:-:S03]  /*14930*/  IMAD.MOV.U32 R57, RZ, RZ, R105 ;  /* 0x000000ffff397224 */ /* 0x000fc600078e0069 */
[----:B------:R-:W4:Y:S04]  /*14940*/  LDL.LU.64 R106, [R1+0x848] ;  /* 0x00084800016a7983 */ /* 0x000f280000300a00 */
[----:B------:R-:W4:Y:S01]  /*14950*/  LDL.LU.64 R104, [R1+0x840] ;  /* 0x0008400001687983 */ /* 0x000f220000300a00 */
[----:B--2---:R-:W-:-:S06]  /*14960*/  WARPGROUP.ARRIVE ;  /* 0x00000000000079c5 */ /* 0x004fcc0000000000 */
[----:B------:R-:W-:Y:S03]  /*14970*/  IGMMA.64x32x32.S8.S8 R168, gdesc[UR16], R168, gsb0 ;  /* 0x0120000010a879f1 */ /* 0x000fe600080410a8 */
[----:B------:R-:W-:Y:S02]  /*14980*/  WARPGROUP.DEPBAR.LE gsb0, 0x0 ;  /* 0x00008000000079c5 */ /* 0x000fe40000010000 */
[----:B------:R-:W-:Y:S01]  /*14990*/  IMAD.MOV.U32 R185, RZ, RZ, R182 ;  /* 0x000000ffffb97224 */ /* 0x000fe200078e00b6 */
[----:B------:R-:W-:Y:S01]  /*149a0*/  MOV R187, R180 ;  /* 0x000000b400bb7202 */ /* 0x000fe20000000f00 */
[----:B------:R-:W-:Y:S02]  /*149b0*/  IMAD.MOV.U32 R59, RZ, RZ, R183 ;  /* 0x000000ffff3b7224 */ /* 0x000fe400078e00b7 */
        /* <DEDUP_REMOVED lines=21> */
[----:B------:R-:W-:Y:S01]  /*14b10*/  UMOV UR20, UR4 ;  /* 0x0000000400147c82 */ /* 0x000fe20008000000 */
[----:B------:R-:W-:Y:S01]  /*14b20*/  UMOV UR21, UR5 ;  /* 0x0000000500157c82 */ /* 0x000fe20008000000 */
[----:B------:R-:W-:Y:S01]  /*14b30*/  UMOV UR24, UR4 ;  /* 0x0000000400187c82 */ /* 0x000fe20008000000 */
[----:B------:R-:W-:Y:S01]  /*14b40*/  UMOV UR25, UR5 ;  /* 0x0000000500197c82 */ /* 0x000fe20008000000 */
[----:B------:R-:W-:Y:S01]  /*14b50*/  UMOV UR28, UR4 ;  /* 0x00000004001c7c82 */ /* 0x000fe20008000000 */
[----:B------:R-:W-:Y:S01]  /*14b60*/  UMOV UR29, UR5 ;  /* 0x00000005001d7c82 */ /* 0x000fe20008000000 */
[----:B------:R-:W-:Y:S01]  /*14b70*/  UIADD3 UR8, UR44, 0xc04, URZ ;  /* 0x00000c042c087890 */ /* 0x000fe2000fffe03f */
[----:B--2---:R-:W-:-:S06]  /*14b80*/  WARPGROUP.ARRIVE ;  /* 0x00000000000079c5 */ /* 0x004fcc0000000000 */
        /* <DEDUP_REMOVED lines=15> */
[----:B---3--:R-:W-:-:S06]  /*14c80*/  WARPGROUP.ARRIVE ;  /* 0x00000000000079c5 */ /* 0x008fcc0000000000 */
[----:B------:R-:W-:Y:S01]  /*14c90*/  IGMMA.64x32x32.S8.S8 R40, gdesc[UR28], R40, gsb0 ;  /* 0x012000001c2879f1 */ /* 0x000fe20008041028 */
[----:B------:R-:W-:Y:S04]  /*14ca0*/  STL [R1+0x4d0], R178 ;  /* 0x0004d0b201007387 */ /* 0x000fe80000100800 */
[----:B------:R3:W-:Y:S04]  /*14cb0*/  STL [R1+0x4cc], R179 ;  /* 0x0004ccb301007387 */ /* 0x0007e80000100800 */
[----:B------:R-:W-:Y:S04]  /*14cc0*/  STL [R1+0x4c8], R180 ;  /* 0x0004c8b401007387 */ /* 0x000fe80000100800 */
[----:B------:R3:W-:Y:S04]  /*14cd0*/  STL [R1+0x4c4], R181 ;  /* 0x0004c4b501007387 */ /* 0x0007e80000100800 */
[----:B------:R-:W-:Y:S04]  /*14ce0*/  STL [R1+0x4c0], R182 ;  /* 0x0004c0b601007387 */ /* 0x000fe80000100800 */
[----:B------:R3:W-:Y:S04]  /*14cf0*/  STL [R1+0x4bc], R183 ;  /* 0x0004bcb701007387 */ /* 0x0007e80000100800 */
[----:B0-----:R-:W3:Y:S04]  /*14d00*/  LDL.LU.64 R168, [R1+0xc0] ;  /* 0x0000c00001a87983 */ /* 0x001ee80000300a00 */
[----:B-1----:R-:W3:Y:S04]  /*14d10*/  LDL.LU.64 R170, [R1+0xc8] ;  /* 0x0000c80001aa7983 */ /* 0x002ee80000300a00 */
[----:B--2---:R-:W2:Y:S04]  /*14d20*/  LDL.LU.64 R172, [R1+0xd0] ;  /* 0x0000d00001ac7983 */ /* 0x004ea80000300a00 */
[----:B----4-:R-:W2:Y:S04]  /*14d30*/  LDL.LU.64 R174, [R1+0xd8] ;  /* 0x0000d80001ae7983 */ /* 0x010ea80000300a00 */
[----:B------:R-:W2:Y:S04]  /*14d40*/  LDL.LU.64 R176, [R1+0xe0] ;  /* 0x0000e00001b07983 */ /* 0x000ea80000300a00 */
[----:B---3--:R-:W2:Y:S04]  /*14d50*/  LDL.LU.64 R178, [R1+0xe8] ;  /* 0x0000e80001b27983 */ /* 0x008ea80000300a00 */
[----:B------:R-:W2:Y:S04]  /*14d60*/  LDL.LU.64 R180, [R1+0xf0] ;  /* 0x0000f00001b47983 */ /* 0x000ea80000300a00 */
[----:B------:R-:W2:Y:S01]  /*14d70*/  LDL.LU.64 R182, [R1+0xf8] ;  /* 0x0000f80001b67983 */ /* 0x000ea20000300a00 */
[----:B------:R-:W-:Y:S01]  /*14d80*/  UMOV UR28, UR8 ;  /* 0x00000008001c7c82 */ /* 0x000fe20008000000 */
[----:B------:R-:W-:Y:S01]  /*14d90*/  UMOV UR29, 0x40000040 ;  /* 0x40000040001d7882 */ /* 0x000fe20000000000 */
        /* <DEDUP_REMOVED lines=77> */
[----:B------:R0:W-:Y:S04]  /*15270*/  STL.64 [R1+0xc0], R168 ;  /* 0x0000c0a801007387 */ /* 0x0001e80000100a00 */
[----:B------:R1:W-:Y:S04]  /*15280*/  STL.64 [R1+0xc8], R170 ;  /* 0x0000c8aa01007387 */ /* 0x0003e80000100a00 */
[----:B------:R2:W-:Y:S01]  /*15290*/  STL [R1+0xd0], R172 ;  /* 0x0000d0ac01007387 */ /* 0x0005e20000100800 */
[----:B0-----:R-:W-:-:S02]  /*152a0*/  IMAD.MOV.U32 R168, RZ, RZ, R104 ;  /* 0x000000ffffa87224 */ /* 0x001fc400078e0068 */
[----:B------:R-:W-:Y:S01]  /*152b0*/  IMAD.MOV.U32 R169, RZ, RZ, R105 ;  /* 0x000000ffffa97224 */ /* 0x000fe200078e0069 */
[----:B------:R-:W3:Y:S01]  /*152c0*/  LDL.LU R104, [R1+0x80] ;  /* 0x0000800001687983 */ /* 0x000ee20000300800 */
[----:B-1----:R-:W-:Y:S02]  /*152d0*/  IMAD.MOV.U32 R170, RZ, RZ, R106 ;  /* 0x000000ffffaa7224 */ /* 0x002fe400078e006a */
[----:B------:R-:W-:Y:S01]  /*152e0*/  IMAD.MOV.U32 R171, RZ, RZ, R107 ;  /* 0x000000ffffab7224 */ /* 0x000fe200078e006b */
[----:B------:R-:W3:Y:S01]  /*152f0*/  LDL.LU R105, [R1+0x84] ;  /* 0x0000840001697983 */ /* 0x000ee20000300800 */
[----:B------:R-:W-:Y:S02]  /*15300*/  IMAD.MOV.U32 R19, RZ, RZ, R173 ;  /* 0x000000ffff137224 */ /* 0x000fe400078e00ad */
[----:B--2---:R-:W-:Y:S01]  /*15310*/  IMAD.MOV.U32 R172, RZ, RZ, R108 ;  /* 0x000000ffffac7224 */ /* 0x004fe200078e006c */
[----:B------:R-:W3:Y:S01]  /*15320*/  LDL.LU R106, [R1+0x88] ;  /* 0x00008800016a7983 */ /* 0x000ee20000300800 */
[----:B------:R-:W-:Y:S01]  /*15330*/  IMAD.MOV.U32 R18, RZ, RZ, R174 ;  /* 0x000000ffff127224 */ /* 0x000fe200078e00ae */
[----:B------:R-:W-:Y:S01]  /*15340*/  MOV R174, R110 ;  /* 0x0000006e00ae7202 */ /* 0x000fe20000000f00 */
[----:B------:R-:W-:Y:S01]  /*15350*/  IMAD.MOV.U32 R173, RZ, RZ, R109 ;  /* 0x000000ffffad7224 */ /* 0x000fe200078e006d */
[----:B------:R-:W3:Y:S01]  /*15360*/  LDL.LU R107, [R1+0x8c] ;  /* 0x00008c00016b7983 */ /* 0x000ee20000300800 */
[----:B------:R-:W-:Y:S01]  /*15370*/  IMAD.MOV.U32 R17, RZ, RZ, R175 ;  /* 0x000000ffff117224 */ /* 0x000fe200078e00af */
[----:B------:R-:W-:-:S02]  /*15380*/  MOV R16, R176 ;  /* 0x000000b000107202 */ /* 0x000fc40000000f00 */
        /* <DEDUP_REMOVED lines=12> */
[----:B------:R-:W-:-:S02]  /*15450*/  IMAD.MOV.U32 R233, RZ, RZ, R180 ;  /* 0x000000ffffe97224 */ /* 0x000fc400078e00b4 */
        /* <DEDUP_REMOVED lines=14> */
[----:B------:R-:W3:Y:S04]  /*15540*/  LDL.LU R119, [R1+0xbc] ;  /* 0x0000bc0001777983 */ /* 0x000ee80000300800 */
        /* <DEDUP_REMOVED lines=16> */
[----:B------:R-:W4:Y:S04]  /*15650*/  LDL.LU.64 R152, [R1+0x2c0] ;  /* 0x0002c00001987983 */ /* 0x000f280000300a00 */
[----:B------:R-:W4:Y:S04]  /*15660*/  LDL.LU.64 R154, [R1+0x2c8] ;  /* 0x0002c800019a7983 */ /* 0x000f280000300a00 */
[----:B------:R-:W4:Y:S04]  /*15670*/  LDL.LU.64 R156, [R1+0x2d0] ;  /* 0x0002d000019c7983 */ /* 0x000f280000300a00 */
[----:B------:R-:W4:Y:S04]  /*15680*/  LDL.LU.64 R158, [R1+0x2d8] ;  /* 0x0002d800019e7983 */ /* 0x000f280000300a00 */
[----:B------:R-:W4:Y:S04]  /*15690*/  LDL.LU.64 R160, [R1+0x2e0] ;  /* 0x0002e00001a07983 */ /* 0x000f280000300a00 */
[----:B------:R-:W4:Y:S04]  /*156a0*/  LDL.LU.64 R162, [R1+0x2e8] ;  /* 0x0002e80001a27983 */ /* 0x000f280000300a00 */
[----:B------:R-:W4:Y:S04]  /*156b0*/  LDL.LU.64 R164, [R1+0x2f0] ;  /* 0x0002f00001a47983 */ /* 0x000f280000300a00 */
[----:B------:R-:W4:Y:S04]  /*156c0*/  LDL.LU.64 R166, [R1+0x2f8] ;  /* 0x0002f80001a67983 */ /* 0x000f280000300a00 */
        /* <DEDUP_REMOVED lines=16> */
[----:B------:R-:W-:Y:S01]  /*157d0*/  UMOV UR4, UR28 ;  /* 0x0000001c00047c82 */ /* 0x000fe20008000000 */
[----:B------:R-:W-:Y:S01]  /*157e0*/  UMOV UR5, UR29 ;  /* 0x0000001d00057c82 */ /* 0x000fe20008000000 */
[----:B------:R-:W-:-:S02]  /*157f0*/  UIADD3 UR16, UR44, 0x6, URZ ;  /* 0x000000062c107890 */ /* 0x000fc4000fffe03f */
[----:B------:R-:W-:Y:S02]  /*15800*/  UIADD3 UR12, UR45, 0x6, URZ ;  /* 0x000000062d0c7890 */ /* 0x000fe4000fffe03f */
[----:B------:R-:W-:Y:S01]  /*15810*/  UIADD3 UR10, UR45, 0x106, URZ ;  /* 0x000001062d0a7890 */ /* 0x000fe2000fffe03f */
[----:B------:R-:W-:Y:S01]  /*15820*/  UMOV UR11, 0x40000040 ;  /* 0x40000040000b7882 */ /* 0x000fe20000000000 */
        /* <DEDUP_REMOVED lines=16> */
[----:B------:R-:W-:Y:S01]  /*15930*/  UIADD3 UR14, UR45, 0x206, URZ ;  /* 0x000002062d0e7890 */ /* 0x000fe2000fffe03f */
[----:B----4-:R-:W-:-:S06]  /*15940*/  WARPGROUP.ARRIVE ;  /* 0x00000000000079c5 */ /* 0x010fcc0000000000 */
[----:B------:R-:W-:Y:S01]  /*15950*/  IGMMA.64x32x32.S8.S8 R152, gdesc[UR4], R152, gsb0 ;  /* 0x01200000049879f1 */ /* 0x000fe20008041098 */
[----:B------:R-:W-:Y:S01]  /*15960*/  UMOV UR4, UR16 ;  /* 0x0000001000047c82 */ /* 0x000fe20008000000 */
[----:B------:R-:W-:Y:S01]  /*15970*/  UMOV UR5, 0x40000040 ;  /* 0x4000004000057882 */ /* 0x000fe20000000000 */
[----:B------:R-:W-:Y:S01]  /*15980*/  UMOV UR6, UR12 ;  /* 0x0000000c00067c82 */ /* 0x000fe20008000000 */
[----:B------:R-:W-:Y:S01]  /*15990*/  UMOV UR7, 0x40000040 ;  /* 0x4000004000077882 */ /* 0x000fe20000000000 */
[----:B------:R-:W-:Y:S02]  /*159a0*/  WARPGROUP.DEPBAR.LE gsb0, 0x0 ;  /* 0x00008000000079c5 */ /* 0x000fe40000010000 */
[----:B---3--:R-:W-:-:S06]  /*159b0*/  WARPGROUP.ARRIVE ;  /* 0x00000000000079c5 */ /* 0x008fcc0000000000 */
        /* <DEDUP_REMOVED lines=69> */
[----:B--2---:R-:W-:Y:S01]  /*15e10*/  IMAD.MOV.U32 R202, RZ, RZ, R142 ;  /* 0x000000ffffca7224 */ /* 0x004fe200078e008e */
[----:B---3--:R-:W-:Y:S01]  /*15e20*/  MOV R200, R140 ;  /* 0x0000008c00c87202 */ /* 0x008fe20000000f00 */
[----:B------:R-:W-:Y:S01]  /*15e30*/  IMAD.MOV.U32 R201, RZ, RZ, R141 ;  /* 0x000000ffffc97224 */ /* 0x000fe200078e008d */
        /* <DEDUP_REMOVED lines=23> */
[----:B------:R-:W-:Y:S01]  /*15fb0*/  IMAD.MOV.U32 R212, RZ, RZ, R187 ;  /* 0x000000ffffd47224 */ /* 0x000fe200078e00bb */
[----:B------:R-:W-:Y:S01]  /*15fc0*/  MOV R214, R185 ;  /* 0x000000b900d67202 */ /* 0x000fe20000000f00 */
[----:B------:R-:W3:Y:S01]  /*15fd0*/  LDL.LU R187, [R1+0x7c8] ;  /* 0x0007c80001bb7983 */ /* 0x000ee20000300800 */
[----:B------:R-:W-:-:S02]  /*15fe0*/  IMAD.MOV.U32 R213, RZ, RZ, R186 ;  /* 0x000000ffffd57224 */ /* 0x000fc400078e00ba */
[----:B------:R-:W-:Y:S01]  /*15ff0*/  IMAD.MOV.U32 R215, RZ, RZ, R59 ;  /* 0x000000ffffd77224 */ /* 0x000fe200078e003b */
[----:B------:R-:W4:Y:S04]  /*16000*/  LDL.LU R186, [R1+0x7c4] ;  /* 0x0007c40001ba7983 */ /* 0x000f280000300800 */
[----:B------:R-:W3:Y:S04]  /*16010*/  LDL.LU R185, [R1+0x7c0] ;  /* 0x0007c00001b97983 */ /* 0x000ee80000300800 */
[----:B------:R-:W3:Y:S01]  /*16020*/  LDL.LU R59, [R1+0x7bc] ;  /* 0x0007bc00013b7983 */ /* 0x000ee20000300800 */
        /* <DEDUP_REMOVED lines=8> */
[----:B------:R-:W-:Y:S01]  /*160b0*/  IMAD.MOV.U32 R112, RZ, RZ, R78 ;  /* 0x000000ffff707224 */ /* 0x000fe200078e004e */
[----:B------:R-:W-:Y:S01]  /*160c0*/  MOV R114, R76 ;  /* 0x0000004c00727202 */ /* 0x000fe20000000f00 */
        /* <DEDUP_REMOVED lines=18> */
[----:B------:R-:W-:Y:S01]  /*161f0*/  MOV R141, R132 ;  /* 0x00000084008d7202 */ /* 0x000fe20000000f00 */
[----:B--2---:R-:W-:Y:S02]  /*16200*/  IMAD.MOV.U32 R138, RZ, RZ, R56 ;  /* 0x000000ffff8a7224 */ /* 0x004fe400078e0038 */
[----:B----4-:R-:W-:Y:S02]  /*16210*/  IMAD.MOV.U32 R136, RZ, RZ, R58 ;  /* 0x000000ffff887224 */ /* 0x010fe400078e003a */
[----:B------:R-:W2:Y:S01]  /*16220*/  LDL.LU R58, [R1+0x7b8] ;  /* 0x0007b800013a7983 */ /* 0x000ea20000300800 */
[----:B------:R-:W-:Y:S02]  /*16230*/  IMAD.MOV.U32 R137, RZ, RZ, R57 ;  /* 0x000000ffff897224 */ /* 0x000fe400078e0039 */
[----:B------:R-:W-:Y:S01]  /*16240*/  IMAD.MOV.U32 R139, RZ, RZ, R134 ;  /* 0x000000ffff8b7224 */ /* 0x000fe200078e0086 */
[----:B------:R-:W4:Y:S04]  /*16250*/  LDL.LU R57, [R1+0x7b4] ;  /* 0x0007b40001397983 */ /* 0x000f280000300800 */
        /* <DEDUP_REMOVED lines=38> */
[----:B------:R-:W-:Y:S01]  /*164c0*/  IMAD.MOV.U32 R119, RZ, RZ, R184 ;  /* 0x000000ffff777224 */ /* 0x000fe200078e00b8 */
[----:B------:R-:W-:Y:S01]  /*164d0*/  MOV R41, R186 ;  /* 0x000000ba00297202 */ /* 0x000fe20000000f00 */
[----:B---3--:R-:W-:Y:S01]  /*164e0*/  IMAD.MOV.U32 R40, RZ, RZ, R185 ;  /* 0x000000ffff287224 */ /* 0x008fe200078e00b9 */
        /* <DEDUP_REMOVED lines=31> */
[----:B------:R-:W-:-:S02]  /*166e0*/  IMAD.MOV.U32 R39, RZ, RZ, R59 ;  /* 0x000000ffff277224 */ /* 0x000fc400078e003b */
[----:B--2---:R-:W-:Y:S01]  /*166f0*/  IMAD.MOV.U32 R38, RZ, RZ, R58 ;  /* 0x000000ffff267224 */ /* 0x004fe200078e003a */
[----:B----4-:R-:W-:Y:S01]  /*16700*/  MOV R37, R57 ;  /* 0x0000003900257202 */ /* 0x010fe20000000f00 */
        /* <DEDUP_REMOVED lines=25> */
[----:B------:R-:W2:Y:S04]  /*168a0*/  LDL.LU R56, [R1+0x6c8] ;  /* 0x0006c80001387983 */ /* 0x000ea80000300800 */
[----:B------:R-:W2:Y:S04]  /*168b0*/  LDL.LU R57, [R1+0x6c4] ;  /* 0x0006c40001397983 */ /* 0x000ea80000300800 */
[----:B------:R-:W2:Y:S01]  /*168c0*/  LDL.LU R58, [R1+0x6c0] ;  /* 0x0006c000013a7983 */ /* 0x000ea20000300800 */
[----:B------:R-:W-:-:S02]  /*168d0*/  IMAD.MOV.U32 R90, RZ, RZ, R74 ;  /* 0x000000ffff5a7224 */ /* 0x000fc400078e004a */
[----:B------:R-:W-:Y:S01]  /*168e0*/  IMAD.MOV.U32 R89, RZ, RZ, R73 ;  /* 0x000000ffff597224 */ /* 0x000fe200078e0049 */
[----:B------:R-:W2:Y:S01]  /*168f0*/  LDL.LU R59, [R1+0x6bc] ;  /* 0x0006bc00013b7983 */ /* 0x000ea20000300800 */
        /* <DEDUP_REMOVED lines=30> */
[----:B------:R-:W-:Y:S01]  /*16ae0*/  UIADD3 UR30, UR45, 0x606, URZ ;  /* 0x000006062d1e7890 */ /* 0x000fe2000fffe03f */
[----:B------:R-:W-:Y:S01]  /*16af0*/  UMOV UR28, UR4 ;  /* 0x00000004001c7c82 */ /* 0x000fe20008000000 */
[----:B------:R-:W-:Y:S01]  /*16b00*/  UMOV UR29, UR5 ;  /* 0x00000005001d7c82 */ /* 0x000fe20008000000 */
[----:B------:R-:W-:Y:S01]  /*16b10*/  UMOV UR31, 0x40000040 ;  /* 0x40000040001f7882 */ /* 0x000fe20000000000 */
[----:B------:R-:W-:Y:S01]  /*16b20*/  IMAD.MOV.U32 R21, RZ, RZ, R152 ;  /* 0x000000ffff157224 */ /* 0x000fe200078e0098 */
[----:B------:R-:W-:Y:S01]  /*16b30*/  MOV R15, R154 ;  /* 0x0000009a000f7202 */ /* 0x000fe20000000f00 */
[----:B------:R-:W-:Y:S01]  /*16b40*/  IMAD.MOV.U32 R20, RZ, RZ, R153 ;  /* 0x000000ffff147224 */ /* 0x000fe200078e0099 */
        /* <DEDUP_REMOVED lines=28> */
[----:B------:R-:W3:Y:S01]  /*16d10*/  LDL.LU R167, [R1+0x7c] ;  /* 0x00007c0001a77983 */ /* 0x000ee20000300800 */
[----:B----4-:R-:W-:-:S06]  /*16d20*/  WARPGROUP.ARRIVE ;  /* 0x00000000000079c5 */ /* 0x010fcc0000000000 */
        /* <DEDUP_REMOVED lines=12> */
[----:B----4-:R-:W-:Y:S01]  /*16df0*/  MOV R74, R62 ;  /* 0x0000003e004a7202 */ /* 0x010fe20000000f00 */
[----:B------:R-:W-:Y:S02]  /*16e00*/  IMAD.MOV.U32 R75, RZ, RZ, R63 ;  /* 0x000000ffff4b7224 */ /* 0x000fe400078e003f */
[----:B--2---:R-:W-:Y:S02]  /*16e10*/  IMAD.MOV.U32 R72, RZ, RZ, R60 ;  /* 0x000000ffff487224 */ /* 0x004fe400078e003c */
        /* <DEDUP_REMOVED lines=20> */
[----:B------:R-:W3:Y:S01]  /*16f60*/  LDL.LU R135, [R1+0x648] ;  /* 0x0006480001877983 */ /* 0x000ee20000300800 */
[----:B------:R-:W-:Y:S02]  /*16f70*/  IMAD.MOV.U32 R85, RZ, RZ, R198 ;  /* 0x000000ffff557224 */ /* 0x000fe400078e00c6 */
[----:B------:R-:W-:Y:S01]  /*16f80*/  IMAD.MOV.U32 R86, RZ, RZ, R199 ;  /* 0x000000ffff567224 */ /* 0x000fe200078e00c7 */
[----:B------:R-:W4:Y:S04]  /*16f90*/  LDL.LU R198, [R1+0x644] ;  /* 0x0006440001c67983 */ /* 0x000f280000300800 */
[----:B------:R-:W4:Y:S01]  /*16fa0*/  LDL.LU R199, [R1+0x640] ;  /* 0x0006400001c77983 */ /* 0x000f220000300800 */
[----:B------:R-:W-:Y:S01]  /*16fb0*/  UIADD3 UR8, UR44, 0x406, URZ ;  /* 0x000004062c087890 */ /* 0x000fe2000fffe03f */
[----:B------:R-:W-:-:S02]  /*16fc0*/  UMOV UR29, 0x40000040 ;  /* 0x40000040001d7882 */ /* 0x000fc40000000000 */
[----:B------:R-:W4:Y:S04]  /*16fd0*/  LDL.LU R87, [R1+0x23c] ;  /* 0x00023c0001577983 */ /* 0x000f280000300800 */
        /* <DEDUP_REMOVED lines=12> */
[----:B---3--:R-:W-:-:S06]  /*170a0*/  WARPGROUP.ARRIVE ;  /* 0x00000000000079c5 */ /* 0x008fcc0000000000 */
[----:B------:R-:W-:Y:S03]  /*170b0*/  IGMMA.64x32x32.S8.S8 R120, gdesc[UR24], R120, gsb0 ;  /* 0x01200000187879f1 */ /* 0x000fe60008041078 */
[----:B------:R-:W-:Y:S02]  /*170c0*/  WARPGROUP.DEPBAR.LE gsb0, 0x0 ;  /* 0x00008000000079c5 */ /* 0x000fe40000010000 */
[----:B----4-:R-:W-:-:S06]  /*170d0*/  WARPGROUP.ARRIVE ;  /* 0x00000000000079c5 */ /* 0x010fcc0000000000 */
        /* <DEDUP_REMOVED lines=138> */
[----:B------:R2:W-:Y:S04]  /*17980*/  STL.64 [R1+0x8], R202 ;  /* 0x000008ca01007387 */ /* 0x0005e80000100a00 */
[----:B------:R-:W-:Y:S04]  /*17990*/  STL.64 [R1+0x10], R204 ;  /* 0x000010cc01007387 */ /* 0x000fe80000100a00 */
[----:B------:R-:W-:Y:S01]  /*179a0*/  STL.64 [R1+0x18], R206 ;  /* 0x000018ce01007387 */ /* 0x000fe20000100a00 */
[----:B------:R-:W-:-:S03]  /*179b0*/  MOV R137, R169 ;  /* 0x000000a900897202 */ /* 0x000fc60000000f00 */
[----:B------:R2:W-:Y:S01]  /*179c0*/  STL.64 [R1+0x20], R208 ;  /* 0x000020d001007387 */ /* 0x0005e20000100a00 */
[----:B-1----:R-:W-:-:S03]  /*179d0*/  IMAD.MOV.U32 R138, RZ, RZ, R170 ;  /* 0x000000ffff8a7224 */ /* 0x002fc600078e00aa */
[----:B------:R1:W-:Y:S01]  /*179e0*/  STL.64 [R1+0x28], R210 ;  /* 0x000028d201007387 */ /* 0x0003e20000100a00 */
[----:B------:R-:W-:-:S03]  /*179f0*/  IMAD.MOV.U32 R139, RZ, RZ, R171 ;  /* 0x000000ffff8b7224 */ /* 0x000fc600078e00ab */
[----:B------:R1:W-:Y:S01]  /*17a00*/  STL.64 [R1+0x30], R212 ;  /* 0x000030d401007387 */ /* 0x0003e20000100a00 */
[----:B------:R-:W-:-:S03]  /*17a10*/  IMAD.MOV.U32 R140, RZ, RZ, R172 ;  /* 0x000000ffff8c7224 */ /* 0x000fc600078e00ac */
[----:B------:R1:W-:Y:S01]  /*17a20*/  STL.64 [R1+0x38], R214 ;  /* 0x000038d601007387 */ /* 0x0003e20000100a00 */
[----:B------:R-:W-:-:S03]  /*17a30*/  IMAD.MOV.U32 R141, RZ, RZ, R173 ;  /* 0x000000ffff8d7224 */ /* 0x000fc600078e00ad */
[----:B------:R-:W4:Y:S01]  /*17a40*/  LDL.LU R169, [R1+0x4f4] ;  /* 0x0004f40001a97983 */ /* 0x000f220000300800 */
[----:B------:R-:W-:-:S03]  /*17a50*/  IMAD.MOV.U32 R142, RZ, RZ, R174 ;  /* 0x000000ffff8e7224 */ /* 0x000fc600078e00ae */
[----:B------:R-:W4:Y:S01]  /*17a60*/  LDL.LU R170, [R1+0x4f0] ;  /* 0x0004f00001aa7983 */ /* 0x000f220000300800 */
[----:B------:R-:W-:-:S03]  /*17a70*/  IMAD.MOV.U32 R143, RZ, RZ, R175 ;  /* 0x000000ffff8f7224 */ /* 0x000fc600078e00af */
[----:B------:R-:W4:Y:S01]  /*17a80*/  LDL.LU R171, [R1+0x4ec] ;  /* 0x0004ec0001ab7983 */ /* 0x000f220000300800 */
[----:B0-----:R-:W-:-:S03]  /*17a90*/  MOV R144, R176 ;  /* 0x000000b000907202 */ /* 0x001fc60000000f00 */
        /* <DEDUP_REMOVED lines=84> */
[----:B-1----:R-:W-:-:S02]  /*17fe0*/  IMAD.MOV.U32 R210, RZ, RZ, R7 ;  /* 0x000000ffffd27224 */ /* 0x002fc400078e0007 */
        /* <DEDUP_REMOVED lines=71> */
[----:B------:R-:W-:Y:S01]  /*18460*/  BPT.TRAP 0x1 ;  /* 0x000000040000795c */ /* 0x000fe20000300000 */
.L_x_27:
[----:B------:R-:W2:Y:S04]  /*18470*/  LDL R2, [R1+0x3cc] ;  /* 0x0003cc0001027983 */ /* 0x000ea80000100800 */
[----:B------:R-:W3:Y:S01]  /*18480*/  LDL R3, [R1+0x3d0] ;  /* 0x0003d00001037983 */ /* 0x000ee20000100800 */
[----:B------:R-:W-:Y:S01]  /*18490*/  UISETP.GT.U32.AND UP0, UPT, UR36, 0x1, UPT ;  /* 0x000000012400788c */ /* 0x000fe2000bf04070 */
[----:B--2---:R-:W-:Y:S02]  /*184a0*/  ISETP.NE.AND P1, PT, R2, RZ, PT ;  /* 0x000000ff0200720c */ /* 0x004fe40003f25270 */
[----:B------:R-:W-:-:S11]  /*184b0*/  MOV R2, UR32 ;  /* 0x0000002000027c02 */ /* 0x000fd60008000f00 */
[----:B-----5:R-:W-:-:S04]  /*184c0*/  @P1 IMAD R2, R2, 0x8, R0 ;  /* 0x0000000802021824 */ /* 0x020fc800078e0200 */
[----:B------:R-:W-:-:S05]  /*184d0*/  @P1 VIADD R2, R2, 0x10 ;  /* 0x0000001002021836 */ /* 0x000fca0000000000 */
[----:B---3--:R-:W-:-:S04]  /*184e0*/  @P1 PRMT R2, R3, 0x654, R2 ;  /* 0x0000065403021816 */ /* 0x008fc80000000002 */
[----:B------:R1:W-:Y:S01]  /*184f0*/  @P1 SYNCS.ARRIVE.TRANS64.RED.A1T0 RZ, [R2+URZ], RZ ;  /* 0x000000ff02ff19a7 */ /* 0x0003e2000810043f */
[----:B------:R-:W-:-:S13]  /*18500*/  PLOP3.LUT P1, PT, PT, PT, UP0, 0x80, 0x0 ;  /* 0x000000000000781c */ /* 0x000fda0003f2f008 */
[----:B-1----:R-:W-:Y:S05]  /*18510*/  @P1 BRA `(.L_x_28) ;  /* 0x0000000000041947 */ /* 0x002fea0003800000 */
[----:B------:R-:W-:Y:S01]  /*18520*/  BPT.TRAP 0x1 ;  /* 0x000000040000795c */ /* 0x000fe20000300000 */
.L_x_28:
[----:B------:R-:W-:Y:S02]  /*18530*/  UISETP.GT.AND UP2, UPT, UR35, 0x1, UPT ;  /* 0x000000012300788c */ /* 0x000fe4000bf44270 */
[----:B------:R-:W-:Y:S02]  /*18540*/  UIADD3 UR33, UR33, 0x1, URZ ;  /* 0x0000000121217890 */ /* 0x000fe4000fffe03f */
[----:B------:R-:W-:Y:S02]  /*18550*/  UIADD3 UR32, UR32, 0x1, URZ ;  /* 0x0000000120207890 */ /* 0x000fe4000fffe03f */
[----:B------:R-:W-:Y:S01]  /*18560*/  PLOP3.LUT P1, PT, PT, PT, UP2, 0x80, 0x0 ;  /* 0x000000000000781c */ /* 0x000fe20003f2f028 */
[----:B------:R-:W-:Y:S02]  /*18570*/  UISETP.NE.AND UP0, UPT, UR33, 0x2, UPT ;  /* 0x000000022100788c */ /* 0x000fe4000bf05270 */
[----:B------:R-:W-:Y:S02]  /*18580*/  UIADD3 UR4, UR35, -0x1, URZ ;  /* 0xffffffff23047890 */ /* 0x000fe4000fffe03f */
[----:B------:R-:W-:-:S02]  /*18590*/  UISETP.NE.AND UP1, UPT, UR32, 0x2, UPT ;  /* 0x000000022000788c */ /* 0x000fc4000bf25270 */
[----:B------:R-:W-:Y:S02]  /*185a0*/  USEL UR5, URZ, 0x1, UP0 ;  /* 0x000000013f057887 */ /* 0x000fe40008000000 */
[----:B------:R-:W-:Y:S02]  /*185b0*/  USEL UR33, UR33, URZ, UP0 ;  /* 0x0000003f21217287 */ /* 0x000fe40008000000 */
[----:B------:R-:W-:Y:S02]  /*185c0*/  USEL UR32, UR32, URZ, UP1 ;  /* 0x0000003f20207287 */ /* 0x000fe40008800000 */
[----:B------:R-:W-:Y:S01]  /*185d0*/  ULOP3.LUT UR34, UR34, UR5, URZ, 0x3c, !UPT ;  /* 0x0000000522227292 */ /* 0x000fe2000f8e3c3f */
[----:B------:R-:W-:Y:S01]  /*185e0*/  UMOV UR35, UR4 ;  /* 0x0000000400237c82 */ /* 0x000fe20008000000 */
[----:B------:R-:W-:Y:S10]  /*185f0*/  @P1 BRA `(.L_x_29) ;  /* 0xffffff4400c81947 */ /* 0x000ff4000383ffff */
.L_x_22:
[----:B-----5:R-:W1:Y:S02]  /*18600*/  LDC R2, c[0x0][0x28c] ;  /* 0x0000a300ff027b82 */ /* 0x020e640000000800 */
[----:B-1----:R-:W-:-:S13]  /*18610*/  ISETP.GE.AND P1, PT, R2, 0x1, PT ;  /* 0x000000010200780c */ /* 0x002fda0003f26270 */
[----:B------:R-:W-:Y:S05]  /*18620*/  @!P1 BRA `(.L_x_30) ;  /* 0x00000000004c9947 */ /* 0x000fea0003800000 */
[----:B------:R-:W-:Y:S05]  /*18630*/  @!P0 BRA `(.L_x_31) ;  /* 0x0000000000048947 */ /* 0x000fea0003800000 */
[----:B------:R-:W-:Y:S01]  /*18640*/  BPT.TRAP 0x1 ;  /* 0x000000040000795c */ /* 0x000fe20000300000 */
.L_x_31:
[----:B------:R-:W2:Y:S04]  /*18650*/  LDL R2, [R1+0x3cc] ;  /* 0x0003cc0001027983 */ /* 0x000ea80000100800 */
[----:B------:R-:W3:Y:S01]  /*18660*/  LDL R3, [R1+0x3d0] ;  /* 0x0003d00001037983 */ /* 0x000ee20000100800 */
[----:B------:R-:W-:Y:S01]  /*18670*/  UISETP.LT.AND UP1, UPT, UR50, 0x1, UPT ;  /* 0x000000013200788c */ /* 0x000fe2000bf21270 */
[----:B--2---:R-:W-:-:S13]  /*18680*/  ISETP.NE.AND P0, PT, R2, RZ, PT ;  /* 0x000000ff0200720c */ /* 0x004fda0003f05270 */
[----:B------:R-:W-:-:S05]  /*18690*/  VOTEU.ANY UP0, P0 ;  /* 0x00000000003f7886 */ /* 0x000fca0000000100 */
[----:B------:R-:W-:-:S04]  /*186a0*/  @UP0 USEL UR4, UR50, 0x1, UP1 ;  /* 0x0000000132040887 */ /* 0x000fc80008800000 */
[----:B------:R-:W-:-:S06]  /*186b0*/  @UP0 UIADD3 UR4, UR48, UR50, -UR4 ;  /* 0x0000003230040290 */ /* 0x000fcc000fffe804 */
[----:B------:R-:W-:-:S04]  /*186c0*/  IMAD.U32 R2, RZ, RZ, UR4 ;  /* 0x00000004ff027e24 */ /* 0x000fc8000f8e00ff */
[----:B------:R-:W-:-:S05]  /*186d0*/  @P0 IMAD.SHL.U32 R2, R2, 0x8, RZ ;  /* 0x0000000802020824 */ /* 0x000fca00078e00ff */
[----:B------:R-:W-:Y:S01]  /*186e0*/  @P0 LOP3.LUT R2, R2, 0x8, RZ, 0xc0, !PT ;  /* 0x0000000802020812 */ /* 0x000fe200078ec0ff */
[----:B------:R-:W-:-:S03]  /*186f0*/  UISETP.GT.U32.AND UP0, UPT, UR36, 0x1, UPT ;  /* 0x000000012400788c */ /* 0x000fc6000bf04070 */
[----:B------:R-:W-:-:S04]  /*18700*/  @P0 IADD3 R0, R0, 0x10, R2 ;  /* 0x0000001000000810 */ /* 0x000fc80007ffe002 */
[----:B---3--:R-:W-:-:S04]  /*18710*/  @P0 PRMT R0, R3, 0x654, R0 ;  /* 0x0000065403000816 */ /* 0x008fc80000000000 */
[----:B------:R1:W-:Y:S01]  /*18720*/  @P0 SYNCS.ARRIVE.TRANS64.RED.A1T0 RZ, [R0+URZ], RZ ;  /* 0x000000ff00ff09a7 */ /* 0x0003e2000810043f */
[----:B------:R-:W-:-:S13]  /*18730*/  PLOP3.LUT P0, PT, PT, PT, UP0, 0x80, 0x0 ;  /* 0x000000000000781c */ /* 0x000fda0003f0f008 */
[----:B-1----:R-:W-:Y:S05]  /*18740*/  @P0 BRA `(.L_x_30) ;  /* 0x0000000000040947 */ /* 0x002fea0003800000 */
[----:B------:R-:W-:Y:S01]  /*18750*/  BPT.TRAP 0x1 ;  /* 0x000000040000795c */ /* 0x000fe20000300000 */
.L_x_30:
[----:B------:R-:W1:Y:S01]  /*18760*/  S2R R6, SR_TID.X ;  /* 0x0000000000067919 */ /* 0x000e620000002100 */
[----:B------:R-:W-:Y:S01]  /*18770*/  UIMAD UR52, UR52, 0xe0, URZ ;  /* 0x000000e0343478a4 */ /* 0x000fe2000f8e023f */
[----:B------:R-:W-:Y:S01]  /*18780*/  IMAD.MOV.U32 R7, RZ, RZ, -0x2 ;  /* 0xfffffffeff077424 */ /* 0x000fe200078e00ff */
[----:B------:R-:W-:Y:S02]  /*18790*/  UIMAD.WIDE UR6, UR53, 0x200, URZ ;  /* 0x00000200350678a5 */ /* 0x000fe4000f8e023f */
[----:B------:R-:W-:Y:S02]  /*187a0*/  USHF.R.S32.HI UR10, URZ, 0x1f, UR51 ;  /* 0x0000001f3f0a7899 */ /* 0x000fe40008011433 */
[----:B------:R-:W-:Y:S01]  /*187b0*/  MOV R20, UR52 ;  /* 0x0000003400147c02 */ /* 0x000fe20008000f00 */
[----:B------:R-:W-:Y:S01]  /*187c0*/  ULDC.64 UR8, c[0x0][0x5d0] ;  /* 0x0001740000087ab9 */ /* 0x000fe20000000a00 */
[----:B------:R-:W-:Y:S01]  /*187d0*/  ULDC UR5, c[0x0][0x284] ;  /* 0x0000a10000057ab9 */ /* 0x000fe20000000800 */
[----:B------:R-:W-:-:S02]  /*187e0*/  UIMAD UR4, UR10, UR8, URZ ;  /* 0x000000080a0472a4 */ /* 0x000fc4000f8e023f */
[----:B------:R-:W-:Y:S02]  /*187f0*/  USHF.L.U32 UR53, UR53, 0x9, URZ ;  /* 0x0000000935357899 */ /* 0x000fe4000800063f */
[----:B------:R-:W-:Y:S02]  /*18800*/  UIMAD UR4, UR51, UR9, UR4 ;  /* 0x00000009330472a4 */ /* 0x000fe4000f8e0204 */
[----:B------:R-:W-:-:S04]  /*18810*/  UIADD3 UR48, UR50, UR48, URZ ;  /* 0x0000003032307290 */ /* 0x000fc8000fffe03f */
[----:B------:R-:W-:-:S04]  /*18820*/  UISETP.GT.U32.AND UP0, UPT, UR48, 0x1, UPT ;  /* 0x000000013000788c */ /* 0x000fc8000bf04070 */
[----:B------:R-:W-:Y:S01]  /*18830*/  UISETP.LT.U32.AND UP0, UPT, UR50, 0x2, UP0 ;  /* 0x000000023200788c */ /* 0x000fe20008701070 */
[--C-:B-1----:R-:W-:Y:S01]  /*18840*/  SHF.R.U32.HI R2, RZ, 0x7, R6.reuse ;  /* 0x00000007ff027819 */ /* 0x102fe20000011606 */
[----:B------:R-:W-:Y:S01]  /*18850*/  IMAD.SHL.U32 R21, R6, 0x2, RZ ;  /* 0x0000000206157824 */ /* 0x000fe200078e00ff */
[----:B------:R-:W-:Y:S02]  /*18860*/  SHF.R.U32.HI R0, RZ, 0x2, R6 ;  /* 0x00000002ff007819 */ /* 0x000fe40000011606 */
[----:B------:R-:W-:Y:S02]  /*18870*/  LOP3.LUT R2, R2, 0x1, RZ, 0xc0, !PT ;  /* 0x0000000102027812 */ /* 0x000fe400078ec0ff */
[----:B------:R-:W-:Y:S02]  /*18880*/  LOP3.LUT R4, R6, 0x60, RZ, 0xc0, !PT ;  /* 0x0000006006047812 */ /* 0x000fe400078ec0ff */
[----:B------:R-:W-:Y:S01]  /*18890*/  LOP3.LUT R0, R0, 0x7, RZ, 0xc0, !PT ;  /* 0x0000000700007812 */ /* 0x000fe200078ec0ff */
[----:B------:R-:W-:Y:S01]  /*188a0*/  IMAD.SHL.U32 R3, R2, 0x40, RZ ;  /* 0x0000004002037824 */ /* 0x000fe200078e00ff */
[----:B------:R-:W-:-:S02]  /*188b0*/  SHF.R.U32.HI R4, RZ, 0x1, R4 ;  /* 0x00000001ff047819 */ /* 0x000fc40000011604 */
[----:B------:R-:W-:Y:S02]  /*188c0*/  LOP3.LUT R20, R20, 0x6, R21, 0xf8, !PT ;  /* 0x0000000614147812 */ /* 0x000fe400078ef815 */
[--C-:B------:R-:W-:Y:S02]  /*188d0*/  LOP3.LUT R3, R3, 0x40, R0.reuse, 0xe2, !PT ;  /* 0x0000004003037812 */ /* 0x100fe400078ee200 */
[----:B------:R-:W-:Y:S02]  /*188e0*/  IADD3 R0, RZ, -R4, -R0 ;  /* 0x80000004ff007210 */ /* 0x000fe40007ffe800 */
[----:B------:R-:W-:Y:S01]  /*188f0*/  LOP3.LUT R3, R3, UR6, R4, 0xfe, !PT ;  /* 0x0000000603037c12 */ /* 0x000fe2000f8efe04 */
[----:B------:R-:W-:Y:S01]  /*18900*/  IMAD.U32 R4, RZ, RZ, UR8 ;  /* 0x00000008ff047e24 */ /* 0x000fe2000f8e00ff */
[----:B------:R-:W-:Y:S01]  /*18910*/  SHF.R.S32.HI R21, RZ, 0x1f, R20 ;  /* 0x0000001fff157819 */ /* 0x000fe20000011414 */
[----:B------:R-:W-:Y:S01]  /*18920*/  IMAD R0, R2, -0x40, R0 ;  /* 0xffffffc002007824 */ /* 0x000fe200078e0200 */
[----:B------:R-:W-:Y:S01]  /*18930*/  ULDC UR8, c[0x0][0x288] ;  /* 0x0000a20000087ab9 */ /* 0x000fe20000000800 */
[----:B------:R-:W-:Y:S01]  /*18940*/  IMAD.U32 R2, RZ, RZ, UR5 ;  /* 0x00000005ff027e24 */ /* 0x000fe2000f8e00ff */
[----:B------:R-:W-:Y:S01]  /*18950*/  UISETP.GE.AND UP1, UPT, UR52, UR8, UPT ;  /* 0x000000083400728c */ /* 0x000fe2000bf26270 */
[----:B------:R-:W-:-:S03]  /*18960*/  IMAD.WIDE.U32 R4, R4, UR51, R20 ;  /* 0x0000003304047c25 */ /* 0x000fc6000f8e0014 */
[----:B------:R-:W-:Y:S01]  /*18970*/  IADD3 R235, R2, -UR53, R0 ;  /* 0x8000003502eb7c10 */ /* 0x000fe2000fffe000 */
[----:B------:R-:W-:Y:S01]  /*18980*/  VIADD R5, R5, UR4 ;  /* 0x0000000405057c36 */ /* 0x000fe20008000000 */
[----:B------:R-:W-:Y:S01]  /*18990*/  USHF.R.U32.HI UR4, URZ, 0x1, UR48 ;  /* 0x000000013f047899 */ /* 0x000fe20008011630 */
[----:B------:R-:W-:Y:S01]  /*189a0*/  LOP3.LUT R0, R6, 0x3, RZ, 0xc0, !PT ;  /* 0x0000000306007812 */ /* 0x000fe200078ec0ff */
[----:B------:R-:W-:Y:S01]  /*189b0*/  UISETP.GE.OR UP1, UPT, UR53, UR5, UP1 ;  /* 0x000000053500728c */ /* 0x000fe20008f26670 */
[----:B------:R1:W-:Y:S01]  /*189c0*/  STL [R1+0x3c8], R235 ;  /* 0x0003c8eb01007387 */ /* 0x0003e20000100800 */
[----:B------:R-:W-:Y:S02]  /*189d0*/  ULOP3.LUT UR4, UR4, 0x1, URZ, 0xc0, !UPT ;  /* 0x0000000104047892 */ /* 0x000fe4000f8ec03f */
[----:B------:R-:W-:Y:S01]  /*189e0*/  IMAD R0, R0, R7, UR8 ;  /* 0x0000000800007e24 */ /* 0x000fe2000f8e0207 */
[----:B------:R-:W-:Y:S01]  /*189f0*/  USEL UR5, URZ, 0x1, !UP0 ;  /* 0x000000013f057887 */ /* 0x000fe2000c000000 */
[----:B------:R-:W-:Y:S01]  /*18a00*/  PLOP3.LUT P0, PT, PT, PT, UP1, 0x80, 0x0 ;  /* 0x000000000000781c */ /* 0x000fe20003f0f018 */
[----:B------:R-:W-:Y:S01]  /*18a10*/  UISETP.NE.U32.AND UP2, UPT, UR4, 0x1, UPT ;  /* 0x000000010400788c */ /* 0x000fe2000bf45070 */
[----:B------:R-:W-:Y:S01]  /*18a20*/  VIADD R0, R0, -UR52 ;  /* 0x8000003400007c36 */ /* 0x000fe20008000000 */
[----:B------:R-:W-:-:S02]  /*18a30*/  ULOP3.LUT UR48, UR48, 0x1, URZ, 0xc0, !UPT ;  /* 0x0000000130307892 */ /* 0x000fc4000f8ec03f */
[----:B------:R-:W-:Y:S01]  /*18a40*/  UISETP.GT.U32.AND UP2, UPT, UR50, 0x1, !UP2 ;  /* 0x000000013200788c */ /* 0x000fe2000d744070 */
[----:B------:R-:W-:-:S03]  /*18a50*/  UMOV UR53, 0xffffffff ;  /* 0xffffffff00357882 */ /* 0x000fc60000000000 */
[----:B------:R-:W-:-:S04]  /*18a60*/  USEL UR4, URZ, 0x1, !UP2 ;  /* 0x000000013f047887 */ /* 0x000fc8000d000000 */
[----:B------:R-:W-:Y:S01]  /*18a70*/  ULOP3.LUT UR49, UR4, UR49, UR5, 0x96, !UPT ;  /* 0x0000003104317292 */ /* 0x000fe2000f8e9605 */
[----:B-1----:R-:W-:Y:S11]  /*18a80*/  @P0 BRA `(.L_x_32) ;  /* 0x0000018c00140947 */ /* 0x002ff60003800000 */
[----:B------:R-:W-:Y:S01]  /*18a90*/  ISETP.NE.AND P0, PT, R18, RZ, PT ;  /* 0x000000ff1200720c */ /* 0x000fe20003f05270 */
[----:B------:R-:W-:Y:S01]  /*18aa0*/  ULDC.64 UR12, c[0x0][0x5c8] ;  /* 0x00017200000c7ab9 */ /* 0x000fe20000000a00 */
[----:B------:R-:W-:Y:S01]  /*18ab0*/  BSSY B0, `(.L_x_32) ;  /* 0x00018c2000007945 */ /* 0x000fe20003800000 */
[----:B------:R-:W-:Y:S01]  /*18ac0*/  UIMAD UR4, UR7, UR12, URZ ;  /* 0x0000000c070472a4 */ /* 0x000fe2000f8e023f */
[----:B------:R-:W-:Y:S02]  /*18ad0*/  IMAD.U32 R13, RZ, RZ, UR13 ;  /* 0x0000000dff0d7e24 */ /* 0x000fe4000f8e00ff */
[----:B------:R-:W-:-:S04]  /*18ae0*/  IMAD.WIDE.U32 R4, R3, UR12, R4 ;  /* 0x0000000c03047c25 */ /* 0x000fc8000f8e0004 */
[----:B------:R-:W-:-:S05]  /*18af0*/  IMAD R13, R3, R13, UR4 ;  /* 0x00000004030d7e24 */ /* 0x000fca000f8e020d */
[----:B------:R-:W-:Y:S01]  /*18b00*/  IADD3 R13, R5, R13, RZ ;  /* 0x0000000d050d7210 */ /* 0x000fe20007ffe0ff */
[----:B------:R-:W-:Y:S06]  /*18b10*/  @!P0 BRA `(.L_x_33) ;  /* 0x0000010000bc8947 */ /* 0x000fec0003800000 */
[----:B------:R-:W1:Y:S01]  /*18b20*/  LDC.64 R6, c[0x0][0x5b0] ;  /* 0x00016c00ff067b82 */ /* 0x000e620000000a00 */
[----:B------:R-:W-:Y:S01]  /*18b30*/  ULDC.64 UR8, c[0x0][0x5b8] ;  /* 0x00016e0000087ab9 */ /* 0x000fe20000000a00 */
[----:B------:R-:W-:Y:S01]  /*18b40*/  ISETP.GE.AND P5, PT, R235, 0x1, PT ;  /* 0x00000001eb00780c */ /* 0x000fe20003fa6270 */
[----:B------:R-:W-:Y:S02]  /*18b50*/  UIMAD UR4, UR10, UR8, URZ ;  /* 0x000000080a0472a4 */ /* 0x000fe4000f8e023f */
[----:B------:R-:W-:Y:S01]  /*18b60*/  IMAD.U32 R2, RZ, RZ, UR8 ;  /* 0x00000008ff027e24 */ /* 0x000fe2000f8e00ff */
[----:B------:R-:W-:Y:S01]  /*18b70*/  LOP3.LUT R19, R19, 0xffffffef, RZ, 0xc0, !PT ;  /* 0xffffffef13137812 */ /* 0x000fe200078ec0ff */
[----:B------:R-:W-:Y:S01]  /*18b80*/  BSSY B1, `(.L_x_34) ;  /* 0x0000010000017945 */ /* 0x000fe20003800000 */
[----:B------:R-:W-:Y:S01]  /*18b90*/  UIMAD UR4, UR51, UR9, UR4 ;  /* 0x00000009330472a4 */ /* 0x000fe2000f8e0204 */
[----:B------:R-:W2:Y:S01]  /*18ba0*/  LDC.64 R14, c[0x0][0x5a8] ;  /* 0x00016a00ff0e7b82 */ /* 0x000ea20000000a00 */
[----:B------:R-:W-:Y:S01]  /*18bb0*/  IMAD.WIDE.U32 R20, R2, UR51, R20 ;  /* 0x0000003302147c25 */ /* 0x000fe2000f8e0014 */
[----:B------:R-:W-:-:S03]  /*18bc0*/  ISETP.LT.OR P1, PT, R0, 0x1, !P5 ;  /* 0x000000010000780c */ /* 0x000fc60006f21670 */
[----:B------:R-:W-:Y:S02]  /*18bd0*/  VIADD R9, R21, UR4 ;  /* 0x0000000415097c36 */ /* 0x000fe40008000000 */
[----:B------:R-:W-:Y:S01]  /*18be0*/  IMAD.MOV.U32 R8, RZ, RZ, R20 ;  /* 0x000000ffff087224 */ /* 0x000fe200078e0014 */
[----:B------:R-:W-:Y:S01]  /*18bf0*/  @P5 LOP3.LUT R19, R19, 0x10, RZ, 0xfc, !PT ;  /* 0x0000001013135812 */ /* 0x000fe200078efcff */
[----:B-1----:R-:W-:Y:S02]  /*18c00*/  IMAD R22, R6, UR7, RZ ;  /* 0x0000000706167c24 */ /* 0x002fe4000f8e02ff */
[----:B------:R-:W-:-:S04]  /*18c10*/  IMAD.WIDE.U32 R10, R3, R6, R8 ;  /* 0x00000006030a7225 */ /* 0x000fc800078e0008 */
[----:B------:R-:W-:Y:S01]  /*18c20*/  IMAD R22, R3, R7, R22 ;  /* 0x0000000703167224 */ /* 0x000fe200078e0216 */
[----:B--2---:R-:W-:-:S04]  /*18c30*/  IADD3 R232, P0, R10, R14, RZ ;  /* 0x0000000e0ae87210 */ /* 0x004fc80007f1e0ff */
[----:B------:R-:W-:-:S05]  /*18c40*/  IADD3.X R233, R15, R11, R22, P0, !PT ;  /* 0x0000000b0fe97210 */ /* 0x000fca00007fe416 */
[----:B------:R1:W-:Y:S01]  /*18c50*/  STL.64 [R1+0x3c0], R232 ;  /* 0x0003c0e801007387 */ /* 0x0003e20000100a00 */
[----:B------:R-:W-:Y:S05]  /*18c60*/  @P1 BRA `(.L_x_35) ;  /* 0x0000000000041947 */ /* 0x000fea0003800000 */
[----:B------:R2:W5:Y:S02]  /*18c70*/  LDG.E.U8 R16, desc[UR56][R232.64] ;  /* 0x00000038e8107981 */ /* 0x000564000c1e1100 */
.L_x_35:
[----:B------:R-:W-:Y:S05]  /*18c80*/  BSYNC B1 ;  /* 0x0000000000017941 */ /* 0x000fea0003800000 */
.L_x_34:
[----:B------:R-:W3:Y:S01]  /*18c90*/  LDL.LU R10, [R1+0x380] ;  /* 0x00038000010a7983 */ /* 0x000ee20000300800 */
[----:B-----5:R-:W-:Y:S01]  /*18ca0*/  LOP3.LUT R2, R16, 0xffff, RZ, 0xc0, !PT ;  /* 0x0000ffff10027812 */ /* 0x020fe200078ec0ff */
[----:B------:R-:W-:Y:S01]  /*18cb0*/  ULDC.64 UR4, c[0x0][0x5c0] ;  /* 0x0001700000047ab9 */ /* 0x000fe20000000a00 */
[----:B------:R-:W-:Y:S01]  /*18cc0*/  ISETP.LT.OR P2, PT, R0, 0x2, !P5 ;  /* 0x000000020000780c */ /* 0x000fe20006f41670 */
[----:B------:R-:W-:Y:S01]  /*18cd0*/  BSSY B1, `(.L_x_36) ;  /* 0x000000b000017945 */ /* 0x000fe20003800000 */
[----:B------:R-:W-:Y:S02]  /*18ce0*/  PRMT R2, R2, 0x8880, RZ ;  /* 0x0000888002027816 */ /* 0x000fe400000000ff */
[----:B------:R-:W-:-:S03]  /*18cf0*/  IADD3 R12, P0, R4, UR4, RZ ;  /* 0x00000004040c7c10 */ /* 0x000fc6000ff1e0ff */
[----:B------:R-:W-:Y:S01]  /*18d00*/  IMAD R2, R2, R18, RZ ;  /* 0x0000001202027224 */ /* 0x000fe200078e02ff */
[----:B------:R-:W-:-:S03]  /*18d10*/  IADD3.X R13, R13, UR5, RZ, P0, !PT ;  /* 0x000000050d0d7c10 */ /* 0x000fc600087fe4ff */
[----:B---3--:R-:W-:-:S05]  /*18d20*/  @!P1 IMAD R4, R10, R17, R2 ;  /* 0x000000110a049224 */ /* 0x008fca00078e0202 */
[----:B------:R3:W-:Y:S01]  /*18d30*/  @!P1 STG.E.U8 desc[UR56][R12.64], R4 ;  /* 0x000000040c009986 */ /* 0x0007e2000c101138 */
[----:B------:R-:W-:Y:S05]  /*18d40*/  @P2 BRA `(.L_x_37) ;  /* 0x00000000000c2947 */ /* 0x000fea0003800000 */
[----:B------:R-:W4:Y:S02]  /*18d50*/  LDG.E.U8 R16, desc[UR56][R232.64+0x1] ;  /* 0x00000138e8107981 */ /* 0x000f24000c1e1100 */
[----:B----4-:R-:W-:-:S05]  /*18d60*/  PRMT R2, R16, 0x8880, RZ ;  /* 0x0000888010027816 */ /* 0x010fca00000000ff */
[----:B------:R-:W-:-:S07]  /*18d70*/  IMAD R2, R2, R18, RZ ;  /* 0x0000001202027224 */ /* 0x000fce00078e02ff */
.L_x_37:
[----:B------:R-:W-:Y:S05]  /*18d80*/  BSYNC B1 ;  /* 0x0000000000017941 */ /* 0x000fea0003800000 */
.L_x_36:
[----:B---3--:R-:W3:Y:S01]  /*18d90*/  LDL.LU R4, [R1+0x384] ;  /* 0x0003840001047983 */ /* 0x008ee20000300800 */
[----:B------:R-:W-:Y:S01]  /*18da0*/  @!P2 IMAD.MOV.U32 R5, RZ, RZ, R13 ;  /* 0x000000ffff05a224 */ /* 0x000fe200078e000d */
[C---:B-12---:R-:W-:Y:S01]  /*18db0*/  SHF.L.U64.HI R233, R6.reuse, 0x3, R7 ;  /* 0x0000000306e97819 */ /* 0x046fe20000010207 */
[----:B------:R-:W-:Y:S01]  /*18dc0*/  IMAD.SHL.U32 R232, R6, 0x8, RZ ;  /* 0x0000000806e87824 */ /* 0x000fe200078e00ff */
[----:B------:R-:W-:Y:S01]  /*18dd0*/  ISETP.GE.AND P6, PT, R235, 0x9, PT ;  /* 0x00000009eb00780c */ /* 0x000fe20003fc6270 */
[----:B------:R-:W-:Y:S03]  /*18de0*/  BSSY B1, `(.L_x_38) ;  /* 0x0000011000017945 */ /* 0x000fe60003800000 */
[----:B------:R-:W-:Y:S01]  /*18df0*/  STL.64 [R1+0x3d8], R232 ;  /* 0x0003d8e801007387 */ /* 0x000fe20000100a00 */
[C---:B------:R-:W-:Y:S02]  /*18e00*/  ISETP.LT.OR P4, PT, R0.reuse, 0x1, !P6 ;  /* 0x000000010000780c */ /* 0x040fe40007781670 */
[----:B------:R-:W-:Y:S01]  /*18e10*/  ISETP.LT.OR P0, PT, R0, 0x2, !P6 ;  /* 0x000000020000780c */ /* 0x000fe20007701670 */
[----:B---3--:R-:W-:-:S02]  /*18e20*/  @!P2 IMAD R10, R4, R17, R2 ;  /* 0x00000011040aa224 */ /* 0x008fc400078e0202 */
[----:B------:R-:W-:-:S05]  /*18e30*/  @!P2 IMAD.MOV.U32 R4, RZ, RZ, R12 ;  /* 0x000000ffff04a224 */ /* 0x000fca00078e000c */
[----:B------:R1:W-:Y:S02]  /*18e40*/  @!P2 STG.E.U8 desc[UR56][R4.64+0x1], R10 ;  /* 0x0000010a0400a986 */ /* 0x0003e4000c101138 */
[----:B-1----:R-:W-:-:S05]  /*18e50*/  IMAD.WIDE.U32 R4, R3, R6, R232 ;  /* 0x0000000603047225 */ /* 0x002fca00078e00e8 */
[----:B------:R-:W-:Y:S02]  /*18e60*/  IADD3 R22, R22, R5, RZ ;  /* 0x0000000516167210 */ /* 0x000fe40007ffe0ff */
[----:B------:R-:W-:Y:S02]  /*18e70*/  IADD3 R10, P1, P2, R20, R14, R4 ;  /* 0x0000000e140a7210 */ /* 0x000fe40007a3e004 */
[----:B------:R-:W-:Y:S02]  /*18e80*/  @!P4 IADD3 R4, P3, R12, UR41, RZ ;  /* 0x000000290c04cc10 */ /* 0x000fe4000ff7e0ff */
[----:B------:R-:W-:-:S05]  /*18e90*/  IADD3.X R11, R9, R15, R22, P1, P2 ;  /* 0x0000000f090b7210 */ /* 0x000fca0000fe4416 */
[----:B------:R1:W-:Y:S01]  /*18ea0*/  STL.64 [R1+0x380], R10 ;  /* 0x0003800a01007387 */ /* 0x0003e20000100a00 */
[----:B------:R-:W-:Y:S05]  /*18eb0*/  @P4 BRA `(.L_x_39) ;  /* 0x00000000000c4947 */ /* 0x000fea0003800000 */
[----:B------:R-:W2:Y:S02]  /*18ec0*/  LDG.E.U8 R16, desc[UR56][R10.64] ;  /* 0x000000380a107981 */ /* 0x000ea4000c1e1100 */
[----:B--2---:R-:W-:-:S05]  /*18ed0*/  PRMT R2, R16, 0x8880, RZ ;  /* 0x0000888010027816 */ /* 0x004fca00000000ff */
[----:B------:R-:W-:-:S07]  /*18ee0*/  IMAD R2, R2, R18, RZ ;  /* 0x0000001202027224 */ /* 0x000fce00078e02ff */
.L_x_39:
[----:B------:R-:W-:Y:S05]  /*18ef0*/  BSYNC B1 ;  /* 0x0000000000017941 */ /* 0x000fea0003800000 */
.L_x_38:
[----:B-1----:R-:W2:Y:S04]  /*18f00*/  LDL.LU R10, [R1+0x388] ;  /* 0x00038800010a7983 */ /* 0x002ea80000300800 */
[----:B------:R1:W5:Y:S01]  /*18f10*/  LDL.64 R22, [R1+0x380] ;  /* 0x0003800001167983 */ /* 0x0003620000100a00 */
[----:B------:R-:W-:Y:S01]  /*18f20*/  @!P4 IADD3.X R5, R13, UR40, RZ, P3, !PT ;  /* 0x000000280d05cc10 */ /* 0x000fe20009ffe4ff */
[----:B------:R-:W-:Y:S01]  /*18f30*/  BSSY B1, `(.L_x_40) ;  /* 0x000000b000017945 */ /* 0x000fe20003800000 */
[C---:B------:R-:W-:Y:S02]  /*18f40*/  ISETP.LT.OR P2, PT, R0.reuse, 0x9, !P5 ;  /* 0x000000090000780c */ /* 0x040fe40006f41670 */
[C---:B------:R-:W-:Y:S02]  /*18f50*/  ISETP.LT.OR P3, PT, R0.reuse, 0xa, !P5 ;  /* 0x0000000a0000780c */ /* 0x040fe40006f61670 */
[----:B------:R-:W-:Y:S01]  /*18f60*/  ISETP.LT.OR P1, PT, R0, 0x9, !P6 ;  /* 0x000000090000780c */ /* 0x000fe20007721670 */
[----:B--2---:R-:W-:-:S05]  /*18f70*/  @!P4 IMAD R10, R10, R17, R2 ;  /* 0x000000110a0ac224 */ /* 0x004fca00078e0202 */
[----:B------:R2:W-:Y:S02]  /*18f80*/  @!P4 STG.E.U8 desc[UR56][R4.64], R10 ;  /* 0x0000000a0400c986 */ /* 0x0005e4000c101138 */
[----:B--2---:R-:W-:Y:S01]  /*18f90*/  @!P0 IADD3 R4, P4, R12, UR41, RZ ;  /* 0x000000290c048c10 */ /* 0x004fe2000ff9e0ff */
[----:B-1----:R-:W-:-:S12]  /*18fa0*/  @P0 BRA `(.L_x_41) ;  /* 0x00000000000c0947 */ /* 0x002fd80003800000 */
[----:B-----5:R-:W2:Y:S02]  /*18fb0*/  LDG.E.U8 R16, desc[UR56][R22.64+0x1] ;  /* 0x0000013816107981 */ /* 0x020ea4000c1e1100 */
[----:B--2---:R-:W-:-:S05]  /*18fc0*/  PRMT R2, R16, 0x8880, RZ ;  /* 0x0000888010027816 */ /* 0x004fca00000000ff */
[----:B------:R-:W-:-:S07]  /*18fd0*/  IMAD R2, R2, R18, RZ ;  /* 0x0000001202027224 */ /* 0x000fce00078e02ff */
.L_x_41:
[----:B------:R-:W-:Y:S05]  /*18fe0*/  BSYNC B1 ;  /* 0x0000000000017941 */ /* 0x000fea0003800000 */
.L_x_40:
[----:B------:R-:W2:Y:S01]  /*18ff0*/  LDL.LU R10, [R1+0x38c] ;  /* 0x00038c00010a7983 */ /* 0x000ea20000300800 */
[----:B------:R-:W-:Y:S01]  /*19000*/  @!P0 IADD3.X R5, R13, UR40, RZ, P4, !PT ;  /* 0x000000280d058c10 */ /* 0x000fe2000a7fe4ff */
[----:B------:R-:W-:Y:S01]  /*19010*/  BSSY B1, `(.L_x_42) ;  /* 0x0000008000017945 */ /* 0x000fe20003800000 */
[----:B--2---:R-:W-:-:S05]  /*19020*/  @!P0 IMAD R10, R10, R17, R2 ;  /* 0x000000110a0a8224 */ /* 0x004fca00078e0202 */
[----:B------:R1:W-:Y:S01]  /*19030*/  @!P0 STG.E.U8 desc[UR56][R4.64+0x1], R10 ;  /* 0x0000010a04008986 */ /* 0x0003e2000c101138 */
[----:B------:R-:W-:Y:S05]  /*19040*/  @P2 BRA `(.L_x_43) ;  /* 0x0000000000102947 */ /* 0x000fea0003800000 */
[----:B-1----:R-:W2:Y:S04]  /*19050*/  LDL.64 R4, [R1+0x3c0] ;  /* 0x0003c00001047983 */ /* 0x002ea80000100a00 */
[----:B--2---:R-:W2:Y:S02]  /*19060*/  LDG.E.U8 R16, desc[UR56][R4.64+0x8] ;  /* 0x0000083804107981 */ /* 0x004ea4000c1e1100 */
[----:B--2---:R-:W-:-:S05]  /*19070*/  PRMT R2, R16, 0x8880, RZ ;  /* 0x0000888010027816 */ /* 0x004fca00000000ff */
[----:B------:R-:W-:-:S07]  /*19080*/  IMAD R2, R2, R18, RZ ;  /* 0x0000001202027224 */ /* 0x000fce00078e02ff */
.L_x_43:
[----:B------:R-:W-:Y:S05]  /*19090*/  BSYNC B1 ;  /* 0x0000000000017941 */ /* 0x000fea0003800000 */
.L_x_42:
[----:B-1----:R-:W2:Y:S01]  /*190a0*/  LDL.LU R4, [R1+0x390] ;  /* 0x0003900001047983 */ /* 0x002ea20000300800 */
[----:B------:R-:W-:Y:S01]  /*190b0*/  @!P2 IMAD.MOV.U32 R5, RZ, RZ, R13 ;  /* 0x000000ffff05a224 */ /* 0x000fe200078e000d */
[----:B------:R-:W-:Y:S01]  /*190c0*/  BSSY B1, `(.L_x_44) ;  /* 0x0000009000017945 */ /* 0x000fe20003800000 */
[----:B--2---:R-:W-:Y:S02]  /*190d0*/  @!P2 IMAD R10, R4, R17, R2 ;  /* 0x00000011040aa224 */ /* 0x004fe400078e0202 */
[----:B------:R-:W-:-:S05]  /*190e0*/  @!P2 IMAD.MOV.U32 R4, RZ, RZ, R12 ;  /* 0x000000ffff04a224 */ /* 0x000fca00078e000c */
[----:B------:R1:W-:Y:S01]  /*190f0*/  @!P2 STG.E.U8 desc[UR56][R4.64+0x8], R10 ;  /* 0x0000080a0400a986 */ /* 0x0003e2000c101138 */
[----:B------:R-:W-:Y:S05]  /*19100*/  @P3 BRA `(.L_x_45) ;  /* 0x0000000000103947 */ /* 0x000fea0003800000 */
[----:B-1----:R-:W2:Y:S04]  /*19110*/  LDL.64 R4, [R1+0x3c0] ;  /* 0x0003c00001047983 */ /* 0x002ea80000100a00 */
[----:B--2---:R-:W2:Y:S02]  /*19120*/  LDG.E.U8 R16, desc[UR56][R4.64+0x9] ;  /* 0x0000093804107981 */ /* 0x004ea4000c1e1100 */
[----:B--2---:R-:W-:-:S05]  /*19130*/  PRMT R2, R16, 0x8880, RZ ;  /* 0x0000888010027816 */ /* 0x004fca00000000ff */
[----:B------:R-:W-:-:S07]  /*19140*/  IMAD R2, R2, R18, RZ ;  /* 0x0000001202027224 */ /* 0x000fce00078e02ff */
.L_x_45:
[----:B------:R-:W-:Y:S05]  /*19150*/  BSYNC B1 ;  /* 0x0000000000017941 */ /* 0x000fea0003800000 */
.L_x_44:
[----:B-1----:R-:W2:Y:S01]  /*19160*/  LDL.LU R4, [R1+0x394] ;  /* 0x0003940001047983 */ /* 0x002ea20000300800 */
[----:B------:R-:W-:Y:S01]  /*19170*/  @!P3 IMAD.MOV.U32 R5, RZ, RZ, R13 ;  /* 0x000000ffff05b224 */ /* 0x000fe200078e000d */
[----:B------:R-:W-:Y:S01]  /*19180*/  BSSY B1, `(.L_x_46) ;  /* 0x000000a000017945 */ /* 0x000fe20003800000 */
[----:B------:R-:W-:Y:S01]  /*19190*/  ISETP.LT.OR P0, PT, R0, 0xa, !P6 ;  /* 0x0000000a0000780c */ /* 0x000fe20007701670 */
[----:B--2---:R-:W-:Y:S02]  /*191a0*/  @!P3 IMAD R10, R4, R17, R2 ;  /* 0x00000011040ab224 */ /* 0x004fe400078e0202 */
[----:B------:R-:W-:-:S05]  /*191b0*/  @!P3 IMAD.MOV.U32 R4, RZ, RZ, R12 ;  /* 0x000000ffff04b224 */ /* 0x000fca00078e000c */
[----:B------:R1:W-:Y:S02]  /*191c0*/  @!P3 STG.E.U8 desc[UR56][R4.64+0x9], R10 ;  /* 0x0000090a0400b986 */ /* 0x0003e4000c101138 */
[----:B-1----:R-:W-:Y:S01]  /*191d0*/  @!P1 IADD3 R4, P2, R12, UR41, RZ ;  /* 0x000000290c049c10 */ /* 0x002fe2000ff5e0ff */
[----:B------:R-:W-:-:S12]  /*191e0*/  @P1 BRA `(.L_x_47) ;  /* 0x00000000000c1947 */ /* 0x000fd80003800000 */
[----:B-----5:R-:W2:Y:S02]  /*191f0*/  LDG.E.U8 R16, desc[UR56][R22.64+0x8] ;  /* 0x0000083816107981 */ /* 0x020ea4000c1e1100 */
[----:B--2---:R-:W-:-:S05]  /*19200*/  PRMT R2, R16, 0x8880, RZ ;  /* 0x0000888010027816 */ /* 0x004fca00000000ff */
[----:B------:R-:W-:-:S07]  /*19210*/  IMAD R2, R2, R18, RZ ;  /* 0x0000001202027224 */ /* 0x000fce00078e02ff */
.L_x_47:
[----:B------:R-:W-:Y:S05]  /*19220*/  BSYNC B1 ;  /* 0x0000000000017941 */ /* 0x000fea0003800000 */
.L_x_46:
[----:B------:R-:W2:Y:S01]  /*19230*/  LDL.LU R10, [R1+0x398] ;  /* 0x00039800010a7983 */ /* 0x000ea20000300800 */
[----:B------:R-:W-:Y:S01]  /*19240*/  @!P1 IADD3.X R5, R13, UR40, RZ, P2, !PT ;  /* 0x000000280d059c10 */ /* 0x000fe200097fe4ff */
[----:B------:R-:W-:Y:S01]  /*19250*/  BSSY B1, `(.L_x_48) ;  /* 0x000000b000017945 */ /* 0x000fe20003800000 */
[C---:B------:R-:W-:Y:S02]  /*19260*/  ISETP.LT.OR P2, PT, R0.reuse, 0x11, !P5 ;  /* 0x000000110000780c */ /* 0x040fe40006f41670 */
[----:B------:R-:W-:Y:S01]  /*19270*/  ISETP.LT.OR P3, PT, R0, 0x12, !P5 ;  /* 0x000000120000780c */ /* 0x000fe20006f61670 */
[----:B--2---:R-:W-:-:S05]  /*19280*/  @!P1 IMAD R10, R10, R17, R2 ;  /* 0x000000110a0a9224 */ /* 0x004fca00078e0202 */
[----:B------:R1:W-:Y:S01]  /*19290*/  @!P1 STG.E.U8 desc[UR56][R4.64+0x8], R10 ;  /* 0x0000080a04009986 */ /* 0x0003e2000c101138 */
[----:B------:R-:W-:Y:S02]  /*192a0*/  ISETP.LT.OR P1, PT, R0, 0x11, !P6 ;  /* 0x000000110000780c */ /* 0x000fe40007721670 */
[----:B-1----:R-:W-:Y:S01]  /*192b0*/  @!P0 IADD3 R4, P4, R12, UR41, RZ ;  /* 0x000000290c048c10 */ /* 0x002fe2000ff9e0ff */
[----:B------:R-:W-:-:S12]  /*192c0*/  @P0 BRA `(.L_x_49) ;  /* 0x00000000000c0947 */ /* 0x000fd80003800000 */
[----:B-----5:R-:W2:Y:S02]  /*192d0*/  LDG.E.U8 R16, desc[UR56][R22.64+0x9] ;  /* 0x0000093816107981 */ /* 0x020ea4000c1e1100 */
[----:B--2---:R-:W-:-:S05]  /*192e0*/  PRMT R2, R16, 0x8880, RZ ;  /* 0x0000888010027816 */ /* 0x004fca00000000ff */
[----:B------:R-:W-:-:S07]  /*192f0*/  IMAD R2, R2, R18, RZ ;  /* 0x0000001202027224 */ /* 0x000fce00078e02ff */
.L_x_49:
[----:B------:R-:W-:Y:S05]  /*19300*/  BSYNC B1 ;  /* 0x0000000000017941 */ /* 0x000fea0003800000 */
.L_x_48:
        /* <DEDUP_REMOVED lines=10> */
.L_x_51:
[----:B------:R-:W-:Y:S05]  /*193b0*/  BSYNC B1 ;  /* 0x0000000000017941 */ /* 0x000fea0003800000 */
.L_x_50:
        /* <DEDUP_REMOVED lines=11> */
.L_x_53:
[----:B------:R-:W-:Y:S05]  /*19470*/  BSYNC B1 ;  /* 0x0000000000017941 */ /* 0x000fea0003800000 */
.L_x_52:
[----:B-1----:R-:W2:Y:S01]  /*19480*/  LDL.LU R4, [R1+0x3a4] ;  /* 0x0003a40001047983 */ /* 0x002ea20000300800 */
[----:B------:R-:W-:Y:S01]  /*19490*/  @!P3 IMAD.MOV.U32 R5, RZ, RZ, R13 ;  /* 0x000000ffff05b224 */ /* 0x000fe200078e000d */
[----:B------:R-:W-:Y:S01]  /*194a0*/  BSSY B1, `(.L_x_54) ;  /* 0x000000a000017945 */ /* 0x000fe20003800000 */
[----:B------:R-:W-:Y:S01]  /*194b0*/  ISETP.LT.OR P0, PT, R0, 0x12, !P6 ;  /* 0x000000120000780c */ /* 0x000fe20007701670 */
[----:B--2---:R-:W-:Y:S01]  /*194c0*/  @!P3 IMAD R10, R4, R17, R2 ;  /* 0x00000011040ab224 */ /* 0x004fe200078e0202 */
[----:B------:R-:W-:-:S05]  /*194d0*/  @!P3 MOV R4, R12 ;  /* 0x0000000c0004b202 */ /* 0x000fca0000000f00 */
[----:B------:R1:W-:Y:S02]  /*194e0*/  @!P3 STG.E.U8 desc[UR56][R4.64+0x11], R10 ;  /* 0x0000110a0400b986 */ /* 0x0003e4000c101138 */
[----:B-1----:R-:W-:Y:S01]  /*194f0*/  @!P1 IADD3 R4, P2, R12, UR41, RZ ;  /* 0x000000290c049c10 */ /* 0x002fe2000ff5e0ff */
[----:B------:R-:W-:-:S12]  /*19500*/  @P1 BRA `(.L_x_55) ;  /* 0x00000000000c1947 */ /* 0x000fd80003800000 */
[----:B-----5:R-:W2:Y:S02]  /*19510*/  LDG.E.U8 R16, desc[UR56][R22.64+0x10] ;  /* 0x0000103816107981 */ /* 0x020ea4000c1e1100 */
[----:B--2---:R-:W-:-:S05]  /*19520*/  PRMT R2, R16, 0x8880, RZ ;  /* 0x0000888010027816 */ /* 0x004fca00000000ff */
[----:B------:R-:W-:-:S07]  /*19530*/  IMAD R2, R2, R18, RZ ;  /* 0x0000001202027224 */ /* 0x000fce00078e02ff */
.L_x_55:
[----:B------:R-:W-:Y:S05]  /*19540*/  BSYNC B1 ;  /* 0x0000000000017941 */ /* 0x000fea0003800000 */
.L_x_54:
        /* <DEDUP_REMOVED lines=13> */
.L_x_57:
[----:B------:R-:W-:Y:S05]  /*19620*/  BSYNC B1 ;  /* 0x0000000000017941 */ /* 0x000fea0003800000 */
.L_x_56:
        /* <DEDUP_REMOVED lines=10> */
.L_x_59:
[----:B------:R-:W-:Y:S05]  /*196d0*/  BSYNC B1 ;  /* 0x0000000000017941 */ /* 0x000fea0003800000 */
.L_x_58:
        /* <DEDUP_REMOVED lines=11> */
.L_x_61:
[----:B------:R-:W-:Y:S05]  /*19790*/  BSYNC B1 ;  /* 0x0000000000017941 */ /* 0x000fea0003800000 */
.L_x_60:
        /* <DEDUP_REMOVED lines=12> */
.L_x_63:
[----:B------:R-:W-:Y:S05]  /*19860*/  BSYNC B1 ;  /* 0x0000000000017941 */ /* 0x000fea0003800000 */
.L_x_62:
[----:B------:R-:W2:Y:S01]  /*19870*/  LDL.LU R10, [R1+0x3b8] ;  /* 0x0003b800010a7983 */ /* 0x000ea20000300800 */
[----:B------:R-:W-:Y:S01]  /*19880*/  @!P1 IADD3.X R5, R13, UR40, RZ, P2, !PT ;  /* 0x000000280d059c10 */ /* 0x000fe200097fe4ff */
[----:B------:R-:W-:Y:S01]  /*19890*/  BSSY B1, `(.L_x_64) ;  /* 0x0000008000017945 */ /* 0x000fe20003800000 */
[----:B--2---:R-:W-:-:S05]  /*198a0*/  @!P1 IMAD R10, R10, R17, R2 ;  /* 0x000000110a0a9224 */ /* 0x004fca00078e0202 */
[----:B------:R1:W-:Y:S02]  /*198b0*/  @!P1 STG.E.U8 desc[UR56][R4.64+0x18], R10 ;  /* 0x0000180a04009986 */ /* 0x0003e4000c101138 */
[----:B-1----:R-:W-:Y:S01]  /*198c0*/  @!P0 IADD3 R4, P1, R12, UR41, RZ ;  /* 0x000000290c048c10 */ /* 0x002fe2000ff3e0ff */
[----:B------:R-:W-:-:S12]  /*198d0*/  @P0 BRA `(.L_x_65) ;  /* 0x00000000000c0947 */ /* 0x000fd80003800000 */
[----:B-----5:R-:W2:Y:S02]  /*198e0*/  LDG.E.U8 R16, desc[UR56][R22.64+0x19] ;  /* 0x0000193816107981 */ /* 0x020ea4000c1e1100 */
[----:B--2---:R-:W-:-:S05]  /*198f0*/  PRMT R2, R16, 0x8880, RZ ;  /* 0x0000888010027816 */ /* 0x004fca00000000ff */
[----:B------:R-:W-:-:S07]  /*19900*/  IMAD R2, R2, R18, RZ ;  /* 0x0000001202027224 */ /* 0x000fce00078e02ff */
.L_x_65:
[----:B------:R-:W-:Y:S05]  /*19910*/  BSYNC B1 ;  /* 0x0000000000017941 */ /* 0x000fea0003800000 */
.L_x_64:
[----:B------:R-:W2:Y:S01]  /*19920*/  LDL.LU R10, [R1+0x3bc] ;  /* 0x0003bc00010a7983 */ /* 0x000ea20000300800 */
[----:B------:R-:W-:Y:S01]  /*19930*/  @!P0 IADD3.X R5, R13, UR40, RZ, P1, !PT ;  /* 0x000000280d058c10 */ /* 0x000fe20008ffe4ff */
[----:B------:R-:W-:Y:S01]  /*19940*/  BSSY B1, `(.L_x_66) ;  /* 0x0000014000017945 */ /* 0x000fe20003800000 */
[----:B------:R-:W-:Y:S02]  /*19950*/  ISETP.GE.AND P4, PT, R235, 0x81, PT ;  /* 0x00000081eb00780c */ /* 0x000fe40003f86270 */
[----:B------:R-:W-:Y:S02]  /*19960*/  LOP3.LUT R19, R19, 0xfffffff7, RZ, 0xc0, !PT ;  /* 0xfffffff713137812 */ /* 0x000fe400078ec0ff */
[C---:B------:R-:W-:Y:S02]  /*19970*/  ISETP.LT.OR P1, PT, R0.reuse, 0x1, !P4 ;  /* 0x000000010000780c */ /* 0x040fe40006721670 */
[----:B------:R-:W-:-:S07]  /*19980*/  ISETP.LT.OR P2, PT, R0, 0x2, !P4 ;  /* 0x000000020000780c */ /* 0x000fce0006741670 */
[----:B------:R-:W-:Y:S01]  /*19990*/  @P4 LOP3.LUT R19, R19, 0x8, RZ, 0xfc, !PT ;  /* 0x0000000813134812 */ /* 0x000fe200078efcff */
[----:B--2---:R-:W-:-:S05]  /*199a0*/  @!P0 IMAD R10, R10, R17, R2 ;  /* 0x000000110a0a8224 */ /* 0x004fca00078e0202 */
[----:B------:R1:W-:Y:S01]  /*199b0*/  @!P0 STG.E.U8 desc[UR56][R4.64+0x19], R10 ;  /* 0x0000190a04008986 */ /* 0x0003e2000c101138 */
[----:B------:R-:W-:-:S05]  /*199c0*/  IADD3 R234, P0, R3, 0x80, RZ ;  /* 0x0000008003ea7810 */ /* 0x000fca0007f1e0ff */
[----:B-1----:R-:W-:-:S04]  /*199d0*/  IMAD.X R4, RZ, RZ, UR7, P0 ;  /* 0x00000007ff047e24 */ /* 0x002fc800080e06ff */
[-C--:B-----5:R-:W-:Y:S02]  /*199e0*/  IMAD R22, R4, R6.reuse, RZ ;  /* 0x0000000604167224 */ /* 0x0a0fe400078e02ff */
[----:B------:R-:W-:-:S04]  /*199f0*/  IMAD.WIDE.U32 R4, R234, R6, R8 ;  /* 0x00000006ea047225 */ /* 0x000fc800078e0008 */
[----:B------:R-:W-:Y:S01]  /*19a00*/  IMAD R22, R234, R7, R22 ;  /* 0x00000007ea167224 */ /* 0x000fe200078e0216 */
[----:B------:R-:W-:-:S04]  /*19a10*/  IADD3 R236, P0, R4, R14, RZ ;  /* 0x0000000e04ec7210 */ /* 0x000fc80007f1e0ff */
[----:B------:R-:W-:Y:S02]  /*19a20*/  IADD3.X R237, R15, R5, R22, P0, !PT ;  /* 0x000000050fed7210 */ /* 0x000fe400007fe416 */
[----:B------:R-:W-:Y:S01]  /*19a30*/  IADD3 R10, P0, R12, UR39, RZ ;  /* 0x000000270c0a7c10 */ /* 0x000fe2000ff1e0ff */
[----:B------:R-:W-:-:S12]  /*19a40*/  @P1 BRA `(.L_x_67) ;  /* 0x00000000000c1947 */ /* 0x000fd80003800000 */
[----:B------:R-:W2:Y:S02]  /*19a50*/  LDG.E.U8 R16, desc[UR56][R236.64] ;  /* 0x00000038ec107981 */ /* 0x000ea4000c1e1100 */
[----:B--2---:R-:W-:-:S05]  /*19a60*/  PRMT R2, R16, 0x8880, RZ ;  /* 0x0000888010027816 */ /* 0x004fca00000000ff */
[----:B------:R-:W-:-:S07]  /*19a70*/  IMAD R2, R2, R18, RZ ;  /* 0x0000001202027224 */ /* 0x000fce00078e02ff */
.L_x_67:
[----:B------:R-:W-:Y:S05]  /*19a80*/  BSYNC B1 ;  /* 0x0000000000017941 */ /* 0x000fea0003800000 */
.L_x_66:
[----:B------:R-:W2:Y:S01]  /*19a90*/  LDL.LU R4, [R1+0x340] ;  /* 0x0003400001047983 */ /* 0x000ea20000300800 */
[----:B------:R-:W-:Y:S01]  /*19aa0*/  IADD3.X R11, R13, UR38, RZ, P0, !PT ;  /* 0x000000260d0b7c10 */ /* 0x000fe200087fe4ff */
[----:B------:R-:W-:Y:S01]  /*19ab0*/  BSSY B1, `(.L_x_68) ;  /* 0x0000007000017945 */ /* 0x000fe20003800000 */
[----:B--2---:R-:W-:-:S05]  /*19ac0*/  @!P1 IMAD R4, R4, R17, R2 ;  /* 0x0000001104049224 */ /* 0x004fca00078e0202 */
[----:B------:R1:W-:Y:S01]  /*19ad0*/  @!P1 STG.E.U8 desc[UR56][R10.64], R4 ;  /* 0x000000040a009986 */ /* 0x0003e2000c101138 */
[----:B------:R-:W-:Y:S05]  /*19ae0*/  @P2 BRA `(.L_x_69) ;  /* 0x00000000000c2947 */ /* 0x000fea0003800000 */
[----:B------:R-:W2:Y:S02]  /*19af0*/  LDG.E.U8 R16, desc[UR56][R236.64+0x1] ;  /* 0x00000138ec107981 */ /* 0x000ea4000c1e1100 */
[----:B--2---:R-:W-:-:S05]  /*19b00*/  PRMT R2, R16, 0x8880, RZ ;  /* 0x0000888010027816 */ /* 0x004fca00000000ff */
[----:B------:R-:W-:-:S07]  /*19b10*/  IMAD R2, R2, R18, RZ ;  /* 0x0000001202027224 */ /* 0x000fce00078e02ff */
.L_x_69:
[----:B------:R-:W-:Y:S05]  /*19b20*/  BSYNC B1 ;  /* 0x0000000000017941 */ /* 0x000fea0003800000 */
.L_x_68:
[----:B-1----:R-:W2:Y:S01]  /*19b30*/  LDL.LU R4, [R1+0x344] ;  /* 0x0003440001047983 */ /* 0x002ea20000300800 */
[----:B------:R-:W-:Y:S01]  /*19b40*/  ISETP.GE.AND P3, PT, R235, 0x89, PT ;  /* 0x00000089eb00780c */ /* 0x000fe20003f66270 */
[----:B------:R-:W-:Y:S01]  /*19b50*/  @!P2 IMAD.MOV.U32 R5, RZ, RZ, R11 ;  /* 0x000000ffff05a224 */ /* 0x000fe200078e000b */
[----:B------:R-:W-:Y:S01]  /*19b60*/  BSSY B1, `(.L_x_70) ;  /* 0x000000f000017945 */ /* 0x000fe20003800000 */
[----:B------:R-:W-:Y:S01]  /*19b70*/  IMAD.WIDE.U32 R234, R234, R6, R232 ;  /* 0x00000006eaea7225 */ /* 0x000fe200078e00e8 */
[----:B------:R-:W-:-:S03]  /*19b80*/  ISETP.LT.OR P0, PT, R0, 0x1, !P3 ;  /* 0x000000010000780c */ /* 0x000fc60005f01670 */
[----:B------:R-:W-:Y:S02]  /*19b90*/  IMAD.IADD R22, R22, 0x1, R235 ;  /* 0x0000000116167824 */ /* 0x000fe400078e02eb */
[----:B--2---:R-:W-:Y:S01]  /*19ba0*/  @!P2 IMAD R23, R4, R17, R2 ;  /* 0x000000110417a224 */ /* 0x004fe200078e0202 */
[----:B------:R-:W-:-:S05]  /*19bb0*/  @!P2 MOV R4, R10 ;  /* 0x0000000a0004a202 */ /* 0x000fca0000000f00 */
[----:B------:R1:W-:Y:S01]  /*19bc0*/  @!P2 STG.E.U8 desc[UR56][R4.64+0x1], R23 ;  /* 0x000001170400a986 */ /* 0x0003e2000c101138 */
[----:B------:R-:W-:-:S04]  /*19bd0*/  IADD3 R234, P1, P2, R20, R14, R234 ;  /* 0x0000000e14ea7210 */ /* 0x000fc80007a3e0ea */
[----:B------:R-:W-:Y:S02]  /*19be0*/  IADD3.X R235, R9, R15, R22, P1, P2 ;  /* 0x0000000f09eb7210 */ /* 0x000fe40000fe4416 */
[----:B------:R-:W-:Y:S02]  /*19bf0*/  ISETP.LT.OR P1, PT, R0, 0x2, !P3 ;  /* 0x000000020000780c */ /* 0x000fe40005f21670 */
[----:B-1----:R-:W-:Y:S01]  /*19c00*/  @!P0 IADD3 R4, P2, R10, UR41, RZ ;  /* 0x000000290a048c10 */ /* 0x002fe2000ff5e0ff */
[----:B------:R-:W-:-:S12]  /*19c10*/  @P0 BRA `(.L_x_71) ;  /* 0x00000000000c0947 */ /* 0x000fd80003800000 */
[----:B------:R-:W2:Y:S02]  /*19c20*/  LDG.E.U8 R16, desc[UR56][R234.64] ;  /* 0x00000038ea107981 */ /* 0x000ea4000c1e1100 */
[----:B--2---:R-:W-:-:S05]  /*19c30*/  PRMT R2, R16, 0x8880, RZ ;  /* 0x0000888010027816 */ /* 0x004fca00000000ff */
[----:B------:R-:W-:-:S07]  /*19c40*/  IMAD R2, R2, R18, RZ ;  /* 0x0000001202027224 */ /* 0x000fce00078e02ff */
.L_x_71:
[----:B------:R-:W-:Y:S05]  /*19c50*/  BSYNC B1 ;  /* 0x0000000000017941 */ /* 0x000fea0003800000 */
.L_x_70:
[----:B------:R-:W2:Y:S01]  /*19c60*/  LDL.LU R22, [R1+0x348] ;  /* 0x0003480001167983 */ /* 0x000ea20000300800 */
[----:B------:R-:W-:Y:S01]  /*19c70*/  @!P0 IADD3.X R5, R11, UR40, RZ, P2, !PT ;  /* 0x000000280b058c10 */ /* 0x000fe200097fe4ff */
[----:B------:R-:W-:Y:S01]  /*19c80*/  BSSY B1, `(.L_x_72) ;  /* 0x0000008000017945 */ /* 0x000fe20003800000 */
[----:B--2---:R-:W-:-:S05]  /*19c90*/  @!P0 IMAD R22, R22, R17, R2 ;  /* 0x0000001116168224 */ /* 0x004fca00078e0202 */
[----:B------:R1:W-:Y:S02]  /*19ca0*/  @!P0 STG.E.U8 desc[UR56][R4.64], R22 ;  /* 0x0000001604008986 */ /* 0x0003e4000c101138 */
[----:B-1----:R-:W-:Y:S01]  /*19cb0*/  @!P1 IADD3 R4, P0, R10, UR41, RZ ;  /* 0x000000290a049c10 */ /* 0x002fe2000ff1e0ff */
[----:B------:R-:W-:-:S12]  /*19cc0*/  @P1 BRA `(.L_x_73) ;  /* 0x00000000000c1947 */ /* 0x000fd80003800000 */
[----:B------:R-:W2:Y:S02]  /*19cd0*/  LDG.E.U8 R16, desc[UR56][R234.64+0x1] ;  /* 0x00000138ea107981 */ /* 0x000ea4000c1e1100 */
[----:B--2---:R-:W-:-:S05]  /*19ce0*/  PRMT R2, R16, 0x8880, RZ ;  /* 0x0000888010027816 */ /* 0x004fca00000000ff */
[----:B------:R-:W-:-:S07]  /*19cf0*/  IMAD R2, R2, R18, RZ ;  /* 0x0000001202027224 */ /* 0x000fce00078e02ff */
.L_x_73:
[----:B------:R-:W-:Y:S05]  /*19d00*/  BSYNC B1 ;  /* 0x0000000000017941 */ /* 0x000fea0003800000 */
.L_x_72:
[----:B------:R-:W2:Y:S01]  /*19d10*/  LDL.LU R22, [R1+0x34c] ;  /* 0x00034c0001167983 */ /* 0x000ea20000300800 */
[----:B------:R-:W-:Y:S01]  /*19d20*/  @!P1 IADD3.X R5, R11, UR40, RZ, P0, !PT ;  /* 0x000000280b059c10 */ /* 0x000fe200087fe4ff */
[----:B------:R-:W-:Y:S01]  /*19d30*/  BSSY B1, `(.L_x_74) ;  /* 0x000000a000017945 */ /* 0x000fe20003800000 */
[C---:B------:R-:W-:Y:S02]  /*19d40*/  ISETP.LT.OR P2, PT, R0.reuse, 0xa, !P4 ;  /* 0x0000000a0000780c */ /* 0x040fe40006741670 */
[----:B------:R-:W-:Y:S01]  /*19d50*/  ISETP.LT.OR P0, PT, R0, 0x9, !P3 ;  /* 0x000000090000780c */ /* 0x000fe20005f01670 */
[----:B--2---:R-:W-:-:S05]  /*19d60*/  @!P1 IMAD R22, R22, R17, R2 ;  /* 0x0000001116169224 */ /* 0x004fca00078e0202 */
[----:B------:R1:W-:Y:S01]  /*19d70*/  @!P1 STG.E.U8 desc[UR56][R4.64+0x1], R22 ;  /* 0x0000011604009986 */ /* 0x0003e2000c101138 */
[----:B------:R-:W-:-:S13]  /*19d80*/  ISETP.LT.OR P1, PT, R0, 0x9, !P4 ;  /* 0x000000090000780c */ /* 0x000fda0006721670 */
[----:B-1----:R-:W-:Y:S05]  /*19d90*/  @P1 BRA `(.L_x_75) ;  /* 0x00000000000c1947 */ /* 0x002fea0003800000 */
[----:B------:R-:W2:Y:S02]  /*19da0*/  LDG.E.U8 R16, desc[UR56][R236.64+0x8] ;  /* 0x00000838ec107981 */ /* 0x000ea4000c1e1100 */
[----:B--2---:R-:W-:-:S05]  /*19db0*/  PRMT R2, R16, 0x8880, RZ ;  /* 0x0000888010027816 */ /* 0x004fca00000000ff */
[----:B------:R-:W-:-:S07]  /*19dc0*/  IMAD R2, R2, R18, RZ ;  /* 0x0000001202027224 */ /* 0x000fce00078e02ff */
.L_x_75:
[----:B------:R-:W-:Y:S05]  /*19dd0*/  BSYNC B1 ;  /* 0x0000000000017941 */ /* 0x000fea0003800000 */
.L_x_74:
[----:B------:R-:W2:Y:S01]  /*19de0*/  LDL.LU R4, [R1+0x350] ;  /* 0x0003500001047983 */ /* 0x000ea20000300800 */
[----:B------:R-:W-:Y:S01]  /*19df0*/  @!P1 IMAD.MOV.U32 R5, RZ, RZ, R11 ;  /* 0x000000ffff059224 */ /* 0x000fe200078e000b */
[----:B------:R-:W-:Y:S01]  /*19e00*/  BSSY B1, `(.L_x_76) ;  /* 0x0000008000017945 */ /* 0x000fe20003800000 */
[----:B--2---:R-:W-:Y:S02]  /*19e10*/  @!P1 IMAD R22, R4, R17, R2 ;  /* 0x0000001104169224 */ /* 0x004fe400078e0202 */
[----:B------:R-:W-:-:S05]  /*19e20*/  @!P1 IMAD.MOV.U32 R4, RZ, RZ, R10 ;  /* 0x000000ffff049224 */ /* 0x000fca00078e000a */
[----:B------:R1:W-:Y:S01]  /*19e30*/  @!P1 STG.E.U8 desc[UR56][R4.64+0x8], R22 ;  /* 0x0000081604009986 */ /* 0x0003e2000c101138 */
[----:B------:R-:W-:Y:S05]  /*19e40*/  @P2 BRA `(.L_x_77) ;  /* 0x00000000000c2947 */ /* 0x000fea0003800000 */
[----:B------:R-:W2:Y:S02]  /*19e50*/  LDG.E.U8 R16, desc[UR56][R236.64+0x9] ;  /* 0x00000938ec107981 */ /* 0x000ea4000c1e1100 */
[----:B--2---:R-:W-:-:S05]  /*19e60*/  PRMT R2, R16, 0x8880, RZ ;  /* 0x0000888010027816 */ /* 0x004fca00000000ff */
[----:B------:R-:W-:-:S07]  /*19e70*/  IMAD R2, R2, R18, RZ ;  /* 0x0000001202027224 */ /* 0x000fce00078e02ff */
.L_x_77:
[----:B------:R-:W-:Y:S05]  /*19e80*/  BSYNC B1 ;  /* 0x0000000000017941 */ /* 0x000fea0003800000 */
.L_x_76:
        /* <DEDUP_REMOVED lines=9> */
[----:B------:R-:W2:Y:S02]  /*19f20*/  LDG.E.U8 R16, desc[UR56][R234.64+0x8] ;  /* 0x00000838ea107981 */ /* 0x000ea4000c1e1100 */
[----:B--2---:R-:W-:-:S05]  /*19f30*/  PRMT R2, R16, 0x8880, RZ ;  /* 0x0000888010027816 */ /* 0x004fca00000000ff */
[----:B------:R-:W-:-:S07]  /*19f40*/  IMAD R2, R2, R18, RZ ;  /* 0x0000001202027224 */ /* 0x000fce00078e02ff */
.L_x_79:
[----:B------:R-:W-:Y:S05]  /*19f50*/  BSYNC B1 ;  /* 0x0000000000017941 */ /* 0x000fea0003800000 */
.L_x_78:
        /* <DEDUP_REMOVED lines=10> */
.L_x_81:
[----:B------:R-:W-:Y:S05]  /*1a000*/  BSYNC B1 ;  /* 0x0000000000017941 */ /* 0x000fea0003800000 */
.L_x_80:
        /* <DEDUP_REMOVED lines=12> */
.L_x_83:
[----:B------:R-:W-:Y:S05]  /*1a0d0*/  BSYNC B1 ;  /* 0x0000000000017941 */ /* 0x000fea0003800000 */
.L_x_82:
[----:B------:R-:W2:Y:S01]  /*1a0e0*/  LDL.LU R4, [R1+0x360] ;  /* 0x0003600001047983 */ /* 0x000ea20000300800 */
[----:B------:R-:W-:Y:S01]  /*1a0f0*/  @!P1 IMAD.MOV.U32 R5, RZ, RZ, R11 ;  /* 0x000000ffff059224 */ /* 0x000fe200078e000b */
[----:B------:R-:W-:Y:S01]  /*1a100*/  BSSY B1, `(.L_x_84) ;  /* 0x0000008000017945 */ /* 0x000fe20003800000 */
[----:B--2---:R-:W-:Y:S01]  /*1a110*/  @!P1 IMAD R22, R4, R17, R2 ;  /* 0x0000001104169224 */ /* 0x004fe200078e0202 */
[----:B------:R-:W-:-:S05]  /*1a120*/  @!P1 MOV R4, R10 ;  /* 0x0000000a00049202 */ /* 0x000fca0000000f00 */
[----:B------:R1:W-:Y:S01]  /*1a130*/  @!P1 STG.E.U8 desc[UR56][R4.64+0x10], R22 ;  /* 0x0000101604009986 */ /* 0x0003e2000c101138 */
[----:B------:R-:W-:Y:S05]  /*1a140*/  @P2 BRA `(.L_x_85) ;  /* 0x00000000000c2947 */ /* 0x000fea0003800000 */
[----:B------:R-:W2:Y:S02]  /*1a150*/  LDG.E.U8 R16, desc[UR56][R236.64+0x11] ;  /* 0x00001138ec107981 */ /* 0x000ea4000c1e1100 */
[----:B--2---:R-:W-:-:S05]  /*1a160*/  PRMT R2, R16, 0x8880, RZ ;  /* 0x0000888010027816 */ /* 0x004fca00000000ff */
[----:B------:R-:W-:-:S07]  /*1a170*/  IMAD R2, R2, R18, RZ ;  /* 0x0000001202027224 */ /* 0x000fce00078e02ff */
.L_x_85:
[----:B------:R-:W-:Y:S05]  /*1a180*/  BSYNC B1 ;  /* 0x0000000000017941 */ /* 0x000fea0003800000 */
.L_x_84:
        /* <DEDUP_REMOVED lines=12> */
.L_x_87:
[----:B------:R-:W-:Y:S05]  /*1a250*/  BSYNC B1 ;  /* 0x0000000000017941 */ /* 0x000fea0003800000 */
.L_x_86:
        /* <DEDUP_REMOVED lines=10> */
.L_x_89:
[----:B------:R-:W-:Y:S05]  /*1a300*/  BSYNC B1 ;  /* 0x0000000000017941 */ /* 0x000fea0003800000 */
.L_x_88:
        /* <DEDUP_REMOVED lines=12> */
.L_x_91:
[----:B------:R-:W-:Y:S05]  /*1a3d0*/  BSYNC B1 ;  /* 0x0000000000017941 */ /* 0x000fea0003800000 */
.L_x_90:
        /* <DEDUP_REMOVED lines=10> */
.L_x_93:
[----:B------:R-:W-:Y:S05]  /*1a480*/  BSYNC B1 ;  /* 0x0000000000017941 */ /* 0x000fea0003800000 */
.L_x_92:
[----:B-1----:R-:W2:Y:S01]  /*1a490*/  LDL.LU R4, [R1+0x374] ;  /* 0x0003740001047983 */ /* 0x002ea20000300800 */
[----:B------:R-:W-:Y:S01]  /*1a4a0*/  @!P2 MOV R5, R11 ;  /* 0x0000000b0005a202 */ /* 0x000fe20000000f00 */
        /* <DEDUP_REMOVED lines=10> */
.L_x_95:
[----:B------:R-:W-:Y:S05]  /*1a550*/  BSYNC B1 ;  /* 0x0000000000017941 */ /* 0x000fea0003800000 */
.L_x_94:
[----:B------:R-:W2:Y:S01]  /*1a560*/  LDL.LU R232, [R1+0x378] ;  /* 0x0003780001e87983 */ /* 0x000ea20000300800 */
[----:B------:R-:W-:Y:S01]  /*1a570*/  @!P0 IADD3.X R23, R11, UR40, RZ, P2, !PT ;  /* 0x000000280b178c10 */ /* 0x000fe200097fe4ff */
[----:B------:R-:W-:Y:S01]  /*1a580*/  BSSY B1, `(.L_x_96) ;  /* 0x0000008000017945 */ /* 0x000fe20003800000 */
[----:B------:R-:W-:Y:S01]  /*1a590*/  @!P1 IADD3 R4, P2, R10, UR41, RZ ;  /* 0x000000290a049c10 */ /* 0x000fe2000ff5e0ff */
[----:B--2---:R-:W-:-:S05]  /*1a5a0*/  @!P0 IMAD R232, R232, R17, R2 ;  /* 0x00000011e8e88224 */ /* 0x004fca00078e0202 */
[----:B------:R1:W-:Y:S01]  /*1a5b0*/  @!P0 STG.E.U8 desc[UR56][R22.64+0x18], R232 ;  /* 0x000018e816008986 */ /* 0x0003e2000c101138 */
[----:B------:R-:W-:Y:S06]  /*1a5c0*/  @P1 BRA `(.L_x_97) ;  /* 0x00000000000c1947 */ /* 0x000fec0003800000 */
[----:B------:R-:W2:Y:S02]  /*1a5d0*/  LDG.E.U8 R16, desc[UR56][R234.64+0x19] ;  /* 0x00001938ea107981 */ /* 0x000ea4000c1e1100 */
[----:B--2---:R-:W-:-:S05]  /*1a5e0*/  PRMT R2, R16, 0x8880, RZ ;  /* 0x0000888010027816 */ /* 0x004fca00000000ff */
[----:B------:R-:W-:-:S07]  /*1a5f0*/  IMAD R2, R2, R18, RZ ;  /* 0x0000001202027224 */ /* 0x000fce00078e02ff */
.L_x_97:
[----:B------:R-:W-:Y:S05]  /*1a600*/  BSYNC B1 ;  /* 0x0000000000017941 */ /* 0x000fea0003800000 */
.L_x_96:
[----:B-1----:R-:W2:Y:S01]  /*1a610*/  LDL.LU R22, [R1+0x37c] ;  /* 0x00037c0001167983 */ /* 0x002ea20000300800 */
[----:B------:R-:W-:-:S03]  /*1a620*/  @!P1 IADD3.X R5, R11, UR40, RZ, P2, !PT ;  /* 0x000000280b059c10 */ /* 0x000fc600097fe4ff */
[----:B------:R-:W-:Y:S01]  /*1a630*/  STL [R1+0x3e4], R16 ;  /* 0x0003e41001007387 */ /* 0x000fe20000100800 */
[----:B--2---:R-:W-:-:S05]  /*1a640*/  @!P1 IMAD R22, R22, R17, R2 ;  /* 0x0000001116169224 */ /* 0x004fca00078e0202 */
[----:B------:R1:W-:Y:S02]  /*1a650*/  @!P1 STG.E.U8 desc[UR56][R4.64+0x19], R22 ;  /* 0x0000191604009986 */ /* 0x0003e4000c101138 */
[----:B-1----:R-:W-:-:S05]  /*1a660*/  IADD3 R22, P0, R3, 0x100, RZ ;  /* 0x0000010003167810 */ /* 0x002fca0007f1e0ff */
[----:B------:R-:W-:-:S04]  /*1a670*/  IMAD.X R4, RZ, RZ, UR7, P0 ;  /* 0x00000007ff047e24 */ /* 0x000fc800080e06ff */
[-C--:B------:R-:W-:Y:S02]  /*1a680*/  IMAD R23, R4, R6.reuse, RZ ;  /* 0x0000000604177224 */ /* 0x080fe400078e02ff */
[----:B------:R-:W-:-:S04]  /*1a690*/  IMAD.WIDE.U32 R4, R22, R6, R8 ;  /* 0x0000000616047225 */ /* 0x000fc800078e0008 */
[----:B------:R-:W-:Y:S02]  /*1a6a0*/  IMAD R16, R22, R7, R23 ;  /* 0x0000000716107224 */ /* 0x000fe400078e0217 */
[----:B------:R-:W2:Y:S01]  /*1a6b0*/  LDL R23, [R1+0x3c8] ;  /* 0x0003c80001177983 */ /* 0x000ea20000100800 */
[----:B------:R-:W-:-:S03]  /*1a6c0*/  IADD3 R232, P0, R4, R14, RZ ;  /* 0x0000000e04e87210 */ /* 0x000fc60007f1e0ff */
[----:B------:R1:W-:Y:S01]  /*1a6d0*/  STL [R1+0x340], R16 ;  /* 0x0003401001007387 */ /* 0x0003e20000100800 */
[----:B------:R-:W-:-:S03]  /*1a6e0*/  IADD3.X R233, R15, R5, R16, P0, !PT ;  /* 0x000000050fe97210 */ /* 0x000fc600007fe410 */
[----:B-1----:R1:W5:Y:S01]  /*1a6f0*/  LDL.LU R16, [R1+0x3e4] ;  /* 0x0003e40001107983 */ /* 0x0023620000300800 */
[----:B------:R-:W-:Y:S01]  /*1a700*/  IADD3 R4, P1, R12, UR43, RZ ;  /* 0x0000002b0c047c10 */ /* 0x000fe2000ff3e0ff */
[----:B------:R-:W-:Y:S01]  /*1a710*/  BSSY B1, `(.L_x_98) ;  /* 0x000000b000017945 */ /* 0x000fe20003800000 */
[----:B------:R-:W-:Y:S02]  /*1a720*/  LOP3.LUT R19, R19, 0xfffffffb, RZ, 0xc0, !PT ;  /* 0xfffffffb13137812 */ /* 0x000fe400078ec0ff */
[----:B------:R-:W-:Y:S02]  /*1a730*/  IADD3.X R5, R13, UR42, RZ, P1, !PT ;  /* 0x0000002a0d057c10 */ /* 0x000fe40008ffe4ff */
[----:B--2---:R-:W-:-:S04]  /*1a740*/  ISETP.GE.AND P5, PT, R23, 0x101, PT ;  /* 0x000001011700780c */ /* 0x004fc80003fa6270 */
[C---:B------:R-:W-:Y:S02]  /*1a750*/  ISETP.LT.OR P0, PT, R0.reuse, 0x1, !P5 ;  /* 0x000000010000780c */ /* 0x040fe40006f01670 */
[----:B------:R-:W-:-:S07]  /*1a760*/  ISETP.LT.OR P1, PT, R0, 0x2, !P5 ;  /* 0x000000020000780c */ /* 0x000fce0006f21670 */
[----:B------:R-:W-:-:S04]  /*1a770*/  @P5 LOP3.LUT R19, R19, 0x4, RZ, 0xfc, !PT ;  /* 0x0000000413135812 */ /* 0x000fc800078efcff */
[----:B-1----:R-:W-:Y:S05]  /*1a780*/  @P0 BRA `(.L_x_99) ;  /* 0x00000000000c0947 */ /* 0x002fea0003800000 */
[----:B-----5:R-:W2:Y:S02]  /*1a790*/  LDG.E.U8 R16, desc[UR56][R232.64] ;  /* 0x00000038e8107981 */ /* 0x020ea4000c1e1100 */
[----:B--2---:R-:W-:-:S05]  /*1a7a0*/  PRMT R2, R16, 0x8880, RZ ;  /* 0x0000888010027816 */ /* 0x004fca00000000ff */
[----:B------:R-:W-:-:S07]  /*1a7b0*/  IMAD R2, R2, R18, RZ ;  /* 0x0000001202027224 */ /* 0x000fce00078e02ff */
.L_x_99:
[----:B------:R-:W-:Y:S05]  /*1a7c0*/  BSYNC B1 ;  /* 0x0000000000017941 */ /* 0x000fea0003800000 */
.L_x_98:
[----:B------:R-:W2:Y:S01]  /*1a7d0*/  LDL.LU R23, [R1+0x300] ;  /* 0x0003000001177983 */ /* 0x000ea20000300800 */
[----:B------:R-:W-:Y:S01]  /*1a7e0*/  BSSY B1, `(.L_x_100) ;  /* 0x0000007000017945 */ /* 0x000fe20003800000 */
[----:B--2---:R-:W-:-:S05]  /*1a7f0*/  @!P0 IMAD R23, R23, R17, R2 ;  /* 0x0000001117178224 */ /* 0x004fca00078e0202 */
[----:B------:R1:W-:Y:S01]  /*1a800*/  @!P0 STG.E.U8 desc[UR56][R4.64], R23 ;  /* 0x0000001704008986 */ /* 0x0003e2000c101138 */
[----:B------:R-:W-:Y:S05]  /*1a810*/  @P1 BRA `(.L_x_101) ;  /* 0x00000000000c1947 */ /* 0x000fea0003800000 */
[----:B-----5:R-:W2:Y:S02]  /*1a820*/  LDG.E.U8 R16, desc[UR56][R232.64+0x1] ;  /* 0x00000138e8107981 */ /* 0x020ea4000c1e1100 */
[----:B--2---:R-:W-:-:S05]  /*1a830*/  PRMT R2, R16, 0x8880, RZ ;  /* 0x0000888010027816 */ /* 0x004fca00000000ff */
[----:B------:R-:W-:-:S07]  /*1a840*/  IMAD R2, R2, R18, RZ ;  /* 0x0000001202027224 */ /* 0x000fce00078e02ff */
.L_x_101:
[----:B------:R-:W-:Y:S05]  /*1a850*/  BSYNC B1 ;  /* 0x0000000000017941 */ /* 0x000fea0003800000 */
.L_x_100:
[----:B-1----:R-:W2:Y:S01]  /*1a860*/  LDL R23, [R1+0x304] ;  /* 0x0003040001177983 */ /* 0x002ea20000100800 */
[----:B------:R-:W-:-:S03]  /*1a870*/  IADD3 R3, P0, R3, 0x180, RZ ;  /* 0x0000018003037810 */ /* 0x000fc60007f1e0ff */
[----:B------:R1:W-:Y:S04]  /*1a880*/  STL.64 [R1+0x3f0], R12 ;  /* 0x0003f00c01007387 */ /* 0x0003e80000100a00 */
[----:B-1----:R-:W3:Y:S04]  /*1a890*/  LDL.LU.64 R12, [R1+0x3d8] ;  /* 0x0003d800010c7983 */ /* 0x002ee80000300a00 */
[----:B------:R1:W-:Y:S04]  /*1a8a0*/  STL.64 [R1+0x3e8], R10 ;  /* 0x0003e80a01007387 */ /* 0x0003e80000100a00 */
[----:B-1----:R-:W4:Y:S01]  /*1a8b0*/  LDL R11, [R1+0x3c8] ;  /* 0x0003c800010b7983 */ /* 0x002f220000100800 */
[----:B--2---:R-:W-:-:S05]  /*1a8c0*/  @!P1 IMAD R21, R23, R17, R2 ;  /* 0x0000001117159224 */ /* 0x004fca00078e0202 */
[----:B------:R1:W-:Y:S02]  /*1a8d0*/  @!P1 STG.E.U8 desc[UR56][R4.64+0x1], R21 ;  /* 0x0000011504009986 */ /* 0x0003e4000c101138 */
[----:B-1----:R-:W-:-:S04]  /*1a8e0*/  IMAD.X R21, RZ, RZ, UR7, P0 ;  /* 0x00000007ff157e24 */ /* 0x002fc800080e06ff */
[----:B------:R-:W-:-:S04]  /*1a8f0*/  IMAD R21, R21, R6, RZ ;  /* 0x0000000615157224 */ /* 0x000fc800078e02ff */
[----:B------:R-:W-:Y:S02]  /*1a900*/  IMAD R10, R3, R7, R21 ;  /* 0x00000007030a7224 */ /* 0x000fe400078e0215 */
[----:B------:R-:W2:Y:S01]  /*1a910*/  LDL.LU R7, [R1+0x340] ;  /* 0x0003400001077983 */ /* 0x000ea20000300800 */
[----:B---3--:R-:W-:-:S03]  /*1a920*/  IMAD.WIDE.U32 R22, R22, R6, R12 ;  /* 0x0000000616167225 */ /* 0x008fc600078e000c */
[----:B------:R1:W-:Y:S01]  /*1a930*/  STL [R1+0x344], R10 ;  /* 0x0003440a01007387 */ /* 0x0003e20000100800 */
[----:B------:R-:W-:Y:S01]  /*1a940*/  IMAD.WIDE.U32 R12, R3, R6, R12 ;  /* 0x00000006030c7225 */ /* 0x000fe200078e000c */
[----:B------:R-:W-:Y:S02]  /*1a950*/  IADD3 R22, P0, P1, R20, R14, R22 ;  /* 0x0000000e14167210 */ /* 0x000fe4000791e016 */
[----:B----4-:R-:W-:Y:S01]  /*1a960*/  ISETP.GE.AND P2, PT, R11, 0x109, PT ;  /* 0x000001090b00780c */ /* 0x010fe20003f46270 */
[----:B--2---:R-:W-:-:S05]  /*1a970*/  IMAD.IADD R7, R7, 0x1, R23 ;  /* 0x0000000107077824 */ /* 0x004fca00078e0217 */
[CC--:B------:R-:W-:Y:S01]  /*1a980*/  IADD3.X R23, R9.reuse, R15.reuse, R7, P0, P1 ;  /* 0x0000000f09177210 */ /* 0x0c0fe200007e2407 */
[----:B------:R-:W-:Y:S01]  /*1a990*/  IMAD.IADD R7, R10, 0x1, R13 ;  /* 0x000000010a077824 */ /* 0x000fe200078e020d */
[----:B------:R-:W-:Y:S02]  /*1a9a0*/  IADD3 R20, P0, P1, R20, R14, R12 ;  /* 0x0000000e14147210 */ /* 0x000fe4000791e00c */
[----:B------:R2:W5:Y:S02]  /*1a9b0*/  LDL.LU.64 R12, [R1+0x3f0] ;  /* 0x0003f000010c7983 */ /* 0x0005640000300a00 */
[----:B------:R-:W-:Y:S02]  /*1a9c0*/  IADD3.X R21, R9, R15, R7, P0, P1 ;  /* 0x0000000f09157210 */ /* 0x000fe400007e2407 */
[----:B------:R-:W-:-:S13]  /*1a9d0*/  ISETP.LT.OR P0, PT, R0, 0x1, !P2 ;  /* 0x000000010000780c */ /* 0x000fda0005701670 */
[----:B-1----:R-:W-:-:S04]  /*1a9e0*/  @!P0 IADD3 R10, P1, R4, UR41, RZ ;  /* 0x00000029040a8c10 */ /* 0x002fc8000ff3e0ff */
[----:B------:R-:W-:-:S05]  /*1a9f0*/  @!P0 IADD3.X R11, R5, UR40, RZ, P1, !PT ;  /* 0x00000028050b8c10 */ /* 0x000fca0008ffe4ff */
[----:B------:R1:W-:Y:S04]  /*1aa00*/  @!P0 STL.64 [R1+0x300], R10 ;  /* 0x0003000a01008387 */ /* 0x0003e80000100a00 */
[----:B-1----:R2:W5:Y:S01]  /*1aa10*/  LDL.LU.64 R10, [R1+0x3e8] ;  /* 0x0003e800010a7983 */ /* 0x0025620000300a00 */
[----:B------:R-:W-:Y:S04]  /*1aa20*/  BSSY B1, `(.L_x_102) ;  /* 0x0000005000017945 */ /* 0x000fe80003800000 */
[----:B------:R-:W-:Y:S05]  /*1aa30*/  @P0 BRA `(.L_x_103) ;  /* 0x00000000000c0947 */ /* 0x000fea0003800000 */
[----:B-----5:R-:W3:Y:S02]  /*1aa40*/  LDG.E.U8 R16, desc[UR56][R22.64] ;  /* 0x0000003816107981 */ /* 0x020ee4000c1e1100 */
[----:B---3--:R-:W-:-:S05]  /*1aa50*/  PRMT R2, R16, 0x8880, RZ ;  /* 0x0000888010027816 */ /* 0x008fca00000000ff */
[----:B------:R-:W-:-:S07]  /*1aa60*/  IMAD R2, R2, R18, RZ ;  /* 0x0000001202027224 */ /* 0x000fce00078e02ff */
.L_x_103:
[----:B------:R-:W-:Y:S05]  /*1aa70*/  BSYNC B1 ;  /* 0x0000000000017941 */ /* 0x000fea0003800000 */
.L_x_102:
[----:B------:R-:W3:Y:S04]  /*1aa80*/  LDL.LU R7, [R1+0x308] ;  /* 0x0003080001077983 */ /* 0x000ee80000300800 */
[----:B------:R1:W-:Y:S04]  /*1aa90*/  STL.64 [R1+0x3e8], R8 ;  /* 0x0003e80801007387 */ /* 0x0003e80000100a00 */
[----:B-1----:R-:W4:Y:S01]  /*1aaa0*/  LDL.64 R8, [R1+0x300] ;  /* 0x0003000001087983 */ /* 0x002f220000100a00 */
[----:B---3--:R-:W-:-:S05]  /*1aab0*/  @!P0 IMAD R7, R7, R17, R2 ;  /* 0x0000001107078224 */ /* 0x008fca00078e0202 */
[----:B----4-:R1:W-:Y:S01]  /*1aac0*/  @!P0 STG.E.U8 desc[UR56][R8.64], R7 ;  /* 0x0000000708008986 */ /* 0x0103e2000c101138 */
        /* <DEDUP_REMOVED lines=10> */
.L_x_105:
[----:B------:R-:W-:Y:S05]  /*1ab70*/  BSYNC B1 ;  /* 0x0000000000017941 */ /* 0x000fea0003800000 */
.L_x_104:
[----:B------:R-:W3:Y:S04]  /*1ab80*/  LDL.LU R7, [R1+0x30c] ;  /* 0x00030c0001077983 */ /* 0x000ee80000300800 */
[----:B------:R4:W-:Y:S04]  /*1ab90*/  STL.64 [R1+0x3e8], R4 ;  /* 0x0003e80401007387 */ /* 0x0009e80000100a00 */
[----:B----4-:R-:W4:Y:S01]  /*1aba0*/  LDL.LU.64 R4, [R1+0x300] ;  /* 0x0003000001047983 */ /* 0x010f220000300a00 */
[----:B---3--:R-:W-:-:S05]  /*1abb0*/  @!P0 IMAD R7, R7, R17, R2 ;  /* 0x0000001107078224 */ /* 0x008fca00078e0202 */
[----:B----4-:R3:W-:Y:S04]  /*1abc0*/  @!P0 STG.E.U8 desc[UR56][R4.64+0x1], R7 ;  /* 0x0000010704008986 */ /* 0x0107e8000c101138 */
[----:B---3--:R3:W5:Y:S01]  /*1abd0*/  LDL.LU.64 R4, [R1+0x3e8] ;  /* 0x0003e80001047983 */ /* 0x0087620000300a00 */
[----:B------:R-:W-:Y:S01]  /*1abe0*/  ISETP.LT.OR P0, PT, R0, 0x9, !P5 ;  /* 0x000000090000780c */ /* 0x000fe20006f01670 */
[----:B------:R-:W-:-:S12]  /*1abf0*/  BSSY B1, `(.L_x_106) ;  /* 0x0000005000017945 */ /* 0x000fd80003800000 */
[----:B---3--:R-:W-:Y:S05]  /*1ac00*/  @P0 BRA `(.L_x_107) ;  /* 0x00000000000c0947 */ /* 0x008fea0003800000 */
[----:B-----5:R-:W3:Y:S02]  /*1ac10*/  LDG.E.U8 R16, desc[UR56][R232.64+0x8] ;  /* 0x00000838e8107981 */ /* 0x020ee4000c1e1100 */
[----:B---3--:R-:W-:-:S05]  /*1ac20*/  PRMT R2, R16, 0x8880, RZ ;  /* 0x0000888010027816 */ /* 0x008fca00000000ff */
[----:B------:R-:W-:-:S07]  /*1ac30*/  IMAD R2, R2, R18, RZ ;  /* 0x0000001202027224 */ /* 0x000fce00078e02ff */
.L_x_107:
[----:B------:R-:W-:Y:S05]  /*1ac40*/  BSYNC B1 ;  /* 0x0000000000017941 */ /* 0x000fea0003800000 */
.L_x_106:
[----:B------:R-:W3:Y:S01]  /*1ac50*/  LDL.LU R7, [R1+0x310] ;  /* 0x0003100001077983 */ /* 0x000ee20000300800 */
[----:B------:R-:W-:Y:S01]  /*1ac60*/  ISETP.LT.OR P1, PT, R0, 0xa, !P5 ;  /* 0x0000000a0000780c */ /* 0x000fe20006f21670 */
[----:B------:R-:W-:Y:S01]  /*1ac70*/  BSSY B1, `(.L_x_108) ;  /* 0x0000007000017945 */ /* 0x000fe20003800000 */
[----:B---3--:R-:W-:-:S05]  /*1ac80*/  @!P0 IMAD R7, R7, R17, R2 ;  /* 0x0000001107078224 */ /* 0x008fca00078e0202 */
[----:B-----5:R3:W-:Y:S06]  /*1ac90*/  @!P0 STG.E.U8 desc[UR56][R4.64+0x8], R7 ;  /* 0x0000080704008986 */ /* 0x0207ec000c101138 */
[----:B------:R-:W-:Y:S05]  /*1aca0*/  @P1 BRA `(.L_x_109) ;  /* 0x00000000000c1947 */ /* 0x000fea0003800000 */
[----:B------:R-:W4:Y:S02]  /*1acb0*/  LDG.E.U8 R16, desc[UR56][R232.64+0x9] ;  /* 0x00000938e8107981 */ /* 0x000f24000c1e1100 */
[----:B----4-:R-:W-:-:S05]  /*1acc0*/  PRMT R2, R16, 0x8880, RZ ;  /* 0x0000888010027816 */ /* 0x010fca00000000ff */
[----:B------:R-:W-:-:S07]  /*1acd0*/  IMAD R2, R2, R18, RZ ;  /* 0x0000001202027224 */ /* 0x000fce00078e02ff */
.L_x_109:
[----:B------:R-:W-:Y:S05]  /*1ace0*/  BSYNC B1 ;  /* 0x0000000000017941 */ /* 0x000fea0003800000 */
.L_x_108:
[----:B------:R4:W-:Y:S04]  /*1acf0*/  STL.64 [R1+0x3e8], R8 ;  /* 0x0003e80801007387 */ /* 0x0009e80000100a00 */
[----:B---3--:R-:W3:Y:S01]  /*1ad00*/  LDL.LU R7, [R1+0x314] ;  /* 0x0003140001077983 */ /* 0x008ee20000300800 */
[----:B------:R-:W-:-:S13]  /*1ad10*/  ISETP.LT.OR P0, PT, R0, 0x9, !P2 ;  /* 0x000000090000780c */ /* 0x000fda0005701670 */
[----:B----4-:R-:W-:-:S04]  /*1ad20*/  @!P0 IADD3 R8, P4, R4, UR41, RZ ;  /* 0x0000002904088c10 */ /* 0x010fc8000ff9e0ff */
[----:B------:R-:W-:-:S05]  /*1ad30*/  @!P0 IADD3.X R9, R5, UR40, RZ, P4, !PT ;  /* 0x0000002805098c10 */ /* 0x000fca000a7fe4ff */
[----:B------:R4:W-:Y:S04]  /*1ad40*/  @!P0 STL.64 [R1+0x308], R8 ;  /* 0x0003080801008387 */ /* 0x0009e80000100a00 */
[----:B----4-:R4:W5:Y:S01]  /*1ad50*/  LDL.LU.64 R8, [R1+0x3e8] ;  /* 0x0003e80001087983 */ /* 0x0109620000300a00 */
[----:B------:R-:W-:Y:S01]  /*1ad60*/  BSSY B1, `(.L_x_110) ;  /* 0x0000007000017945 */ /* 0x000fe20003800000 */
[----:B---3--:R-:W-:-:S05]  /*1ad70*/  @!P1 IMAD R7, R7, R17, R2 ;  /* 0x0000001107079224 */ /* 0x008fca00078e0202 */
[----:B------:R4:W-:Y:S01]  /*1ad80*/  @!P1 STG.E.U8 desc[UR56][R4.64+0x9], R7 ;  /* 0x0000090704009986 */ /* 0x0009e2000c101138 */
[----:B------:R-:W-:Y:S05]  /*1ad90*/  @P0 BRA `(.L_x_111) ;  /* 0x00000000000c0947 */ /* 0x000fea0003800000 */
[----:B------:R-:W3:Y:S02]  /*1ada0*/  LDG.E.U8 R16, desc[UR56][R22.64+0x8] ;  /* 0x0000083816107981 */ /* 0x000ee4000c1e1100 */
[----:B---3--:R-:W-:-:S05]  /*1adb0*/  PRMT R2, R16, 0x8880, RZ ;  /* 0x0000888010027816 */ /* 0x008fca00000000ff */
[----:B------:R-:W-:-:S07]  /*1adc0*/  IMAD R2, R2, R18, RZ ;  /* 0x0000001202027224 */ /* 0x000fce00078e02ff */
.L_x_111:
[----:B------:R-:W-:Y:S05]  /*1add0*/  BSYNC B1 ;  /* 0x0000000000017941 */ /* 0x000fea0003800000 */
.L_x_110:
[----:B------:R-:W-:Y:S04]  /*1ade0*/  STL.64 [R1+0x3f0], R10 ;  /* 0x0003f00a01007387 */ /* 0x000fe80000100a00 */
[----:B----4-:R-:W3:Y:S04]  /*1adf0*/  LDL.LU R7, [R1+0x318] ;  /* 0x0003180001077983 */ /* 0x010ee80000300800 */
[----:B-----5:R4:W-:Y:S04]  /*1ae00*/  STL.64 [R1+0x3e8], R8 ;  /* 0x0003e80801007387 */ /* 0x0209e80000100a00 */
[----:B----4-:R-:W4:Y:S01]  /*1ae10*/  LDL.LU.64 R8, [R1+0x308] ;  /* 0x0003080001087983 */ /* 0x010f220000300a00 */
[----:B------:R-:W-:-:S13]  /*1ae20*/  ISETP.LT.OR P1, PT, R0, 0xa, !P2 ;  /* 0x0000000a0000780c */ /* 0x000fda0005721670 */
[----:B------:R-:W-:-:S04]  /*1ae30*/  @!P1 IADD3 R10, P4, R4, UR41, RZ ;  /* 0x00000029040a9c10 */ /* 0x000fc8000ff9e0ff */
[----:B------:R-:W-:-:S05]  /*1ae40*/  @!P1 IADD3.X R11, R5, UR40, RZ, P4, !PT ;  /* 0x00000028050b9c10 */ /* 0x000fca000a7fe4ff */
[----:B------:R0:W-:Y:S04]  /*1ae50*/  @!P1 STL.64 [R1+0x300], R10 ;  /* 0x0003000a01009387 */ /* 0x0001e80000100a00 */
[----:B0-----:R0:W5:Y:S01]  /*1ae60*/  LDL.LU.64 R10, [R1+0x3f0] ;  /* 0x0003f000010a7983 */ /* 0x0011620000300a00 */
[----:B---3--:R-:W-:-:S05]  /*1ae70*/  @!P0 IMAD R7, R7, R17, R2 ;  /* 0x0000001107078224 */ /* 0x008fca00078e0202 */
[----:B----4-:R3:W-:Y:S04]  /*1ae80*/  @!P0 STG.E.U8 desc[UR56][R8.64+0x8], R7 ;  /* 0x0000080708008986 */ /* 0x0107e8000c101138 */
[----:B---3--:R0:W5:Y:S01]  /*1ae90*/  LDL.LU.64 R8, [R1+0x3e8] ;  /* 0x0003e80001087983 */ /* 0x0081620000300a00 */
[----:B------:R-:W-:Y:S04]  /*1aea0*/  BSSY B1, `(.L_x_112) ;  /* 0x0000005000017945 */ /* 0x000fe80003800000 */
[----:B------:R-:W-:Y:S05]  /*1aeb0*/  @P1 BRA `(.L_x_113) ;  /* 0x00000000000c1947 */ /* 0x000fea0003800000 */
[----:B------:R-:W3:Y:S02]  /*1aec0*/  LDG.E.U8 R16, desc[UR56][R22.64+0x9] ;  /* 0x0000093816107981 */ /* 0x000ee4000c1e1100 */
[----:B---3--:R-:W-:-:S05]  /*1aed0*/  PRMT R2, R16, 0x8880, RZ ;  /* 0x0000888010027816 */ /* 0x008fca00000000ff */
[----:B------:R-:W-:-:S07]  /*1aee0*/  IMAD R2, R2, R18, RZ ;  /* 0x0000001202027224 */ /* 0x000fce00078e02ff */
.L_x_113:
[----:B------:R-:W-:Y:S05]  /*1aef0*/  BSYNC B1 ;  /* 0x0000000000017941 */ /* 0x000fea0003800000 */
.L_x_112:
        /* <DEDUP_REMOVED lines=9> */
[----:B------:R-:W3:Y:S02]  /*1af90*/  LDG.E.U8 R16, desc[UR56][R232.64+0x10] ;  /* 0x00001038e8107981 */ /* 0x000ee4000c1e1100 */
[----:B---3--:R-:W-:-:S05]  /*1afa0*/  PRMT R2, R16, 0x8880, RZ ;  /* 0x0000888010027816 */ /* 0x008fca00000000ff */
[----:B------:R-:W-:-:S07]  /*1afb0*/  IMAD R2, R2, R18, RZ ;  /* 0x0000001202027224 */ /* 0x000fce00078e02ff */
.L_x_115:
[----:B------:R-:W-:Y:S05]  /*1afc0*/  BSYNC B1 ;  /* 0x0000000000017941 */ /* 0x000fea0003800000 */
.L_x_114:
        /* <DEDUP_REMOVED lines=9> */
.L_x_117:
[----:B------:R-:W-:Y:S05]  /*1b060*/  BSYNC B1 ;  /* 0x0000000000017941 */ /* 0x000fea0003800000 */
.L_x_116:
        /* <DEDUP_REMOVED lines=14> */
.L_x_119:
[----:B------:R-:W-:Y:S05]  /*1b150*/  BSYNC B1 ;  /* 0x0000000000017941 */ /* 0x000fea0003800000 */
.L_x_118:
        /* <DEDUP_REMOVED lines=17> */
.L_x_121:
[----:B------:R-:W-:Y:S05]  /*1b270*/  BSYNC B1 ;  /* 0x0000000000017941 */ /* 0x000fea0003800000 */
.L_x_120:
        /* <DEDUP_REMOVED lines=12> */
.L_x_123:
[----:B------:R-:W-:Y:S05]  /*1b340*/  BSYNC B1 ;  /* 0x0000000000017941 */ /* 0x000fea0003800000 */
.L_x_122:
        /* <DEDUP_REMOVED lines=9> */
.L_x_125:
[----:B------:R-:W-:Y:S05]  /*1b3e0*/  BSYNC B1 ;  /* 0x0000000000017941 */ /* 0x000fea0003800000 */
.L_x_124:
        /* <DEDUP_REMOVED lines=14> */
.L_x_127:
[----:B------:R-:W-:Y:S05]  /*1b4d0*/  BSYNC B1 ;  /* 0x0000000000017941 */ /* 0x000fea0003800000 */
.L_x_126:
        /* <DEDUP_REMOVED lines=17> */
.L_x_129:
[----:B------:R-:W-:Y:S05]  /*1b5f0*/  BSYNC B1 ;  /* 0x0000000000017941 */ /* 0x000fea0003800000 */
.L_x_128:
[----:B------:R-:W3:Y:S04]  /*1b600*/  LDL.LU R7, [R1+0x33c] ;  /* 0x00033c0001077983 */ /* 0x000ee80000300800 */
[----:B-----5:R-:W-:Y:S04]  /*1b610*/  STL [R1+0x3f0], R10 ;  /* 0x0003f00a01007387 */ /* 0x020fe80000100800 */
[----:B------:R4:W-:Y:S04]  /*1b620*/  STL.64 [R1+0x3e8], R4 ;  /* 0x0003e80401007387 */ /* 0x0009e80000100a00 */
[----:B----4-:R-:W4:Y:S01]  /*1b630*/  LDL.LU.64 R4, [R1+0x300] ;  /* 0x0003000001047983 */ /* 0x010f220000300a00 */
[----:B---3--:R-:W-:-:S02]  /*1b640*/  @!P1 IMAD R10, R7, R17, R2 ;  /* 0x00000011070a9224 */ /* 0x008fc400078e0202 */
[----:B------:R-:W-:-:S04]  /*1b650*/  IMAD.WIDE.U32 R6, R3, R6, R8 ;  /* 0x0000000603067225 */ /* 0x000fc800078e0008 */
[----:B------:R-:W-:Y:S02]  /*1b660*/  IMAD.MOV.U32 R3, RZ, RZ, R10 ;  /* 0x000000ffff037224 */ /* 0x000fe400078e000a */
[----:B------:R3:W5:Y:S04]  /*1b670*/  LDL.LU R10, [R1+0x3f0] ;  /* 0x0003f000010a7983 */ /* 0x0007680000300800 */
[----:B------:R-:W2:Y:S04]  /*1b680*/  LDL.LU R8, [R1+0x344] ;  /* 0x0003440001087983 */ /* 0x000ea80000300800 */
[----:B------:R-:W3:Y:S01]  /*1b690*/  LDL R9, [R1+0x3c8] ;  /* 0x0003c80001097983 */ /* 0x000ee20000100800 */
[----:B------:R-:W-:-:S03]  /*1b6a0*/  IADD3 R14, P0, R6, R14, RZ ;  /* 0x0000000e060e7210 */ /* 0x000fc60007f1e0ff */
[----:B----4-:R4:W-:Y:S04]  /*1b6b0*/  @!P1 STG.E.U8 desc[UR56][R4.64+0x19], R3 ;  /* 0x0000190304009986 */ /* 0x0109e8000c101138 */
[----:B----4-:R4:W5:Y:S01]  /*1b6c0*/  LDL.LU.64 R4, [R1+0x3e8] ;  /* 0x0003e80001047983 */ /* 0x0109620000300a00 */
[----:B--2---:R-:W-:Y:S02]  /*1b6d0*/  IADD3.X R15, R15, R7, R8, P0, !PT ;  /* 0x000000070f0f7210 */ /* 0x004fe400007fe408 */
[----:B---3--:R-:W-:-:S04]  /*1b6e0*/  ISETP.GE.AND P1, PT, R9, 0x181, PT ;  /* 0x000001810900780c */ /* 0x008fc80003f26270 */
[----:B------:R-:W-:-:S13]  /*1b6f0*/  ISETP.LT.OR P0, PT, R0, 0x1, !P1 ;  /* 0x000000010000780c */ /* 0x000fda0004f01670 */
[----:B------:R-:W2:Y:S01]  /*1b700*/  @!P0 LDG.E.U8 R16, desc[UR56][R14.64] ;  /* 0x000000380e108981 */ /* 0x000ea2000c1e1100 */
[----:B------:R-:W-:Y:S01]  /*1b710*/  MOV R8, UR12 ;  /* 0x0000000c00087c02 */ /* 0x000fe20008000f00 */
[----:B------:R-:W-:-:S04]  /*1b720*/  IMAD.U32 R6, RZ, RZ, UR13 ;  /* 0x0000000dff067e24 */ /* 0x000fc8000f8e00ff */
[----:B------:R-:W-:Y:S02]  /*1b730*/  IMAD R7, R6, 0x180, RZ ;  /* 0x0000018006077824 */ /* 0x000fe400078e02ff */
[----:B------:R-:W-:Y:S01]  /*1b740*/  IMAD.WIDE.U32 R8, R8, 0x180, R12 ;  /* 0x0000018008087825 */ /* 0x000fe200078e000c */
[----:B--2---:R-:W-:-:S05]  /*1b750*/  @!P0 PRMT R3, R16, 0x8880, RZ ;  /* 0x0000888010038816 */ /* 0x004fca00000000ff */
[----:B------:R-:W-:Y:S02]  /*1b760*/  @!P0 IMAD R2, R3, R18, RZ ;  /* 0x0000001203028224 */ /* 0x000fe400078e02ff */
[----:B------:R-:W2:Y:S01]  /*1b770*/  LDL.LU R3, [R1+0x2c0] ;  /* 0x0002c00001037983 */ /* 0x000ea20000300800 */
[----:B------:R-:W-:Y:S01]  /*1b780*/  IMAD.IADD R7, R9, 0x1, R7 ;  /* 0x0000000109077824 */ /* 0x000fe200078e0207 */
[----:B------:R-:W-:Y:S01]  /*1b790*/  ISETP.LT.OR P5, PT, R0, 0x2, !P1 ;  /* 0x000000020000780c */ /* 0x000fe20004fa1670 */
[----:B------:R-:W-:Y:S01]  /*1b7a0*/  @!P0 IMAD.MOV.U32 R6, RZ, RZ, R8 ;  /* 0x000000ffff068224 */ /* 0x000fe200078e0008 */
[----:B------:R-:W-:Y:S01]  /*1b7b0*/  BSSY B1, `(.L_x_130) ;  /* 0x0000007000017945 */ /* 0x000fe20003800000 */
[----:B--2---:R-:W-:-:S05]  /*1b7c0*/  @!P0 IMAD R3, R3, R17, R2 ;  /* 0x0000001103038224 */ /* 0x004fca00078e0202 */
[----:B------:R4:W-:Y:S05]  /*1b7d0*/  @!P0 STG.E.U8 desc[UR56][R6.64], R3 ;  /* 0x0000000306008986 */ /* 0x0009ea000c101138 */
[----:B------:R-:W-:Y:S05]  /*1b7e0*/  @P5 BRA `(.L_x_131) ;  /* 0x00000000000c5947 */ /* 0x000fea0003800000 */
[----:B------:R-:W2:Y:S02]  /*1b7f0*/  LDG.E.U8 R16, desc[UR56][R14.64+0x1] ;  /* 0x000001380e107981 */ /* 0x000ea4000c1e1100 */
[----:B--2---:R-:W-:-:S05]  /*1b800*/  PRMT R2, R16, 0x8880, RZ ;  /* 0x0000888010027816 */ /* 0x004fca00000000ff */
[----:B------:R-:W-:-:S07]  /*1b810*/  IMAD R2, R2, R18, RZ ;  /* 0x0000001202027224 */ /* 0x000fce00078e02ff */
.L_x_131:
[----:B------:R-:W-:Y:S05]  /*1b820*/  BSYNC B1 ;  /* 0x0000000000017941 */ /* 0x000fea0003800000 */
.L_x_130:
[----:B----4-:R-:W2:Y:S04]  /*1b830*/  LDL.LU R3, [R1+0x2c4] ;  /* 0x0002c40001037983 */ /* 0x010ea80000300800 */
[----:B-----5:R3:W-:Y:S04]  /*1b840*/  STL.64 [R1+0x3e8], R4 ;  /* 0x0003e80401007387 */ /* 0x0207e80000100a00 */
[----:B---3--:R-:W3:Y:S01]  /*1b850*/  LDL.LU R5, [R1+0x3c8] ;  /* 0x0003c80001057983 */ /* 0x008ee20000300800 */
[----:B------:R-:W-:-:S04]  /*1b860*/  LOP3.LUT R19, R19, 0xffffffbf, RZ, 0xc0, !PT ;  /* 0xffffffbf13137812 */ /* 0x000fc800078ec0ff */
[----:B------:R-:W-:Y:S01]  /*1b870*/  @P1 LOP3.LUT R19, R19, 0x40, RZ, 0xfc, !PT ;  /* 0x0000004013131812 */ /* 0x000fe200078efcff */
[----:B--2---:R-:W-:Y:S01]  /*1b880*/  @!P5 IMAD R3, R3, R17, R2 ;  /* 0x000000110303d224 */ /* 0x004fe200078e0202 */
[----:B---3--:R-:W-:-:S04]  /*1b890*/  ISETP.GE.AND P0, PT, R5, 0x189, PT ;  /* 0x000001890500780c */ /* 0x008fc80003f06270 */
[----:B------:R-:W-:-:S13]  /*1b8a0*/  ISETP.LT.OR P4, PT, R0, 0x1, !P0 ;  /* 0x000000010000780c */ /* 0x000fda0004781670 */
[----:B------:R-:W-:-:S04]  /*1b8b0*/  @!P4 IADD3 R4, P1, R8, UR41, RZ ;  /* 0x000000290804cc10 */ /* 0x000fc8000ff3e0ff */
[----:B------:R-:W-:Y:S01]  /*1b8c0*/  @!P4 IADD3.X R5, R7, UR40, RZ, P1, !PT ;  /* 0x000000280705cc10 */ /* 0x000fe20008ffe4ff */
[----:B------:R-:W-:Y:S01]  /*1b8d0*/  BSSY B1, `(.L_x_132) ;  /* 0x000000b000017945 */ /* 0x000fe20003800000 */
[----:B------:R-:W-:-:S03]  /*1b8e0*/  LOP3.LUT P1, RZ, R19, 0x40, RZ, 0xc0, !PT ;  /* 0x0000004013ff7812 */ /* 0x000fc6000782c0ff */
[----:B------:R2:W-:Y:S02]  /*1b8f0*/  @!P4 STL.64 [R1+0x300], R4 ;  /* 0x000300040100c387 */ /* 0x0005e40000100a00 */
[----:B--2---:R-:W-:Y:S02]  /*1b900*/  @!P5 IMAD.MOV.U32 R4, RZ, RZ, R8 ;  /* 0x000000ffff04d224 */ /* 0x004fe400078e0008 */
[----:B------:R-:W-:-:S05]  /*1b910*/  @!P5 IMAD.MOV.U32 R5, RZ, RZ, R7 ;  /* 0x000000ffff05d224 */ /* 0x000fca00078e0007 */
[----:B------:R2:W-:Y:S04]  /*1b920*/  @!P5 STG.E.U8 desc[UR56][R4.64+0x1], R3 ;  /* 0x000001030400d986 */ /* 0x0005e8000c101138 */
[----:B--2---:R2:W5:Y:S01]  /*1b930*/  LDL.LU.64 R4, [R1+0x3e8] ;  /* 0x0003e80001047983 */ /* 0x0045620000300a00 */
[----:B------:R-:W-:Y:S05]  /*1b940*/  @P4 BRA `(.L_x_133) ;  /* 0x00000000000c4947 */ /* 0x000fea0003800000 */
[----:B------:R-:W3:Y:S02]  /*1b950*/  LDG.E.U8 R16, desc[UR56][R20.64] ;  /* 0x0000003814107981 */ /* 0x000ee4000c1e1100 */
[----:B---3--:R-:W-:-:S05]  /*1b960*/  PRMT R2, R16, 0x8880, RZ ;  /* 0x0000888010027816 */ /* 0x008fca00000000ff */
[----:B------:R-:W-:-:S07]  /*1b970*/  IMAD R2, R2, R18, RZ ;  /* 0x0000001202027224 */ /* 0x000fce00078e02ff */
.L_x_133:
[----:B------:R-:W-:Y:S05]  /*1b980*/  BSYNC B1 ;  /* 0x0000000000017941 */ /* 0x000fea0003800000 */
.L_x_132:
[----:B------:R-:W-:Y:S04]  /*1b990*/  STL.64 [R1+0x3f0], R10 ;  /* 0x0003f00a01007387 */ /* 0x000fe80000100a00 */
[----:B------:R-:W3:Y:S04]  /*1b9a0*/  LDL.LU R3, [R1+0x2c8] ;  /* 0x0002c80001037983 */ /* 0x000ee80000300800 */
[----:B-----5:R4:W-:Y:S04]  /*1b9b0*/  STL.64 [R1+0x3e8], R4 ;  /* 0x0003e80401007387 */ /* 0x0209e80000100a00 */
[----:B----4-:R-:W4:Y:S01]  /*1b9c0*/  LDL.LU.64 R4, [R1+0x300] ;  /* 0x0003000001047983 */ /* 0x010f220000300a00 */
[----:B------:R-:W-:-:S02]  /*1b9d0*/  ISETP.LT.OR P5, PT, R0, 0x2, !P0 ;  /* 0x000000020000780c */ /* 0x000fc400047a1670 */
[----:B------:R-:W-:-:S04]  /*1b9e0*/  LOP3.LUT R19, R19, 0xffffffbf, RZ, 0xc0, !PT ;  /* 0xffffffbf13137812 */ /* 0x000fc800078ec0ff */
[----:B------:R-:W-:-:S07]  /*1b9f0*/  @P1 LOP3.LUT R19, R19, 0x40, RZ, 0xfc, !PT ;  /* 0x0000004013131812 */ /* 0x000fce00078efcff */
[----:B------:R-:W-:-:S04]  /*1ba00*/  @!P5 IADD3 R10, P1, R8, UR41, RZ ;  /* 0x00000029080adc10 */ /* 0x000fc8000ff3e0ff */
[----:B------:R-:W-:-:S05]  /*1ba10*/  @!P5 IADD3.X R11, R7, UR40, RZ, P1, !PT ;  /* 0x00000028070bdc10 */ /* 0x000fca0008ffe4ff */
[----:B------:R0:W-:Y:S04]  /*1ba20*/  @!P5 STL.64 [R1+0x2c0], R10 ;  /* 0x0002c00a0100d387 */ /* 0x0001e80000100a00 */
[----:B0-----:R0:W5:Y:S01]  /*1ba30*/  LDL.LU.64 R10, [R1+0x3f0] ;  /* 0x0003f000010a7983 */ /* 0x0011620000300a00 */
[----:B------:R-:W-:Y:S01]  /*1ba40*/  BSSY B1, `(.L_x_134) ;  /* 0x0000009000017945 */ /* 0x000fe20003800000 */
[----:B------:R-:W-:Y:S01]  /*1ba50*/  LOP3.LUT P1, RZ, R19, 0x40, RZ, 0xc0, !PT ;  /* 0x0000004013ff7812 */ /* 0x000fe2000782c0ff */
[----:B---3--:R-:W-:-:S05]  /*1ba60*/  @!P4 IMAD R3, R3, R17, R2 ;  /* 0x000000110303c224 */ /* 0x008fca00078e0202 */
[----:B----4-:R3:W-:Y:S04]  /*1ba70*/  @!P4 STG.E.U8 desc[UR56][R4.64], R3 ;  /* 0x000000030400c986 */ /* 0x0107e8000c101138 */
[----:B---3--:R0:W5:Y:S01]  /*1ba80*/  LDL.LU.64 R4, [R1+0x3e8] ;  /* 0x0003e80001047983 */ /* 0x0081620000300a00 */
[----:B------:R-:W-:Y:S05]  /*1ba90*/  @P5 BRA `(.L_x_135) ;  /* 0x00000000000c5947 */ /* 0x000fea0003800000 */
[----:B------:R-:W3:Y:S02]  /*1baa0*/  LDG.E.U8 R16, desc[UR56][R20.64+0x1] ;  /* 0x0000013814107981 */ /* 0x000ee4000c1e1100 */
[----:B---3--:R-:W-:-:S05]  /*1bab0*/  PRMT R2, R16, 0x8880, RZ ;  /* 0x0000888010027816 */ /* 0x008fca00000000ff */
[----:B------:R-:W-:-:S07]  /*1bac0*/  IMAD R2, R2, R18, RZ ;  /* 0x0000001202027224 */ /* 0x000fce00078e02ff */
.L_x_135:
[----:B------:R-:W-:Y:S05]  /*1bad0*/  BSYNC B1 ;  /* 0x0000000000017941 */ /* 0x000fea0003800000 */
.L_x_134:
[----:B------:R-:W3:Y:S04]  /*1bae0*/  LDL.LU R3, [R1+0x2cc] ;  /* 0x0002cc0001037983 */ /* 0x000ee80000300800 */
[----:B-----5:R4:W-:Y:S04]  /*1baf0*/  STL.64 [R1+0x3e8], R4 ;  /* 0x0003e80401007387 */ /* 0x0209e80000100a00 */
        /* <DEDUP_REMOVED lines=10> */
.L_x_137:
[----:B------:R-:W-:Y:S05]  /*1bba0*/  BSYNC B1 ;  /* 0x0000000000017941 */ /* 0x000fea0003800000 */
.L_x_136:
[----:B------:R-:W3:Y:S04]  /*1bbb0*/  LDL.LU R3, [R1+0x2d0] ;  /* 0x0002d00001037983 */ /* 0x000ee80000300800 */
[----:B-----5:R4:W-:Y:S02]  /*1bbc0*/  STL.64 [R1+0x3e8], R4 ;  /* 0x0003e80401007387 */ /* 0x0209e40000100a00 */
[----:B----4-:R-:W-:Y:S02]  /*1bbd0*/  @!P4 IMAD.MOV.U32 R4, RZ, RZ, R8 ;  /* 0x000000ffff04c224 */ /* 0x010fe400078e0008 */
[----:B------:R-:W-:Y:S02]  /*1bbe0*/  @!P4 IMAD.MOV.U32 R5, RZ, RZ, R7 ;  /* 0x000000ffff05c224 */ /* 0x000fe400078e0007 */
[----:B---3--:R-:W-:-:S05]  /*1bbf0*/  @!P4 IMAD R3, R3, R17, R2 ;  /* 0x000000110303c224 */ /* 0x008fca00078e0202 */
[----:B------:R3:W-:Y:S04]  /*1bc00*/  @!P4 STG.E.U8 desc[UR56][R4.64+0x8], R3 ;  /* 0x000008030400c986 */ /* 0x0007e8000c101138 */
[----:B---3--:R3:W5:Y:S01]  /*1bc10*/  LDL.LU.64 R4, [R1+0x3e8] ;  /* 0x0003e80001047983 */ /* 0x0087620000300a00 */
[----:B------:R-:W-:Y:S01]  /*1bc20*/  ISETP.LT.OR P5, PT, R0, 0xa, !P1 ;  /* 0x0000000a0000780c */ /* 0x000fe20004fa1670 */
[----:B------:R-:W-:-:S12]  /*1bc30*/  BSSY B1, `(.L_x_138) ;  /* 0x0000005000017945 */ /* 0x000fd80003800000 */
[----:B---3--:R-:W-:Y:S05]  /*1bc40*/  @P5 BRA `(.L_x_139) ;  /* 0x00000000000c5947 */ /* 0x008fea0003800000 */
[----:B------:R-:W3:Y:S02]  /*1bc50*/  LDG.E.U8 R16, desc[UR56][R14.64+0x9] ;  /* 0x000009380e107981 */ /* 0x000ee4000c1e1100 */
[----:B---3--:R-:W-:-:S05]  /*1bc60*/  PRMT R2, R16, 0x8880, RZ ;  /* 0x0000888010027816 */ /* 0x008fca00000000ff */
[----:B------:R-:W-:-:S07]  /*1bc70*/  IMAD R2, R2, R18, RZ ;  /* 0x0000001202027224 */ /* 0x000fce00078e02ff */
.L_x_139:
[----:B------:R-:W-:Y:S05]  /*1bc80*/  BSYNC B1 ;  /* 0x0000000000017941 */ /* 0x000fea0003800000 */
.L_x_138:
[----:B------:R-:W3:Y:S01]  /*1bc90*/  LDL.LU R3, [R1+0x2d4] ;  /* 0x0002d40001037983 */ /* 0x000ee20000300800 */
[----:B------:R-:W-:Y:S02]  /*1bca0*/  ISETP.LT.OR P4, PT, R0, 0x9, !P0 ;  /* 0x000000090000780c */ /* 0x000fe40004781670 */
[----:B------:R-:W-:Y:S01]  /*1bcb0*/  LOP3.LUT R19, R19, 0xffffffbf, RZ, 0xc0, !PT ;  /* 0xffffffbf13137812 */ /* 0x000fe200078ec0ff */
[----:B-----5:R4:W-:Y:S03]  /*1bcc0*/  STL.64 [R1+0x3e8], R4 ;  /* 0x0003e80401007387 */ /* 0x0209e60000100a00 */
[----:B------:R-:W-:-:S07]  /*1bcd0*/  @P1 LOP3.LUT R19, R19, 0x40, RZ, 0xfc, !PT ;  /* 0x0000004013131812 */ /* 0x000fce00078efcff */
[----:B----4-:R-:W-:-:S04]  /*1bce0*/  @!P4 IADD3 R4, P1, R8, UR41, RZ ;  /* 0x000000290804cc10 */ /* 0x010fc8000ff3e0ff */
[----:B------:R-:W-:Y:S01]  /*1bcf0*/  @!P4 IADD3.X R5, R7, UR40, RZ, P1, !PT ;  /* 0x000000280705cc10 */ /* 0x000fe20008ffe4ff */
[----:B------:R-:W-:Y:S01]  /*1bd00*/  BSSY B1, `(.L_x_140) ;  /* 0x000000c000017945 */ /* 0x000fe20003800000 */
[----:B------:R-:W-:-:S03]  /*1bd10*/  LOP3.LUT P1, RZ, R19, 0x40, RZ, 0xc0, !PT ;  /* 0x0000004013ff7812 */ /* 0x000fc6000782c0ff */
[----:B------:R4:W-:Y:S02]  /*1bd20*/  @!P4 STL.64 [R1+0x2c8], R4 ;  /* 0x0002c8040100c387 */ /* 0x0009e40000100a00 */
[----:B----4-:R-:W-:Y:S01]  /*1bd30*/  @!P5 MOV R4, R8 ;  /* 0x000000080004d202 */ /* 0x010fe20000000f00 */
[----:B------:R-:W-:Y:S02]  /*1bd40*/  @!P5 IMAD.MOV.U32 R5, RZ, RZ, R7 ;  /* 0x000000ffff05d224 */ /* 0x000fe400078e0007 */
[----:B---3--:R-:W-:-:S05]  /*1bd50*/  @!P5 IMAD R3, R3, R17, R2 ;  /* 0x000000110303d224 */ /* 0x008fca00078e0202 */
[----:B------:R3:W-:Y:S04]  /*1bd60*/  @!P5 STG.E.U8 desc[UR56][R4.64+0x9], R3 ;  /* 0x000009030400d986 */ /* 0x0007e8000c101138 */
[----:B---3--:R3:W5:Y:S01]  /*1bd70*/  LDL.LU.64 R4, [R1+0x3e8] ;  /* 0x0003e80001047983 */ /* 0x0087620000300a00 */
[----:B------:R-:W-:Y:S05]  /*1bd80*/  @P4 BRA `(.L_x_141) ;  /* 0x00000000000c4947 */ /* 0x000fea0003800000 */
[----:B------:R-:W4:Y:S02]  /*1bd90*/  LDG.E.U8 R16, desc[UR56][R20.64+0x8] ;  /* 0x0000083814107981 */ /* 0x000f24000c1e1100 */
[----:B----4-:R-:W-:-:S05]  /*1bda0*/  PRMT R2, R16, 0x8880, RZ ;  /* 0x0000888010027816 */ /* 0x010fca00000000ff */
[----:B------:R-:W-:-:S07]  /*1bdb0*/  IMAD R2, R2, R18, RZ ;  /* 0x0000001202027224 */ /* 0x000fce00078e02ff */
.L_x_141:
[----:B------:R-:W-:Y:S05]  /*1bdc0*/  BSYNC B1 ;  /* 0x0000000000017941 */ /* 0x000fea0003800000 */
.L_x_140:
[----:B------:R-:W-:Y:S04]  /*1bdd0*/  STL.64 [R1+0x3f0], R10 ;  /* 0x0003f00a01007387 */ /* 0x000fe80000100a00 */
[----:B------:R-:W4:Y:S04]  /*1bde0*/  LDL.LU R3, [R1+0x2d8] ;  /* 0x0002d80001037983 */ /* 0x000f280000300800 */
[----:B-----5:R0:W-:Y:S04]  /*1bdf0*/  STL.64 [R1+0x3e8], R4 ;  /* 0x0003e80401007387 */ /* 0x0201e80000100a00 */
[----:B0-----:R-:W2:Y:S01]  /*1be00*/  LDL.LU.64 R4, [R1+0x2c8] ;  /* 0x0002c80001047983 */ /* 0x001ea20000300a00 */
        /* <DEDUP_REMOVED lines=9> */
[----:B----4-:R-:W-:-:S05]  /*1bea0*/  @!P4 IMAD R3, R3, R17, R2 ;  /* 0x000000110303c224 */ /* 0x010fca00078e0202 */
[----:B--2---:R2:W-:Y:S04]  /*1beb0*/  @!P4 STG.E.U8 desc[UR56][R4.64+0x8], R3 ;  /* 0x000008030400c986 */ /* 0x0045e8000c101138 */
[----:B--2---:R0:W5:Y:S01]  /*1bec0*/  LDL.LU.64 R4, [R1+0x3e8] ;  /* 0x0003e80001047983 */ /* 0x0041620000300a00 */
[----:B------:R-:W-:Y:S05]  /*1bed0*/  @P5 BRA `(.L_x_143) ;  /* 0x00000000000c5947 */ /* 0x000fea0003800000 */
[----:B------:R-:W2:Y:S02]  /*1bee0*/  LDG.E.U8 R16, desc[UR56][R20.64+0x9] ;  /* 0x0000093814107981 */ /* 0x000ea4000c1e1100 */
[----:B--2---:R-:W-:-:S05]  /*1bef0*/  PRMT R2, R16, 0x8880, RZ ;  /* 0x0000888010027816 */ /* 0x004fca00000000ff */
[----:B------:R-:W-:-:S07]  /*1bf00*/  IMAD R2, R2, R18, RZ ;  /* 0x0000001202027224 */ /* 0x000fce00078e02ff */
.L_x_143:
[----:B------:R-:W-:Y:S05]  /*1bf10*/  BSYNC B1 ;  /* 0x0000000000017941 */ /* 0x000fea0003800000 */
.L_x_142:
[----:B------:R-:W2:Y:S04]  /*1bf20*/  LDL.LU R3, [R1+0x2dc] ;  /* 0x0002dc0001037983 */ /* 0x000ea80000300800 */
[----:B-----5:R4:W-:Y:S04]  /*1bf30*/  STL.64 [R1+0x3e8], R4 ;  /* 0x0003e80401007387 */ /* 0x0209e80000100a00 */
[----:B----4-:R-:W4:Y:S01]  /*1bf40*/  LDL.LU.64 R4, [R1+0x2c0] ;  /* 0x0002c00001047983 */ /* 0x010f220000300a00 */
[----:B--2---:R-:W-:-:S05]  /*1bf50*/  @!P5 IMAD R3, R3, R17, R2 ;  /* 0x000000110303d224 */ /* 0x004fca00078e0202 */
[----:B----4-:R2:W-:Y:S04]  /*1bf60*/  @!P5 STG.E.U8 desc[UR56][R4.64+0x9], R3 ;  /* 0x000009030400d986 */ /* 0x0105e8000c101138 */
[----:B--2---:R2:W5:Y:S01]  /*1bf70*/  LDL.LU.64 R4, [R1+0x3e8] ;  /* 0x0003e80001047983 */ /* 0x0045620000300a00 */
[----:B------:R-:W-:Y:S01]  /*1bf80*/  ISETP.LT.OR P4, PT, R0, 0x11, !P1 ;  /* 0x000000110000780c */ /* 0x000fe20004f81670 */
[----:B------:R-:W-:-:S12]  /*1bf90*/  BSSY B1, `(.L_x_144) ;  /* 0x0000005000017945 */ /* 0x000fd80003800000 */
[----:B--2---:R-:W-:Y:S05]  /*1bfa0*/  @P4 BRA `(.L_x_145) ;  /* 0x00000000000c4947 */ /* 0x004fea0003800000 */
[----:B------:R-:W2:Y:S02]  /*1bfb0*/  LDG.E.U8 R16, desc[UR56][R14.64+0x10] ;  /* 0x000010380e107981 */ /* 0x000ea4000c1e1100 */
[----:B--2---:R-:W-:-:S05]  /*1bfc0*/  PRMT R2, R16, 0x8880, RZ ;  /* 0x0000888010027816 */ /* 0x004fca00000000ff */
[----:B------:R-:W-:-:S07]  /*1bfd0*/  IMAD R2, R2, R18, RZ ;  /* 0x0000001202027224 */ /* 0x000fce00078e02ff */
.L_x_145:
[----:B------:R-:W-:Y:S05]  /*1bfe0*/  BSYNC B1 ;  /* 0x0000000000017941 */ /* 0x000fea0003800000 */
.L_x_144:
[----:B------:R-:W2:Y:S04]  /*1bff0*/  LDL.LU R3, [R1+0x2e0] ;  /* 0x0002e00001037983 */ /* 0x000ea80000300800 */
[----:B-----5:R4:W-:Y:S02]  /*1c000*/  STL.64 [R1+0x3e8], R4 ;  /* 0x0003e80401007387 */ /* 0x0209e40000100a00 */
[----:B----4-:R-:W-:Y:S02]  /*1c010*/  @!P4 IMAD.MOV.U32 R4, RZ, RZ, R8 ;  /* 0x000000ffff04c224 */ /* 0x010fe400078e0008 */
[----:B------:R-:W-:Y:S02]  /*1c020*/  @!P4 IMAD.MOV.U32 R5, RZ, RZ, R7 ;  /* 0x000000ffff05c224 */ /* 0x000fe400078e0007 */
[----:B--2---:R-:W-:-:S05]  /*1c030*/  @!P4 IMAD R3, R3, R17, R2 ;  /* 0x000000110303c224 */ /* 0x004fca00078e0202 */
[----:B------:R2:W-:Y:S04]  /*1c040*/  @!P4 STG.E.U8 desc[UR56][R4.64+0x10], R3 ;  /* 0x000010030400c986 */ /* 0x0005e8000c101138 */
[----:B--2---:R2:W5:Y:S01]  /*1c050*/  LDL.LU.64 R4, [R1+0x3e8] ;  /* 0x0003e80001047983 */ /* 0x0045620000300a00 */
[----:B------:R-:W-:Y:S01]  /*1c060*/  ISETP.LT.OR P5, PT, R0, 0x12, !P1 ;  /* 0x000000120000780c */ /* 0x000fe20004fa1670 */
[----:B------:R-:W-:-:S12]  /*1c070*/  BSSY B1, `(.L_x_146) ;  /* 0x0000005000017945 */ /* 0x000fd80003800000 */
[----:B--2---:R-:W-:Y:S05]  /*1c080*/  @P5 BRA `(.L_x_147) ;  /* 0x00000000000c5947 */ /* 0x004fea0003800000 */
[----:B------:R-:W2:Y:S02]  /*1c090*/  LDG.E.U8 R16, desc[UR56][R14.64+0x11] ;  /* 0x000011380e107981 */ /* 0x000ea4000c1e1100 */
[----:B--2---:R-:W-:-:S05]  /*1c0a0*/  PRMT R2, R16, 0x8880, RZ ;  /* 0x0000888010027816 */ /* 0x004fca00000000ff */
[----:B------:R-:W-:-:S07]  /*1c0b0*/  IMAD R2, R2, R18, RZ ;  /* 0x0000001202027224 */ /* 0x000fce00078e02ff */
.L_x_147:
[----:B------:R-:W-:Y:S05]  /*1c0c0*/  BSYNC B1 ;  /* 0x0000000000017941 */ /* 0x000fea0003800000 */
.L_x_146:
[----:B------:R-:W2:Y:S01]  /*1c0d0*/  LDL.LU R3, [R1+0x2e4] ;  /* 0x0002e40001037983 */ /* 0x000ea20000300800 */
        /* <DEDUP_REMOVED lines=9> */
[----:B----4-:R-:W-:Y:S02]  /*1c170*/  @!P5 IMAD.MOV.U32 R4, RZ, RZ, R8 ;  /* 0x000000ffff04d224 */ /* 0x010fe400078e0008 */
[----:B------:R-:W-:Y:S02]  /*1c180*/  @!P5 IMAD.MOV.U32 R5, RZ, RZ, R7 ;  /* 0x000000ffff05d224 */ /* 0x000fe400078e0007 */
[----:B--2---:R-:W-:-:S05]  /*1c190*/  @!P5 IMAD R3, R3, R17, R2 ;  /* 0x000000110303d224 */ /* 0x004fca00078e0202 */
[----:B------:R2:W-:Y:S04]  /*1c1a0*/  @!P5 STG.E.U8 desc[UR56][R4.64+0x11], R3 ;  /* 0x000011030400d986 */ /* 0x0005e8000c101138 */
[----:B--2---:R2:W5:Y:S01]  /*1c1b0*/  LDL.LU.64 R4, [R1+0x3e8] ;  /* 0x0003e80001047983 */ /* 0x0045620000300a00 */
[----:B------:R-:W-:Y:S05]  /*1c1c0*/  @P4 BRA `(.L_x_149) ;  /* 0x00000000000c4947 */ /* 0x000fea0003800000 */
[----:B------:R-:W4:Y:S02]  /*1c1d0*/  LDG.E.U8 R16, desc[UR56][R20.64+0x10] ;  /* 0x0000103814107981 */ /* 0x000f24000c1e1100 */
[----:B----4-:R-:W-:-:S05]  /*1c1e0*/  PRMT R2, R16, 0x8880, RZ ;  /* 0x0000888010027816 */ /* 0x010fca00000000ff */
[----:B------:R-:W-:-:S07]  /*1c1f0*/  IMAD R2, R2, R18, RZ ;  /* 0x0000001202027224 */ /* 0x000fce00078e02ff */
.L_x_149:
[----:B------:R-:W-:Y:S05]  /*1c200*/  BSYNC B1 ;  /* 0x0000000000017941 */ /* 0x000fea0003800000 */
.L_x_148:
        /* <DEDUP_REMOVED lines=20> */
.L_x_151:
[----:B------:R-:W-:Y:S05]  /*1c350*/  BSYNC B1 ;  /* 0x0000000000017941 */ /* 0x000fea0003800000 */
.L_x_150:
        /* <DEDUP_REMOVED lines=12> */
.L_x_153:
[----:B------:R-:W-:Y:S05]  /*1c420*/  BSYNC B1 ;  /* 0x0000000000017941 */ /* 0x000fea0003800000 */
.L_x_152:
[----:B------:R-:W2:Y:S04]  /*1c430*/  LDL.LU R3, [R1+0x2f0] ;  /* 0x0002f00001037983 */ /* 0x000ea80000300800 */
[----:B-----5:R4:W-:Y:S02]  /*1c440*/  STL.64 [R1+0x3e8], R4 ;  /* 0x0003e80401007387 */ /* 0x0209e40000100a00 */
[----:B----4-:R-:W-:Y:S01]  /*1c450*/  @!P4 IMAD.MOV.U32 R4, RZ, RZ, R8 ;  /* 0x000000ffff04c224 */ /* 0x010fe200078e0008 */
[----:B------:R-:W-:Y:S01]  /*1c460*/  @!P4 MOV R5, R7 ;  /* 0x000000070005c202 */ /* 0x000fe20000000f00 */
        /* <DEDUP_REMOVED lines=9> */
.L_x_155:
[----:B------:R-:W-:Y:S05]  /*1c500*/  BSYNC B1 ;  /* 0x0000000000017941 */ /* 0x000fea0003800000 */
.L_x_154:
        /* <DEDUP_REMOVED lines=19> */
.L_x_157:
[----:B------:R-:W-:Y:S05]  /*1c640*/  BSYNC B1 ;  /* 0x0000000000017941 */ /* 0x000fea0003800000 */
.L_x_156:
[----:B------:R-:W4:Y:S04]  /*1c650*/  LDL.LU R3, [R1+0x2f8] ;  /* 0x0002f80001037983 */ /* 0x000f280000300800 */
[----:B-----5:R0:W-:Y:S04]  /*1c660*/  STL.64 [R1+0x3e8], R4 ;  /* 0x0003e80401007387 */ /* 0x0201e80000100a00 */
[----:B0-----:R-:W2:Y:S01]  /*1c670*/  LDL.LU.64 R4, [R1+0x2c0] ;  /* 0x0002c00001047983 */ /* 0x001ea20000300a00 */
[----:B------:R-:W-:Y:S02]  /*1c680*/  ISETP.LT.OR P5, PT, R0, 0x1a, !P0 ;  /* 0x0000001a0000780c */ /* 0x000fe400047a1670 */
[----:B------:R-:W-:Y:S01]  /*1c690*/  LOP3.LUT R19, R19, 0xffffffbf, RZ, 0xc0, !PT ;  /* 0xffffffbf13137812 */ /* 0x000fe200078ec0ff */
[----:B------:R-:W-:Y:S03]  /*1c6a0*/  BSSY B1, `(.L_x_158) ;  /* 0x000000c000017945 */ /* 0x000fe60003800000 */
[----:B------:R-:W-:-:S07]  /*1c6b0*/  @P1 LOP3.LUT R19, R19, 0x40, RZ, 0xfc, !PT ;  /* 0x0000004013131812 */ /* 0x000fce00078efcff */
[----:B------:R-:W-:-:S04]  /*1c6c0*/  @!P5 IADD3 R6, P1, R8, UR41, RZ ;  /* 0x000000290806dc10 */ /* 0x000fc8000ff3e0ff */
[----:B------:R-:W-:Y:S02]  /*1c6d0*/  @!P5 IADD3.X R7, R7, UR40, RZ, P1, !PT ;  /* 0x000000280707dc10 */ /* 0x000fe40008ffe4ff */
[----:B------:R-:W-:Y:S01]  /*1c6e0*/  LOP3.LUT P1, RZ, R19, 0x40, RZ, 0xc0, !PT ;  /* 0x0000004013ff7812 */ /* 0x000fe2000782c0ff */
[----:B----4-:R-:W-:-:S05]  /*1c6f0*/  @!P4 IMAD R3, R3, R17, R2 ;  /* 0x000000110303c224 */ /* 0x010fca00078e0202 */
[----:B--2---:R0:W-:Y:S04]  /*1c700*/  @!P4 STG.E.U8 desc[UR56][R4.64+0x18], R3 ;  /* 0x000018030400c986 */ /* 0x0041e8000c101138 */
[----:B0-----:R0:W5:Y:S01]  /*1c710*/  LDL.LU.64 R4, [R1+0x3e8] ;  /* 0x0003e80001047983 */ /* 0x0011620000300a00 */
[----:B------:R-:W-:Y:S05]  /*1c720*/  @P5 BRA `(.L_x_159) ;  /* 0x00000000000c5947 */ /* 0x000fea0003800000 */
[----:B------:R-:W2:Y:S02]  /*1c730*/  LDG.E.U8 R16, desc[UR56][R20.64+0x19] ;  /* 0x0000193814107981 */ /* 0x000ea4000c1e1100 */
[----:B--2---:R-:W-:-:S05]  /*1c740*/  PRMT R2, R16, 0x8880, RZ ;  /* 0x0000888010027816 */ /* 0x004fca00000000ff */
[----:B------:R-:W-:-:S07]  /*1c750*/  IMAD R2, R2, R18, RZ ;  /* 0x0000001202027224 */ /* 0x000fce00078e02ff */
.L_x_159:
[----:B------:R-:W-:Y:S05]  /*1c760*/  BSYNC B1 ;  /* 0x0000000000017941 */ /* 0x000fea0003800000 */
.L_x_158:
[----:B------:R-:W2:Y:S01]  /*1c770*/  LDL.LU R3, [R1+0x2fc] ;  /* 0x0002fc0001037983 */ /* 0x000ea20000300800 */
[----:B------:R-:W-:Y:S01]  /*1c780*/  BSSY B1, `(.L_x_160) ;  /* 0x000000a000017945 */ /* 0x000fe20003800000 */
[----:B--2---:R-:W-:-:S05]  /*1c790*/  @!P5 IMAD R3, R3, R17, R2 ;  /* 0x000000110303d224 */ /* 0x004fca00078e0202 */
[----:B------:R2:W-:Y:S04]  /*1c7a0*/  @!P5 STG.E.U8 desc[UR56][R6.64+0x19], R3 ;  /* 0x000019030600d986 */ /* 0x0005e8000c101138 */
[----:B--2---:R2:W5:Y:S01]  /*1c7b0*/  LDL.64 R6, [R1+0x3c0] ;  /* 0x0003c00001067983 */ /* 0x0045620000100a00 */
[----:B------:R-:W-:-:S04]  /*1c7c0*/  LOP3.LUT P5, RZ, R19, 0x10, RZ, 0xc0, !PT ;  /* 0x0000001013ff7812 */ /* 0x000fc800078ac0ff */
[----:B------:R-:W-:-:S13]  /*1c7d0*/  ISETP.LT.OR P4, PT, R0, 0x21, !P5 ;  /* 0x000000210000780c */ /* 0x000fda0006f81670 */
[----:B--2---:R-:W-:Y:S05]  /*1c7e0*/  @P4 BRA `(.L_x_161) ;  /* 0x00000000000c4947 */ /* 0x004fea0003800000 */
[----:B-----5:R-:W2:Y:S02]  /*1c7f0*/  LDG.E.U8 R16, desc[UR56][R6.64+0x20] ;  /* 0x0000203806107981 */ /* 0x020ea4000c1e1100 */
[----:B--2---:R-:W-:-:S05]  /*1c800*/  PRMT R2, R16, 0x8880, RZ ;  /* 0x0000888010027816 */ /* 0x004fca00000000ff */
[----:B------:R-:W-:-:S07]  /*1c810*/  IMAD R2, R2, R18, RZ ;  /* 0x0000001202027224 */ /* 0x000fce00078e02ff */
.L_x_161:
[----:B------:R-:W-:Y:S05]  /*1c820*/  BSYNC B1 ;  /* 0x0000000000017941 */ /* 0x000fea0003800000 */
.L_x_160:
[----:B------:R-:W2:Y:S01]  /*1c830*/  LDL.LU R3, [R1+0x280] ;  /* 0x0002800001037983 */ /* 0x000ea20000300800 */
[----:B------:R-:W-:Y:S01]  /*1c840*/  ISETP.LT.OR P5, PT, R0, 0x22, !P5 ;  /* 0x000000220000780c */ /* 0x000fe20006fa1670 */
[----:B------:R-:W-:Y:S01]  /*1c850*/  BSSY B1, `(.L_x_162) ;  /* 0x0000007000017945 */ /* 0x000fe20003800000 */
[----:B--2---:R-:W-:-:S05]  /*1c860*/  @!P4 IMAD R3, R3, R17, R2 ;  /* 0x000000110303c224 */ /* 0x004fca00078e0202 */
[----:B------:R2:W-:Y:S06]  /*1c870*/  @!P4 STG.E.U8 desc[UR56][R12.64+0x20], R3 ;  /* 0x000020030c00c986 */ /* 0x0005ec000c101138 */
[----:B------:R-:W-:Y:S05]  /*1c880*/  @P5 BRA `(.L_x_163) ;  /* 0x00000000000c5947 */ /* 0x000fea0003800000 */
[----:B-----5:R-:W4:Y:S02]  /*1c890*/  LDG.E.U8 R16, desc[UR56][R6.64+0x21] ;  /* 0x0000213806107981 */ /* 0x020f24000c1e1100 */
[----:B----4-:R-:W-:-:S05]  /*1c8a0*/  PRMT R2, R16, 0x8880, RZ ;  /* 0x0000888010027816 */ /* 0x010fca00000000ff */
[----:B------:R-:W-:-:S07]  /*1c8b0*/  IMAD R2, R2, R18, RZ ;  /* 0x0000001202027224 */ /* 0x000fce00078e02ff */
.L_x_163:
[----:B------:R-:W-:Y:S05]  /*1c8c0*/  BSYNC B1 ;  /* 0x0000000000017941 */ /* 0x000fea0003800000 */
.L_x_162:
[----:B--2---:R-:W2:Y:S01]  /*1c8d0*/  LDL.LU R3, [R1+0x284] ;  /* 0x0002840001037983 */ /* 0x004ea20000300800 */
[----:B------:R-:W-:Y:S01]  /*1c8e0*/  ISETP.LT.OR P4, PT, R0, 0x21, !P6 ;  /* 0x000000210000780c */ /* 0x000fe20007781670 */
[----:B------:R-:W-:Y:S01]  /*1c8f0*/  BSSY B1, `(.L_x_164) ;  /* 0x000000e000017945 */ /* 0x000fe20003800000 */
[----:B------:R-:W-:-:S04]  /*1c900*/  LOP3.LUT R19, R19, 0xffffffbf, RZ, 0xc0, !PT ;  /* 0xffffffbf13137812 */ /* 0x000fc800078ec0ff */
[----:B------:R-:W-:-:S07]  /*1c910*/  @P0 LOP3.LUT R19, R19, 0x40, RZ, 0xfc, !PT ;  /* 0x0000004013130812 */ /* 0x000fce00078efcff */
[----:B-----5:R-:W-:-:S04]  /*1c920*/  @!P4 IADD3 R6, P0, R12, UR41, RZ ;  /* 0x000000290c06cc10 */ /* 0x020fc8000ff1e0ff */
[----:B------:R-:W-:Y:S02]  /*1c930*/  @!P4 IADD3.X R7, R13, UR40, RZ, P0, !PT ;  /* 0x000000280d07cc10 */ /* 0x000fe400087fe4ff */
[----:B------:R-:W-:-:S03]  /*1c940*/  LOP3.LUT P0, RZ, R19, 0x40, RZ, 0xc0, !PT ;  /* 0x0000004013ff7812 */ /* 0x000fc6000780c0ff */
[----:B------:R4:W-:Y:S01]  /*1c950*/  @!P4 STL.64 [R1+0x2c0], R6 ;  /* 0x0002c0060100c387 */ /* 0x0009e20000100a00 */
[----:B--2---:R-:W-:-:S05]  /*1c960*/  @!P5 IMAD R3, R3, R17, R2 ;  /* 0x000000110303d224 */ /* 0x004fca00078e0202 */
[----:B------:R4:W-:Y:S01]  /*1c970*/  @!P5 STG.E.U8 desc[UR56][R12.64+0x21], R3 ;  /* 0x000021030c00d986 */ /* 0x0009e2000c101138 */
[----:B------:R-:W-:Y:S05]  /*1c980*/  @P4 BRA `(.L_x_165) ;  /* 0x0000000000104947 */ /* 0x000fea0003800000 */
[----:B----4-:R-:W2:Y:S04]  /*1c990*/  LDL.64 R6, [R1+0x380] ;  /* 0x0003800001067983 */ /* 0x010ea80000100a00 */
[----:B--2---:R-:W2:Y:S02]  /*1c9a0*/  LDG.E.U8 R16, desc[UR56][R6.64+0x20] ;  /* 0x0000203806107981 */ /* 0x004ea4000c1e1100 */
[----:B--2---:R-:W-:-:S05]  /*1c9b0*/  PRMT R2, R16, 0x8880, RZ ;  /* 0x0000888010027816 */ /* 0x004fca00000000ff */
[----:B------:R-:W-:-:S07]  /*1c9c0*/  IMAD R2, R2, R18, RZ ;  /* 0x0000001202027224 */ /* 0x000fce00078e02ff */
.L_x_165:
[----:B------:R-:W-:Y:S05]  /*1c9d0*/  BSYNC B1 ;  /* 0x0000000000017941 */ /* 0x000fea0003800000 */
.L_x_164:
[----:B----4-:R-:W2:Y:S04]  /*1c9e0*/  LDL.LU R3, [R1+0x288] ;  /* 0x0002880001037983 */ /* 0x010ea80000300800 */
[----:B------:R4:W-:Y:S04]  /*1c9f0*/  STL.64 [R1+0x3e8], R4 ;  /* 0x0003e80401007387 */ /* 0x0009e80000100a00 */
[----:B----4-:R-:W4:Y:S01]  /*1ca00*/  LDL.LU.64 R4, [R1+0x2c0] ;  /* 0x0002c00001047983 */ /* 0x010f220000300a00 */
[----:B------:R-:W-:Y:S02]  /*1ca10*/  ISETP.LT.OR P5, PT, R0, 0x22, !P6 ;  /* 0x000000220000780c */ /* 0x000fe400077a1670 */
[----:B------:R-:W-:Y:S01]  /*1ca20*/  LOP3.LUT R19, R19, 0xffffffbf, RZ, 0xc0, !PT ;  /* 0xffffffbf13137812 */ /* 0x000fe200078ec0ff */
[----:B------:R-:W-:Y:S03]  /*1ca30*/  BSSY B1, `(.L_x_166) ;  /* 0x000000d000017945 */ /* 0x000fe60003800000 */
[----:B------:R-:W-:-:S07]  /*1ca40*/  @P0 LOP3.LUT R19, R19, 0x40, RZ, 0xfc, !PT ;  /* 0x0000004013130812 */ /* 0x000fce00078efcff */
[----:B------:R-:W-:-:S04]  /*1ca50*/  @!P5 IADD3 R6, P0, R12, UR41, RZ ;  /* 0x000000290c06dc10 */ /* 0x000fc8000ff1e0ff */
[----:B------:R-:W-:Y:S02]  /*1ca60*/  @!P5 IADD3.X R7, R13, UR40, RZ, P0, !PT ;  /* 0x000000280d07dc10 */ /* 0x000fe400087fe4ff */
[----:B------:R-:W-:Y:S01]  /*1ca70*/  LOP3.LUT P0, RZ, R19, 0x40, RZ, 0xc0, !PT ;  /* 0x0000004013ff7812 */ /* 0x000fe2000780c0ff */
[----:B--2---:R-:W-:-:S05]  /*1ca80*/  @!P4 IMAD R3, R3, R17, R2 ;  /* 0x000000110303c224 */ /* 0x004fca00078e0202 */
[----:B----4-:R2:W-:Y:S04]  /*1ca90*/  @!P4 STG.E.U8 desc[UR56][R4.64+0x20], R3 ;  /* 0x000020030400c986 */ /* 0x0105e8000c101138 */
[----:B--2---:R2:W5:Y:S01]  /*1caa0*/  LDL.LU.64 R4, [R1+0x3e8] ;  /* 0x0003e80001047983 */ /* 0x0045620000300a00 */
[----:B------:R-:W-:Y:S05]  /*1cab0*/  @P5 BRA `(.L_x_167) ;  /* 0x0000000000105947 */ /* 0x000fea0003800000 */
[----:B------:R-:W4:Y:S04]  /*1cac0*/  LDL.64 R2, [R1+0x380] ;  /* 0x0003800001027983 */ /* 0x000f280000100a00 */
[----:B----4-:R-:W4:Y:S02]  /*1cad0*/  LDG.E.U8 R16, desc[UR56][R2.64+0x21] ;  /* 0x0000213802107981 */ /* 0x010f24000c1e1100 */
[----:B----4-:R-:W-:-:S05]  /*1cae0*/  PRMT R2, R16, 0x8880, RZ ;  /* 0x0000888010027816 */ /* 0x010fca00000000ff */
[----:B------:R-:W-:-:S07]  /*1caf0*/  IMAD R2, R2, R18, RZ ;  /* 0x0000001202027224 */ /* 0x000fce00078e02ff */
.L_x_167:
[----:B------:R-:W-:Y:S05]  /*1cb00*/  BSYNC B1 ;  /* 0x0000000000017941 */ /* 0x000fea0003800000 */
.L_x_166:
[----:B------:R-:W4:Y:S01]  /*1cb10*/  LDL.LU R3, [R1+0x28c] ;  /* 0x00028c0001037983 */ /* 0x000f220000300800 */
[----:B------:R-:W-:Y:S01]  /*1cb20*/  BSSY B1, `(.L_x_168) ;  /* 0x000000a000017945 */ /* 0x000fe20003800000 */
[----:B----4-:R-:W-:-:S05]  /*1cb30*/  @!P5 IMAD R3, R3, R17, R2 ;  /* 0x000000110303d224 */ /* 0x010fca00078e0202 */
[----:B------:R4:W-:Y:S04]  /*1cb40*/  @!P5 STG.E.U8 desc[UR56][R6.64+0x21], R3 ;  /* 0x000021030600d986 */ /* 0x0009e8000c101138 */
[----:B----4-:R4:W5:Y:S01]  /*1cb50*/  LDL.64 R6, [R1+0x3c0] ;  /* 0x0003c00001067983 */ /* 0x0109620000100a00 */
[----:B------:R-:W-:-:S04]  /*1cb60*/  LOP3.LUT P5, RZ, R19, 0x10, RZ, 0xc0, !PT ;  /* 0x0000001013ff7812 */ /* 0x000fc800078ac0ff */
[----:B------:R-:W-:-:S13]  /*1cb70*/  ISETP.LT.OR P4, PT, R0, 0x29, !P5 ;  /* 0x000000290000780c */ /* 0x000fda0006f81670 */
[----:B----4-:R-:W-:Y:S05]  /*1cb80*/  @P4 BRA `(.L_x_169) ;  /* 0x00000000000c4947 */ /* 0x010fea0003800000 */
[----:B-----5:R-:W4:Y:S02]  /*1cb90*/  LDG.E.U8 R16, desc[UR56][R6.64+0x28] ;  /* 0x0000283806107981 */ /* 0x020f24000c1e1100 */
[----:B----4-:R-:W-:-:S05]  /*1cba0*/  PRMT R2, R16, 0x8880, RZ ;  /* 0x0000888010027816 */ /* 0x010fca00000000ff */
[----:B------:R-:W-:-:S07]  /*1cbb0*/  IMAD R2, R2, R18, RZ ;  /* 0x0000001202027224 */ /* 0x000fce00078e02ff */
.L_x_169:
[----:B------:R-:W-:Y:S05]  /*1cbc0*/  BSYNC B1 ;  /* 0x0000000000017941 */ /* 0x000fea0003800000 */
.L_x_168:
[----:B------:R-:W4:Y:S01]  /*1cbd0*/  LDL.LU R3, [R1+0x290] ;  /* 0x0002900001037983 */ /* 0x000f220000300800 */
[----:B------:R-:W-:Y:S01]  /*1cbe0*/  ISETP.LT.OR P5, PT, R0, 0x2a, !P5 ;  /* 0x0000002a0000780c */ /* 0x000fe20006fa1670 */
[----:B------:R-:W-:Y:S01]  /*1cbf0*/  BSSY B1, `(.L_x_170) ;  /* 0x0000007000017945 */ /* 0x000fe20003800000 */
[----:B----4-:R-:W-:-:S05]  /*1cc00*/  @!P4 IMAD R3, R3, R17, R2 ;  /* 0x000000110303c224 */ /* 0x010fca00078e0202 */
[----:B------:R4:W-:Y:S06]  /*1cc10*/  @!P4 STG.E.U8 desc[UR56][R12.64+0x28], R3 ;  /* 0x000028030c00c986 */ /* 0x0009ec000c101138 */
[----:B------:R-:W-:Y:S05]  /*1cc20*/  @P5 BRA `(.L_x_171) ;  /* 0x00000000000c5947 */ /* 0x000fea0003800000 */
[----:B-----5:R-:W2:Y:S02]  /*1cc30*/  LDG.E.U8 R16, desc[UR56][R6.64+0x29] ;  /* 0x0000293806107981 */ /* 0x020ea4000c1e1100 */
[----:B--2---:R-:W-:-:S05]  /*1cc40*/  PRMT R2, R16, 0x8880, RZ ;  /* 0x0000888010027816 */ /* 0x004fca00000000ff */
[----:B------:R-:W-:-:S07]  /*1cc50*/  IMAD R2, R2, R18, RZ ;  /* 0x0000001202027224 */ /* 0x000fce00078e02ff */
.L_x_171:
[----:B------:R-:W-:Y:S05]  /*1cc60*/  BSYNC B1 ;  /* 0x0000000000017941 */ /* 0x000fea0003800000 */
.L_x_170:
[----:B----4-:R-:W4:Y:S01]  /*1cc70*/  LDL.LU R3, [R1+0x294] ;  /* 0x0002940001037983 */ /* 0x010f220000300800 */
        /* <DEDUP_REMOVED lines=8> */
[----:B----4-:R-:W-:-:S05]  /*1cd00*/  @!P5 IMAD R3, R3, R17, R2 ;  /* 0x000000110303d224 */ /* 0x010fca00078e0202 */
[----:B------:R0:W-:Y:S01]  /*1cd10*/  @!P5 STG.E.U8 desc[UR56][R12.64+0x29], R3 ;  /* 0x000029030c00d986 */ /* 0x0001e2000c101138 */
[----:B------:R-:W-:Y:S05]  /*1cd20*/  @P4 BRA `(.L_x_173) ;  /* 0x0000000000104947 */ /* 0x000fea0003800000 */
[----:B0-----:R-:W4:Y:S04]  /*1cd30*/  LDL.64 R6, [R1+0x380] ;  /* 0x0003800001067983 */ /* 0x001f280000100a00 */
[----:B----4-:R-:W4:Y:S02]  /*1cd40*/  LDG.E.U8 R16, desc[UR56][R6.64+0x28] ;  /* 0x0000283806107981 */ /* 0x010f24000c1e1100 */
[----:B----4-:R-:W-:-:S05]  /*1cd50*/  PRMT R2, R16, 0x8880, RZ ;  /* 0x0000888010027816 */ /* 0x010fca00000000ff */
[----:B------:R-:W-:-:S07]  /*1cd60*/  IMAD R2, R2, R18, RZ ;  /* 0x0000001202027224 */ /* 0x000fce00078e02ff */
.L_x_173:
[----:B------:R-:W-:Y:S05]  /*1cd70*/  BSYNC B1 ;  /* 0x0000000000017941 */ /* 0x000fea0003800000 */
.L_x_172:
[----:B0-----:R-:W4:Y:S04]  /*1cd80*/  LDL.LU R3, [R1+0x298] ;  /* 0x0002980001037983 */ /* 0x001f280000300800 */
[----:B------:R0:W-:Y:S04]  /*1cd90*/  STL.64 [R1+0x3e8], R4 ;  /* 0x0003e80401007387 */ /* 0x0001e80000100a00 */
        /* <DEDUP_REMOVED lines=12> */
[----:B------:R-:W2:Y:S04]  /*1ce60*/  LDL.64 R2, [R1+0x380] ;  /* 0x0003800001027983 */ /* 0x000ea80000100a00 */
[----:B--2---:R-:W2:Y:S02]  /*1ce70*/  LDG.E.U8 R16, desc[UR56][R2.64+0x29] ;  /* 0x0000293802107981 */ /* 0x004ea4000c1e1100 */
[----:B--2---:R-:W-:-:S05]  /*1ce80*/  PRMT R2, R16, 0x8880, RZ ;  /* 0x0000888010027816 */ /* 0x004fca00000000ff */
[----:B------:R-:W-:-:S07]  /*1ce90*/  IMAD R2, R2, R18, RZ ;  /* 0x0000001202027224 */ /* 0x000fce00078e02ff */
.L_x_175:
[----:B------:R-:W-:Y:S05]  /*1cea0*/  BSYNC B1 ;  /* 0x0000000000017941 */ /* 0x000fea0003800000 */
.L_x_174:
        /* <DEDUP_REMOVED lines=11> */
.L_x_177:
[----:B------:R-:W-:Y:S05]  /*1cf60*/  BSYNC B1 ;  /* 0x0000000000017941 */ /* 0x000fea0003800000 */
.L_x_176:
        /* <DEDUP_REMOVED lines=9> */
.L_x_179:
[----:B------:R-:W-:Y:S05]  /*1d000*/  BSYNC B1 ;  /* 0x0000000000017941 */ /* 0x000fea0003800000 */
.L_x_178:
        /* <DEDUP_REMOVED lines=16> */
.L_x_181:
[----:B------:R-:W-:Y:S05]  /*1d110*/  BSYNC B1 ;  /* 0x0000000000017941 */ /* 0x000fea0003800000 */
.L_x_180:
        /* <DEDUP_REMOVED lines=18> */
.L_x_183:
[----:B------:R-:W-:Y:S05]  /*1d240*/  BSYNC B1 ;  /* 0x0000000000017941 */ /* 0x000fea0003800000 */
.L_x_182:
        /* <DEDUP_REMOVED lines=11> */
.L_x_185:
[----:B------:R-:W-:Y:S05]  /*1d300*/  BSYNC B1 ;  /* 0x0000000000017941 */ /* 0x000fea0003800000 */
.L_x_184:
        /* <DEDUP_REMOVED lines=9> */
.L_x_187:
[----:B------:R-:W-:Y:S05]  /*1d3a0*/  BSYNC B1 ;  /* 0x0000000000017941 */ /* 0x000fea0003800000 */
.L_x_186:
        /* <DEDUP_REMOVED lines=16> */
.L_x_189:
[----:B------:R-:W-:Y:S05]  /*1d4b0*/  BSYNC B1 ;  /* 0x0000000000017941 */ /* 0x000fea0003800000 */
.L_x_188:
        /* <DEDUP_REMOVED lines=18> */
.L_x_191:
[----:B------:R-:W-:Y:S05]  /*1d5e0*/  BSYNC B1 ;  /* 0x0000000000017941 */ /* 0x000fea0003800000 */
.L_x_190:
[----:B------:R-:W2:Y:S01]  /*1d5f0*/  LDL.LU R3, [R1+0x2bc] ;  /* 0x0002bc0001037983 */ /* 0x000ea20000300800 */
[----:B------:R-:W-:Y:S01]  /*1d600*/  BSSY B1, `(.L_x_192) ;  /* 0x0000009000017945 */ /* 0x000fe20003800000 */
[----:B--2---:R-:W-:-:S05]  /*1d610*/  @!P5 IMAD R3, R3, R17, R2 ;  /* 0x000000110303d224 */ /* 0x004fca00078e0202 */
[----:B------:R2:W-:Y:S01]  /*1d620*/  @!P5 STG.E.U8 desc[UR56][R6.64+0x39], R3 ;  /* 0x000039030600d986 */ /* 0x0005e2000c101138 */
[----:B------:R-:W-:-:S04]  /*1d630*/  LOP3.LUT P5, RZ, R19, 0x8, RZ, 0xc0, !PT ;  /* 0x0000000813ff7812 */ /* 0x000fc800078ac0ff */
[----:B------:R-:W-:-:S13]  /*1d640*/  ISETP.LT.OR P4, PT, R0, 0x21, !P5 ;  /* 0x000000210000780c */ /* 0x000fda0006f81670 */
[----:B--2---:R-:W-:Y:S05]  /*1d650*/  @P4 BRA `(.L_x_193) ;  /* 0x00000000000c4947 */ /* 0x004fea0003800000 */
[----:B------:R-:W2:Y:S02]  /*1d660*/  LDG.E.U8 R16, desc[UR56][R236.64+0x20] ;  /* 0x00002038ec107981 */ /* 0x000ea4000c1e1100 */
[----:B--2---:R-:W-:-:S05]  /*1d670*/  PRMT R2, R16, 0x8880, RZ ;  /* 0x0000888010027816 */ /* 0x004fca00000000ff */
[----:B------:R-:W-:-:S07]  /*1d680*/  IMAD R2, R2, R18, RZ ;  /* 0x0000001202027224 */ /* 0x000fce00078e02ff */
.L_x_193:
[----:B------:R-:W-:Y:S05]  /*1d690*/  BSYNC B1 ;  /* 0x0000000000017941 */ /* 0x000fea0003800000 */
.L_x_192:
[----:B------:R-:W2:Y:S01]  /*1d6a0*/  LDL.LU R3, [R1+0x240] ;  /* 0x0002400001037983 */ /* 0x000ea20000300800 */
[----:B------:R-:W-:Y:S01]  /*1d6b0*/  BSSY B1, `(.L_x_194) ;  /* 0x0000008000017945 */ /* 0x000fe20003800000 */
[----:B--2---:R-:W-:-:S05]  /*1d6c0*/  @!P4 IMAD R3, R3, R17, R2 ;  /* 0x000000110303c224 */ /* 0x004fca00078e0202 */
[----:B------:R2:W-:Y:S01]  /*1d6d0*/  @!P4 STG.E.U8 desc[UR56][R10.64+0x20], R3 ;  /* 0x000020030a00c986 */ /* 0x0005e2000c101138 */
[----:B------:R-:W-:-:S13]  /*1d6e0*/  ISETP.LT.OR P4, PT, R0, 0x22, !P5 ;  /* 0x000000220000780c */ /* 0x000fda0006f81670 */
[----:B--2---:R-:W-:Y:S05]  /*1d6f0*/  @P4 BRA `(.L_x_195) ;  /* 0x00000000000c4947 */ /* 0x004fea0003800000 */
[----:B------:R-:W2:Y:S02]  /*1d700*/  LDG.E.U8 R16, desc[UR56][R236.64+0x21] ;  /* 0x00002138ec107981 */ /* 0x000ea4000c1e1100 */
[----:B--2---:R-:W-:-:S05]  /*1d710*/  PRMT R2, R16, 0x8880, RZ ;  /* 0x0000888010027816 */ /* 0x004fca00000000ff */
[----:B------:R-:W-:-:S07]  /*1d720*/  IMAD R2, R2, R18, RZ ;  /* 0x0000001202027224 */ /* 0x000fce00078e02ff */
.L_x_195:
[----:B------:R-:W-:Y:S05]  /*1d730*/  BSYNC B1 ;  /* 0x0000000000017941 */ /* 0x000fea0003800000 */
.L_x_194:
[----:B------:R-:W2:Y:S04]  /*1d740*/  LDL.LU R3, [R1+0x244] ;  /* 0x0002440001037983 */ /* 0x000ea80000300800 */
[----:B------:R4:W-:Y:S04]  /*1d750*/  STL.64 [R1+0x410], R28 ;  /* 0x0004101c01007387 */ /* 0x0009e80000100a00 */
[----:B----4-:R-:W4:Y:S04]  /*1d760*/  LDL.LU R28, [R1+0x278] ;  /* 0x00027800011c7983 */ /* 0x010f280000300800 */
[----:B------:R-:W3:Y:S04]  /*1d770*/  LDL.LU R29, [R1+0x27c] ;  /* 0x00027c00011d7983 */ /* 0x000ee80000300800 */
[----:B------:R0:W-:Y:S04]  /*1d780*/  STL.64 [R1+0x408], R30 ;  /* 0x0004081e01007387 */ /* 0x0001e80000100a00 */
[----:B0-----:R-:W4:Y:S04]  /*1d790*/  LDL.LU R30, [R1+0x270] ;  /* 0x00027000011e7983 */ /* 0x001f280000300800 */
[----:B------:R-:W3:Y:S04]  /*1d7a0*/  LDL.LU R31, [R1+0x274] ;  /* 0x00027400011f7983 */ /* 0x000ee80000300800 */
[----:B------:R-:W-:Y:S04]  /*1d7b0*/  STL.64 [R1+0x400], R32 ;  /* 0x0004002001007387 */ /* 0x000fe80000100a00 */
[----:B------:R-:W-:Y:S04]  /*1d7c0*/  STL.64 [R1+0x3f8], R34 ;  /* 0x0003f82201007387 */ /* 0x000fe80000100a00 */
[----:B------:R0:W-:Y:S04]  /*1d7d0*/  STL.64 [R1+0x3f0], R36 ;  /* 0x0003f02401007387 */ /* 0x0001e80000100a00 */
[----:B0-----:R-:W4:Y:S04]  /*1d7e0*/  LDL.LU R36, [R1+0x268] ;  /* 0x0002680001247983 */ /* 0x001f280000300800 */
[----:B------:R-:W3:Y:S04]  /*1d7f0*/  LDL.LU R37, [R1+0x26c] ;  /* 0x00026c0001257983 */ /* 0x000ee80000300800 */
[----:B------:R0:W-:Y:S04]  /*1d800*/  STL.64 [R1+0x3e8], R38 ;  /* 0x0003e82601007387 */ /* 0x0001e80000100a00 */
[----:B0-----:R-:W4:Y:S04]  /*1d810*/  LDL.LU R38, [R1+0x260] ;  /* 0x0002600001267983 */ /* 0x001f280000300800 */
[----:B------:R-:W3:Y:S01]  /*1d820*/  LDL.LU R39, [R1+0x264] ;  /* 0x0002640001277983 */ /* 0x000ee20000300800 */
[----:B------:R-:W-:-:S04]  /*1d830*/  LOP3.LUT R19, R19, 0xfffeffff, RZ, 0xc0, !PT ;  /* 0xfffeffff13137812 */ /* 0x000fc800078ec0ff */
[----:B------:R-:W-:Y:S02]  /*1d840*/  @P1 LOP3.LUT R19, R19, 0x10000, RZ, 0xfc, !PT ;  /* 0x0001000013131812 */ /* 0x000fe400078efcff */
[----:B------:R-:W-:Y:S02]  /*1d850*/  ISETP.LT.OR P1, PT, R0, 0x41, !P6 ;  /* 0x000000410000780c */ /* 0x000fe40007721670 */
[----:B------:R-:W-:-:S04]  /*1d860*/  LOP3.LUT R19, R19, 0xffff7fff, RZ, 0xc0, !PT ;  /* 0xffff7fff13137812 */ /* 0x000fc800078ec0ff */
[----:B------:R-:W-:-:S04]  /*1d870*/  @P0 LOP3.LUT R19, R19, 0x8000, RZ, 0xfc, !PT ;  /* 0x0000800013130812 */ /* 0x000fc800078efcff */
[----:B------:R-:W-:-:S03]  /*1d880*/  LOP3.LUT P0, RZ, R19, 0x8, RZ, 0xc0, !PT ;  /* 0x0000000813ff7812 */ /* 0x000fc6000780c0ff */
[----:B------:R-:W-:-:S04]  /*1d890*/  @!P1 IADD3 R32, P5, R12, UR41, RZ ;  /* 0x000000290c209c10 */ /* 0x000fc8000ffbe0ff */
[----:B------:R-:W-:Y:S02]  /*1d8a0*/  @!P1 IADD3.X R33, R13, UR40, RZ, P5, !PT ;  /* 0x000000280d219c10 */ /* 0x000fe4000affe4ff */
[----:B------:R-:W-:-:S13]  /*1d8b0*/  ISETP.LT.OR P1, PT, R0, 0x42, !P6 ;  /* 0x000000420000780c */ /* 0x000fda0007721670 */
[----:B------:R-:W-:-:S04]  /*1d8c0*/  @!P1 IADD3 R34, P5, R12, UR41, RZ ;  /* 0x000000290c229c10 */ /* 0x000fc8000ffbe0ff */
[----:B------:R-:W-:Y:S02]  /*1d8d0*/  @!P1 IADD3.X R35, R13, UR40, RZ, P5, !PT ;  /* 0x000000280d239c10 */ /* 0x000fe4000affe4ff */
[----:B------:R-:W-:Y:S01]  /*1d8e0*/  LOP3.LUT P1, RZ, R19, 0x10000, RZ, 0xc0, !PT ;  /* 0x0001000013ff7812 */ /* 0x000fe2000782c0ff */
[----:B--2---:R-:W-:-:S05]  /*1d8f0*/  @!P4 IMAD R3, R3, R17, R2 ;  /* 0x000000110303c224 */ /* 0x004fca00078e0202 */
[----:B------:R0:W-:Y:S01]  /*1d900*/  @!P4 STG.E.U8 desc[UR56][R10.64+0x21], R3 ;  /* 0x000021030a00c986 */ /* 0x0001e2000c101138 */
[----:B------:R-:W-:-:S13]  /*1d910*/  ISETP.LT.OR P4, PT, R0, 0x21, !P3 ;  /* 0x000000210000780c */ /* 0x000fda0005f81670 */
[----:B------:R-:W0:Y:S01]  /*1d920*/  @!P4 LDG.E.U8 R16, desc[UR56][R234.64+0x20] ;  /* 0x00002038ea10c981 */ /* 0x000e22000c1e1100 */
[----:B------:R-:W-:-:S04]  /*1d930*/  @!P4 IADD3 R6, P5, R10, UR41, RZ ;  /* 0x000000290a06cc10 */ /* 0x000fc8000ffbe0ff */
[----:B------:R-:W-:Y:S02]  /*1d940*/  @!P4 IADD3.X R7, R11, UR40, RZ, P5, !PT ;  /* 0x000000280b07cc10 */ /* 0x000fe4000affe4ff */
[----:B0-----:R-:W-:-:S05]  /*1d950*/  @!P4 PRMT R3, R16, 0x8880, RZ ;  /* 0x000088801003c816 */ /* 0x001fca00000000ff */
[----:B------:R-:W-:Y:S02]  /*1d960*/  @!P4 IMAD R2, R3, R18, RZ ;  /* 0x000000120302c224 */ /* 0x000fe400078e02ff */
[----:B------:R-:W2:Y:S02]  /*1d970*/  LDL.LU R3, [R1+0x248] ;  /* 0x0002480001037983 */ /* 0x000ea40000300800 */
[----:B--2---:R-:W-:-:S05]  /*1d980*/  @!P4 IMAD R3, R3, R17, R2 ;  /* 0x000000110303c224 */ /* 0x004fca00078e0202 */
[----:B------:R0:W-:Y:S01]  /*1d990*/  @!P4 STG.E.U8 desc[UR56][R6.64+0x20], R3 ;  /* 0x000020030600c986 */ /* 0x0001e2000c101138 */
[----:B------:R-:W-:-:S13]  /*1d9a0*/  ISETP.LT.OR P4, PT, R0, 0x22, !P3 ;  /* 0x000000220000780c */ /* 0x000fda0005f81670 */
[----:B------:R-:W0:Y:S02]  /*1d9b0*/  @!P4 LDG.E.U8 R16, desc[UR56][R234.64+0x21] ;  /* 0x00002138ea10c981 */ /* 0x000e24000c1e1100 */
[----:B0-----:R-:W-:-:S05]  /*1d9c0*/  @!P4 PRMT R3, R16, 0x8880, RZ ;  /* 0x000088801003c816 */ /* 0x001fca00000000ff */
[----:B------:R-:W-:Y:S02]  /*1d9d0*/  @!P4 IMAD R2, R3, R18, RZ ;  /* 0x000000120302c224 */ /* 0x000fe400078e02ff */
[----:B------:R-:W2:Y:S01]  /*1d9e0*/  LDL.LU R3, [R1+0x24c] ;  /* 0x00024c0001037983 */ /* 0x000ea20000300800 */
[----:B------:R-:W-:-:S04]  /*1d9f0*/  @!P4 IADD3 R6, P5, R10, UR41, RZ ;  /* 0x000000290a06cc10 */ /* 0x000fc8000ffbe0ff */
[----:B------:R-:W-:Y:S01]  /*1da00*/  @!P4 IADD3.X R7, R11, UR40, RZ, P5, !PT ;  /* 0x000000280b07cc10 */ /* 0x000fe2000affe4ff */
[----:B--2---:R-:W-:-:S05]  /*1da10*/  @!P4 IMAD R3, R3, R17, R2 ;  /* 0x000000110303c224 */ /* 0x004fca00078e0202 */
[----:B------:R0:W-:Y:S01]  /*1da20*/  @!P4 STG.E.U8 desc[UR56][R6.64+0x21], R3 ;  /* 0x000021030600c986 */ /* 0x0001e2000c101138 */
[----:B------:R-:W-:-:S03]  /*1da30*/  ISETP.LT.OR P4, PT, R0, 0x29, !P0 ;  /* 0x000000290000780c */ /* 0x000fc60004781670 */
[----:B0-----:R-:W2:Y:S10]  /*1da40*/  LDL.LU R6, [R1+0x250] ;  /* 0x0002500001067983 */ /* 0x001eb40000300800 */
[----:B------:R-:W4:Y:S04]  /*1da50*/  @!P4 LDG.E.U8 R16, desc[UR56][R236.64+0x28] ;  /* 0x00002838ec10c981 */ /* 0x000f28000c1e1100 */
[----:B------:R-:W3:Y:S01]  /*1da60*/  LDL.LU R7, [R1+0x254] ;  /* 0x0002540001077983 */ /* 0x000ee20000300800 */
[----:B----4-:R-:W-:-:S05]  /*1da70*/  @!P4 PRMT R3, R16, 0x8880, RZ ;  /* 0x000088801003c816 */ /* 0x010fca00000000ff */
[----:B------:R-:W-:-:S04]  /*1da80*/  @!P4 IMAD R2, R3, R18, RZ ;  /* 0x000000120302c224 */ /* 0x000fc800078e02ff */
[----:B--2---:R-:W-:-:S05]  /*1da90*/  @!P4 IMAD R3, R6, R17, R2 ;  /* 0x000000110603c224 */ /* 0x004fca00078e0202 */
[----:B------:R0:W-:Y:S01]  /*1daa0*/  @!P4 STG.E.U8 desc[UR56][R10.64+0x28], R3 ;  /* 0x000028030a00c986 */ /* 0x0001e2000c101138 */
[----:B------:R-:W-:-:S13]  /*1dab0*/  ISETP.LT.OR P4, PT, R0, 0x2a, !P0 ;  /* 0x0000002a0000780c */ /* 0x000fda0004781670 */
[----:B------:R-:W0:Y:S02]  /*1dac0*/  @!P4 LDG.E.U8 R16, desc[UR56][R236.64+0x29] ;  /* 0x00002938ec10c981 */ /* 0x000e24000c1e1100 */
[----:B0-----:R-:W-:-:S05]  /*1dad0*/  @!P4 PRMT R3, R16, 0x8880, RZ ;  /* 0x000088801003c816 */ /* 0x001fca00000000ff */
[----:B------:R-:W-:-:S04]  /*1dae0*/  @!P4 IMAD R2, R3, R18, RZ ;  /* 0x000000120302c224 */ /* 0x000fc800078e02ff */
[----:B---3--:R-:W-:-:S05]  /*1daf0*/  @!P4 IMAD R3, R7, R17, R2 ;  /* 0x000000110703c224 */ /* 0x008fca00078e0202 */
        /* <DEDUP_REMOVED lines=22> */
[----:B------:R-:W-:-:S04]  /*1dc60*/  @!P4 IMAD R2, R3, R18, RZ ;  /* 0x000000120302c224 */ /* 0x000fc800078e02ff */
[----:B------:R-:W-:Y:S02]  /*1dc70*/  @!P4 IMAD R3, R38, R17, R2 ;  /* 0x000000112603c224 */ /* 0x000fe400078e0202 */
[----:B------:R-:W2:Y:S04]  /*1dc80*/  LDL.LU R38, [R1+0x22c] ;  /* 0x00022c0001267983 */ /* 0x000ea80000300800 */
[----:B------:R0:W-:Y:S01]  /*1dc90*/  @!P4 STG.E.U8 desc[UR56][R10.64+0x30], R3 ;  /* 0x000030030a00c986 */ /* 0x0001e2000c101138 */
[----:B------:R-:W-:-:S13]  /*1dca0*/  ISETP.LT.OR P4, PT, R0, 0x32, !P0 ;  /* 0x000000320000780c */ /* 0x000fda0004781670 */
[----:B------:R-:W0:Y:S02]  /*1dcb0*/  @!P4 LDG.E.U8 R16, desc[UR56][R236.64+0x31] ;  /* 0x00003138ec10c981 */ /* 0x000e24000c1e1100 */
[----:B0-----:R-:W-:-:S05]  /*1dcc0*/  @!P4 PRMT R3, R16, 0x8880, RZ ;  /* 0x000088801003c816 */ /* 0x001fca00000000ff */
[----:B------:R-:W-:-:S04]  /*1dcd0*/  @!P4 IMAD R2, R3, R18, RZ ;  /* 0x000000120302c224 */ /* 0x000fc800078e02ff */
[----:B------:R-:W-:Y:S02]  /*1dce0*/  @!P4 IMAD R3, R39, R17, R2 ;  /* 0x000000112703c224 */ /* 0x000fe400078e0202 */
[----:B------:R-:W3:Y:S04]  /*1dcf0*/  LDL.LU R39, [R1+0x230] ;  /* 0x0002300001277983 */ /* 0x000ee80000300800 */
[----:B------:R0:W-:Y:S01]  /*1dd00*/  @!P4 STG.E.U8 desc[UR56][R10.64+0x31], R3 ;  /* 0x000031030a00c986 */ /* 0x0001e2000c101138 */
[----:B------:R-:W-:-:S13]  /*1dd10*/  ISETP.LT.OR P4, PT, R0, 0x31, !P3 ;  /* 0x000000310000780c */ /* 0x000fda0005f81670 */
[----:B------:R-:W0:Y:S01]  /*1dd20*/  @!P4 LDG.E.U8 R16, desc[UR56][R234.64+0x30] ;  /* 0x00003038ea10c981 */ /* 0x000e22000c1e1100 */
[----:B------:R-:W-:-:S04]  /*1dd30*/  @!P4 IADD3 R6, P5, R10, UR41, RZ ;  /* 0x000000290a06cc10 */ /* 0x000fc8000ffbe0ff */
[----:B------:R-:W-:Y:S02]  /*1dd40*/  @!P4 IADD3.X R7, R11, UR40, RZ, P5, !PT ;  /* 0x000000280b07cc10 */ /* 0x000fe4000affe4ff */
[----:B0-----:R-:W-:-:S05]  /*1dd50*/  @!P4 PRMT R3, R16, 0x8880, RZ ;  /* 0x000088801003c816 */ /* 0x001fca00000000ff */
[----:B------:R-:W-:-:S04]  /*1dd60*/  @!P4 IMAD R2, R3, R18, RZ ;  /* 0x000000120302c224 */ /* 0x000fc800078e02ff */
[----:B------:R-:W-:-:S05]  /*1dd70*/  @!P4 IMAD R3, R36, R17, R2 ;  /* 0x000000112403c224 */ /* 0x000fca00078e0202 */
[----:B------:R0:W-:Y:S01]  /*1dd80*/  @!P4 STG.E.U8 desc[UR56][R6.64+0x30], R3 ;  /* 0x000030030600c986 */ /* 0x0001e2000c101138 */
[----:B------:R-:W-:-:S13]  /*1dd90*/  ISETP.LT.OR P4, PT, R0, 0x32, !P3 ;  /* 0x000000320000780c */ /* 0x000fda0005f81670 */
[----:B------:R-:W4:Y:S01]  /*1dda0*/  @!P4 LDG.E.U8 R16, desc[UR56][R234.64+0x31] ;  /* 0x00003138ea10c981 */ /* 0x000f22000c1e1100 */
[----:B0-----:R-:W-:-:S04]  /*1ddb0*/  @!P4 IADD3 R6, P5, R10, UR41, RZ ;  /* 0x000000290a06cc10 */ /* 0x001fc8000ffbe0ff */
[----:B------:R-:W-:Y:S02]  /*1ddc0*/  @!P4 IADD3.X R7, R11, UR40, RZ, P5, !PT ;  /* 0x000000280b07cc10 */ /* 0x000fe4000affe4ff */
[----:B----4-:R-:W-:-:S05]  /*1ddd0*/  @!P4 PRMT R3, R16, 0x8880, RZ ;  /* 0x000088801003c816 */ /* 0x010fca00000000ff */
[----:B------:R-:W-:-:S04]  /*1dde0*/  @!P4 IMAD R2, R3, R18, RZ ;  /* 0x000000120302c224 */ /* 0x000fc800078e02ff */
[----:B------:R-:W-:Y:S02]  /*1ddf0*/  @!P4 IMAD R3, R37, R17, R2 ;  /* 0x000000112503c224 */ /* 0x000fe400078e0202 */
[----:B------:R-:W4:Y:S04]  /*1de00*/  LDL.LU R37, [R1+0x234] ;  /* 0x0002340001257983 */ /* 0x000f280000300800 */
[----:B------:R0:W-:Y:S01]  /*1de10*/  @!P4 STG.E.U8 desc[UR56][R6.64+0x31], R3 ;  /* 0x000031030600c986 */ /* 0x0001e2000c101138 */
[----:B------:R-:W-:-:S13]  /*1de20*/  ISETP.LT.OR P4, PT, R0, 0x39, !P0 ;  /* 0x000000390000780c */ /* 0x000fda0004781670 */
[----:B------:R-:W0:Y:S02]  /*1de30*/  @!P4 LDG.E.U8 R16, desc[UR56][R236.64+0x38] ;  /* 0x00003838ec10c981 */ /* 0x000e24000c1e1100 */
[----:B0-----:R-:W-:-:S05]  /*1de40*/  @!P4 PRMT R3, R16, 0x8880, RZ ;  /* 0x000088801003c816 */ /* 0x001fca00000000ff */
        /* <DEDUP_REMOVED lines=8> */
[----:B------:R-:W-:-:S05]  /*1ded0*/  @!P4 IMAD R3, R31, R17, R2 ;  /* 0x000000111f03c224 */ /* 0x000fca00078e0202 */
[----:B------:R0:W-:Y:S01]  /*1dee0*/  @!P4 STG.E.U8 desc[UR56][R10.64+0x39], R3 ;  /* 0x000039030a00c986 */ /* 0x0001e2000c101138 */
[----:B------:R-:W-:-:S13]  /*1def0*/  ISETP.LT.OR P4, PT, R0, 0x39, !P3 ;  /* 0x000000390000780c */ /* 0x000fda0005f81670 */
[----:B------:R-:W0:Y:S01]  /*1df00*/  @!P4 LDG.E.U8 R16, desc[UR56][R234.64+0x38] ;  /* 0x00003838ea10c981 */ /* 0x000e22000c1e1100 */
[----:B------:R-:W-:-:S04]  /*1df10*/  @!P4 IADD3 R6, P5, R10, UR41, RZ ;  /* 0x000000290a06cc10 */ /* 0x000fc8000ffbe0ff */
[----:B------:R-:W-:Y:S02]  /*1df20*/  @!P4 IADD3.X R7, R11, UR40, RZ, P5, !PT ;  /* 0x000000280b07cc10 */ /* 0x000fe4000affe4ff */
[----:B0-----:R-:W-:-:S05]  /*1df30*/  @!P4 PRMT R3, R16, 0x8880, RZ ;  /* 0x000088801003c816 */ /* 0x001fca00000000ff */
[----:B------:R-:W-:-:S04]  /*1df40*/  @!P4 IMAD R2, R3, R18, RZ ;  /* 0x000000120302c224 */ /* 0x000fc800078e02ff */
[----:B------:R-:W-:Y:S01]  /*1df50*/  @!P4 IMAD R3, R28, R17, R2 ;  /* 0x000000111c03c224 */ /* 0x000fe200078e0202 */
[C---:B------:R-:W-:Y:S01]  /*1df60*/  LOP3.LUT P0, RZ, R19.reuse, 0x8000, RZ, 0xc0, !PT ;  /* 0x0000800013ff7812 */ /* 0x040fe2000780c0ff */
[----:B------:R-:W4:Y:S04]  /*1df70*/  LDL.LU R28, [R1+0x23c] ;  /* 0x00023c00011c7983 */ /* 0x000f280000300800 */
[----:B------:R0:W-:Y:S01]  /*1df80*/  @!P4 STG.E.U8 desc[UR56][R6.64+0x38], R3 ;  /* 0x000038030600c986 */ /* 0x0001e2000c101138 */
[----:B------:R-:W-:Y:S02]  /*1df90*/  ISETP.LT.OR P4, PT, R0, 0x3a, !P3 ;  /* 0x0000003a0000780c */ /* 0x000fe40005f81670 */
[----:B------:R-:W-:Y:S01]  /*1dfa0*/  LOP3.LUT R19, R19, 0xffffdfff, RZ, 0xc0, !PT ;  /* 0xffffdfff13137812 */ /* 0x000fe200078ec0ff */
[----:B------:R-:W4:Y:S10]  /*1dfb0*/  LDL.LU R31, [R1+0x1c0] ;  /* 0x0001c000011f7983 */ /* 0x000f340000300800 */
[----:B------:R-:W2:Y:S01]  /*1dfc0*/  @!P4 LDG.E.U8 R16, desc[UR56][R234.64+0x39] ;  /* 0x00003938ea10c981 */ /* 0x000ea2000c1e1100 */
[----:B0-----:R-:W-:-:S02]  /*1dfd0*/  @!P4 IADD3 R6, P5, R10, UR41, RZ ;  /* 0x000000290a06cc10 */ /* 0x001fc4000ffbe0ff */
[----:B------:R-:W-:Y:S02]  /*1dfe0*/  @P3 LOP3.LUT R19, R19, 0x2000, RZ, 0xfc, !PT ;  /* 0x0000200013133812 */ /* 0x000fe400078efcff */
[----:B------:R-:W-:Y:S02]  /*1dff0*/  @!P4 IADD3.X R7, R11, UR40, RZ, P5, !PT ;  /* 0x000000280b07cc10 */ /* 0x000fe4000affe4ff */
[----:B------:R-:W-:Y:S02]  /*1e000*/  LOP3.LUT P3, RZ, R19, 0x4, RZ, 0xc0, !PT ;  /* 0x0000000413ff7812 */ /* 0x000fe4000786c0ff */
[----:B--2---:R-:W-:-:S05]  /*1e010*/  @!P4 PRMT R3, R16, 0x8880, RZ ;  /* 0x000088801003c816 */ /* 0x004fca00000000ff */
[----:B------:R-:W-:-:S04]  /*1e020*/  @!P4 IMAD R2, R3, R18, RZ ;  /* 0x000000120302c224 */ /* 0x000fc800078e02ff */
[----:B------:R-:W-:Y:S02]  /*1e030*/  @!P4 IMAD R3, R29, R17, R2 ;  /* 0x000000111d03c224 */ /* 0x000fe400078e0202 */
[----:B------:R-:W2:Y:S04]  /*1e040*/  LDL.LU R29, [R1+0x1c4] ;  /* 0x0001c400011d7983 */ /* 0x000ea80000300800 */
[----:B------:R0:W-:Y:S01]  /*1e050*/  @!P4 STG.E.U8 desc[UR56][R6.64+0x39], R3 ;  /* 0x000039030600c986 */ /* 0x0001e2000c101138 */
[----:B------:R-:W-:-:S03]  /*1e060*/  ISETP.LT.OR P4, PT, R0, 0x21, !P3 ;  /* 0x000000210000780c */ /* 0x000fc60005f81670 */
[----:B------:R-:W2:Y:S04]  /*1e070*/  LDL.LU R36, [R1+0x1c8] ;  /* 0x0001c80001247983 */ /* 0x000ea80000300800 */
[----:B0-----:R-:W3:Y:S06]  /*1e080*/  LDL.LU R6, [R1+0x200] ;  /* 0x0002000001067983 */ /* 0x001eec0000300800 */
[----:B------:R-:W4:Y:S04]  /*1e090*/  @!P4 LDG.E.U8 R16, desc[UR56][R232.64+0x20] ;  /* 0x00002038e810c981 */ /* 0x000f28000c1e1100 */
[----:B------:R-:W2:Y:S01]  /*1e0a0*/  LDL.LU R7, [R1+0x204] ;  /* 0x0002040001077983 */ /* 0x000ea20000300800 */
[----:B----4-:R-:W-:-:S05]  /*1e0b0*/  @!P4 PRMT R3, R16, 0x8880, RZ ;  /* 0x000088801003c816 */ /* 0x010fca00000000ff */
[----:B------:R-:W-:-:S04]  /*1e0c0*/  @!P4 IMAD R2, R3, R18, RZ ;  /* 0x000000120302c224 */ /* 0x000fc800078e02ff */
[----:B---3--:R-:W-:-:S05]  /*1e0d0*/  @!P4 IMAD R3, R6, R17, R2 ;  /* 0x000000110603c224 */ /* 0x008fca00078e0202 */
[----:B-----5:R0:W-:Y:S01]  /*1e0e0*/  @!P4 STG.E.U8 desc[UR56][R4.64+0x20], R3 ;  /* 0x000020030400c986 */ /* 0x0201e2000c101138 */
[----:B------:R-:W-:-:S13]  /*1e0f0*/  ISETP.LT.OR P4, PT, R0, 0x22, !P3 ;  /* 0x000000220000780c */ /* 0x000fda0005f81670 */
[----:B------:R-:W0:Y:S02]  /*1e100*/  @!P4 LDG.E.U8 R16, desc[UR56][R232.64+0x21] ;  /* 0x00002138e810c981 */ /* 0x000e24000c1e1100 */
[----:B0-----:R-:W-:-:S05]  /*1e110*/  @!P4 PRMT R3, R16, 0x8880, RZ ;  /* 0x000088801003c816 */ /* 0x001fca00000000ff */
[----:B------:R-:W-:-:S04]  /*1e120*/  @!P4 IMAD R2, R3, R18, RZ ;  /* 0x000000120302c224 */ /* 0x000fc800078e02ff */
        /* <DEDUP_REMOVED lines=22> */
[----:B------:R-:W3:Y:S04]  /*1e290*/  @!P4 LDG.E.U8 R16, desc[UR56][R232.64+0x28] ;  /* 0x00002838e810c981 */ /* 0x000ee8000c1e1100 */
[----:B------:R-:W4:Y:S01]  /*1e2a0*/  LDL.LU R7, [R1+0x214] ;  /* 0x0002140001077983 */ /* 0x000f220000300800 */
[----:B---3--:R-:W-:-:S05]  /*1e2b0*/  @!P4 PRMT R3, R16, 0x8880, RZ ;  /* 0x000088801003c816 */ /* 0x008fca00000000ff */
[----:B------:R-:W-:-:S04]  /*1e2c0*/  @!P4 IMAD R2, R3, R18, RZ ;  /* 0x000000120302c224 */ /* 0x000fc800078e02ff */
[----:B--2---:R-:W-:-:S05]  /*1e2d0*/  @!P4 IMAD R3, R6, R17, R2 ;  /* 0x000000110603c224 */ /* 0x004fca00078e0202 */
[----:B------:R0:W-:Y:S01]  /*1e2e0*/  @!P4 STG.E.U8 desc[UR56][R4.64+0x28], R3 ;  /* 0x000028030400c986 */ /* 0x0001e2000c101138 */
[----:B------:R-:W-:-:S13]  /*1e2f0*/  ISETP.LT.OR P4, PT, R0, 0x2a, !P3 ;  /* 0x0000002a0000780c */ /* 0x000fda0005f81670 */
[----:B------:R-:W0:Y:S02]  /*1e300*/  @!P4 LDG.E.U8 R16, desc[UR56][R232.64+0x29] ;  /* 0x00002938e810c981 */ /* 0x000e24000c1e1100 */
[----:B0-----:R-:W-:-:S05]  /*1e310*/  @!P4 PRMT R3, R16, 0x8880, RZ ;  /* 0x000088801003c816 */ /* 0x001fca00000000ff */
[----:B------:R-:W-:-:S04]  /*1e320*/  @!P4 IMAD R2, R3, R18, RZ ;  /* 0x000000120302c224 */ /* 0x000fc800078e02ff */
[----:B----4-:R-:W-:-:S05]  /*1e330*/  @!P4 IMAD R3, R7, R17, R2 ;  /* 0x000000110703c224 */ /* 0x010fca00078e0202 */
        /* <DEDUP_REMOVED lines=43> */
[----:B------:R-:W2:Y:S01]  /*1e5f0*/  @!P4 LDG.E.U8 R16, desc[UR56][R22.64+0x31] ;  /* 0x000031381610c981 */ /* 0x000ea2000c1e1100 */
[----:B0-----:R-:W-:-:S04]  /*1e600*/  @!P4 IADD3 R6, P5, R4, UR41, RZ ;  /* 0x000000290406cc10 */ /* 0x001fc8000ffbe0ff */
[----:B------:R-:W-:Y:S02]  /*1e610*/  @!P4 IADD3.X R7, R5, UR40, RZ, P5, !PT ;  /* 0x000000280507cc10 */ /* 0x000fe4000affe4ff */
[----:B--2---:R-:W-:-:S05]  /*1e620*/  @!P4 PRMT R3, R16, 0x8880, RZ ;  /* 0x000088801003c816 */ /* 0x004fca00000000ff */
[----:B------:R-:W-:-:S04]  /*1e630*/  @!P4 IMAD R2, R3, R18, RZ ;  /* 0x000000120302c224 */ /* 0x000fc800078e02ff */
[----:B------:R-:W-:-:S05]  /*1e640*/  @!P4 IMAD R3, R38, R17, R2 ;  /* 0x000000112603c224 */ /* 0x000fca00078e0202 */
        /* <DEDUP_REMOVED lines=23> */
[----:B------:R-:W3:Y:S01]  /*1e7c0*/  @!P4 LDG.E.U8 R16, desc[UR56][R22.64+0x39] ;  /* 0x000039381610c981 */ /* 0x000ee2000c1e1100 */
[----:B0-----:R-:W-:-:S04]  /*1e7d0*/  @!P4 IADD3 R6, P5, R4, UR41, RZ ;  /* 0x000000290406cc10 */ /* 0x001fc8000ffbe0ff */
[----:B------:R-:W-:Y:S02]  /*1e7e0*/  @!P4 IADD3.X R7, R5, UR40, RZ, P5, !PT ;  /* 0x000000280507cc10 */ /* 0x000fe4000affe4ff */
[----:B---3--:R-:W-:-:S05]  /*1e7f0*/  @!P4 PRMT R3, R16, 0x8880, RZ ;  /* 0x000088801003c816 */ /* 0x008fca00000000ff */
[----:B------:R-:W-:-:S04]  /*1e800*/  @!P4 IMAD R2, R3, R18, RZ ;  /* 0x000000120302c224 */ /* 0x000fc800078e02ff */
[----:B------:R-:W-:-:S05]  /*1e810*/  @!P4 IMAD R3, R28, R17, R2 ;  /* 0x000000111c03c224 */ /* 0x000fca00078e0202 */
[----:B------:R0:W-:Y:S01]  /*1e820*/  @!P4 STG.E.U8 desc[UR56][R6.64+0x39], R3 ;  /* 0x000039030600c986 */ /* 0x0001e2000c101138 */
[----:B------:R-:W-:-:S13]  /*1e830*/  ISETP.LT.OR P4, PT, R0, 0x21, !P1 ;  /* 0x000000210000780c */ /* 0x000fda0004f81670 */
[----:B------:R-:W3:Y:S01]  /*1e840*/  @!P4 LDG.E.U8 R16, desc[UR56][R14.64+0x20] ;  /* 0x000020380e10c981 */ /* 0x000ee2000c1e1100 */
[----:B------:R-:W-:-:S04]  /*1e850*/  IMAD.U32 R28, RZ, RZ, UR13 ;  /* 0x0000000dff1c7e24 */ /* 0x000fc8000f8e00ff */
[----:B------:R-:W-:Y:S02]  /*1e860*/  IMAD R28, R28, 0x180, RZ ;  /* 0x000001801c1c7824 */ /* 0x000fe400078e02ff */
[----:B0-----:R-:W-:Y:S02]  /*1e870*/  @!P4 IMAD.MOV.U32 R6, RZ, RZ, R8 ;  /* 0x000000ffff06c224 */ /* 0x001fe400078e0008 */
[----:B------:R-:W-:Y:S02]  /*1e880*/  IMAD.IADD R7, R28, 0x1, R9 ;  /* 0x000000011c077824 */ /* 0x000fe400078e0209 */
[----:B------:R-:W4:Y:S01]  /*1e890*/  LDL.LU R28, [R1+0x1d0] ;  /* 0x0001d000011c7983 */ /* 0x000f220000300800 */
[----:B---3--:R-:W-:-:S05]  /*1e8a0*/  @!P4 PRMT R3, R16, 0x8880, RZ ;  /* 0x000088801003c816 */ /* 0x008fca00000000ff */
[----:B------:R-:W-:-:S04]  /*1e8b0*/  @!P4 IMAD R2, R3, R18, RZ ;  /* 0x000000120302c224 */ /* 0x000fc800078e02ff */
[----:B------:R-:W-:-:S05]  /*1e8c0*/  @!P4 IMAD R3, R31, R17, R2 ;  /* 0x000000111f03c224 */ /* 0x000fca00078e0202 */
[----:B------:R0:W-:Y:S01]  /*1e8d0*/  @!P4 STG.E.U8 desc[UR56][R6.64+0x20], R3 ;  /* 0x000020030600c986 */ /* 0x0001e2000c101138 */
[----:B------:R-:W-:-:S13]  /*1e8e0*/  ISETP.LT.OR P4, PT, R0, 0x22, !P1 ;  /* 0x000000220000780c */ /* 0x000fda0004f81670 */
[----:B------:R-:W0:Y:S01]  /*1e8f0*/  @!P4 LDG.E.U8 R16, desc[UR56][R14.64+0x21] ;  /* 0x000021380e10c981 */ /* 0x000e22000c1e1100 */
[----:B------:R-:W-:Y:S01]  /*1e900*/  @!P4 IMAD.MOV.U32 R30, RZ, RZ, R8 ;  /* 0x000000ffff1ec224 */ /* 0x000fe200078e0008 */
[----:B------:R-:W-:Y:S02]  /*1e910*/  @!P4 MOV R31, R7 ;  /* 0x00000007001fc202 */ /* 0x000fe40000000f00 */
[----:B0-----:R-:W-:-:S05]  /*1e920*/  @!P4 PRMT R3, R16, 0x8880, RZ ;  /* 0x000088801003c816 */ /* 0x001fca00000000ff */
[----:B------:R-:W-:-:S04]  /*1e930*/  @!P4 IMAD R2, R3, R18, RZ ;  /* 0x000000120302c224 */ /* 0x000fc800078e02ff */
[----:B------:R-:W-:Y:S02]  /*1e940*/  @!P4 IMAD R3, R29, R17, R2 ;  /* 0x000000111d03c224 */ /* 0x000fe400078e0202 */
[----:B------:R-:W3:Y:S04]  /*1e950*/  LDL.LU R29, [R1+0x1d4] ;  /* 0x0001d400011d7983 */ /* 0x000ee80000300800 */
[----:B------:R0:W-:Y:S01]  /*1e960*/  @!P4 STG.E.U8 desc[UR56][R30.64+0x21], R3 ;  /* 0x000021031e00c986 */ /* 0x0001e2000c101138 */
[----:B------:R-:W-:-:S13]  /*1e970*/  ISETP.LT.OR P4, PT, R0, 0x21, !P0 ;  /* 0x000000210000780c */ /* 0x000fda0004781670 */
[----:B------:R-:W2:Y:S01]  /*1e980*/  @!P4 LDG.E.U8 R16, desc[UR56][R20.64+0x20] ;  /* 0x000020381410c981 */ /* 0x000ea2000c1e1100 */
[----:B0-----:R-:W-:-:S04]  /*1e990*/  @!P4 IADD3 R30, P5, R8, UR41, RZ ;  /* 0x00000029081ecc10 */ /* 0x001fc8000ffbe0ff */
[----:B------:R-:W-:Y:S02]  /*1e9a0*/  @!P4 IADD3.X R31, R7, UR40, RZ, P5, !PT ;  /* 0x00000028071fcc10 */ /* 0x000fe4000affe4ff */
[----:B--2---:R-:W-:-:S05]  /*1e9b0*/  @!P4 PRMT R3, R16, 0x8880, RZ ;  /* 0x000088801003c816 */ /* 0x004fca00000000ff */
[----:B------:R-:W-:-:S04]  /*1e9c0*/  @!P4 IMAD R2, R3, R18, RZ ;  /* 0x000000120302c224 */ /* 0x000fc800078e02ff */
[----:B------:R-:W-:Y:S02]  /*1e9d0*/  @!P4 IMAD R3, R36, R17, R2 ;  /* 0x000000112403c224 */ /* 0x000fe400078e0202 */
[----:B------:R-:W2:Y:S04]  /*1e9e0*/  LDL.LU R36, [R1+0x1d8] ;  /* 0x0001d80001247983 */ /* 0x000ea80000300800 */
        /* <DEDUP_REMOVED lines=11> */
[----:B------:R-:W3:Y:S01]  /*1eaa0*/  @!P4 LDG.E.U8 R16, desc[UR56][R14.64+0x28] ;  /* 0x000028380e10c981 */ /* 0x000ee2000c1e1100 */
[----:B0-----:R-:W-:Y:S02]  /*1eab0*/  @!P4 IMAD.MOV.U32 R30, RZ, RZ, R8 ;  /* 0x000000ffff1ec224 */ /* 0x001fe400078e0008 */
[----:B------:R-:W-:Y:S01]  /*1eac0*/  @!P4 IMAD.MOV.U32 R31, RZ, RZ, R7 ;  /* 0x000000ffff1fc224 */ /* 0x000fe200078e0007 */
[----:B---3--:R-:W-:-:S05]  /*1ead0*/  @!P4 PRMT R3, R16, 0x8880, RZ ;  /* 0x000088801003c816 */ /* 0x008fca00000000ff */
[----:B------:R-:W-:-:S04]  /*1eae0*/  @!P4 IMAD R2, R3, R18, RZ ;  /* 0x000000120302c224 */ /* 0x000fc800078e02ff */
[----:B------:R-:W-:Y:S02]  /*1eaf0*/  @!P4 IMAD R3, R28, R17, R2 ;  /* 0x000000111c03c224 */ /* 0x000fe400078e0202 */
[----:B------:R-:W3:Y:S04]  /*1eb00*/  LDL.LU R28, [R1+0x1e0] ;  /* 0x0001e000011c7983 */ /* 0x000ee80000300800 */
[----:B------:R0:W-:Y:S01]  /*1eb10*/  @!P4 STG.E.U8 desc[UR56][R30.64+0x28], R3 ;  /* 0x000028031e00c986 */ /* 0x0001e2000c101138 */
[----:B------:R-:W-:-:S13]  /*1eb20*/  ISETP.LT.OR P4, PT, R0, 0x2a, !P1 ;  /* 0x0000002a0000780c */ /* 0x000fda0004f81670 */
[----:B------:R-:W2:Y:S01]  /*1eb30*/  @!P4 LDG.E.U8 R16, desc[UR56][R14.64+0x29] ;  /* 0x000029380e10c981 */ /* 0x000ea2000c1e1100 */
[----:B0-----:R-:W-:Y:S02]  /*1eb40*/  @!P4 IMAD.MOV.U32 R30, RZ, RZ, R8 ;  /* 0x000000ffff1ec224 */ /* 0x001fe400078e0008 */
[----:B------:R-:W-:Y:S01]  /*1eb50*/  @!P4 IMAD.MOV.U32 R31, RZ, RZ, R7 ;  /* 0x000000ffff1fc224 */ /* 0x000fe200078e0007 */
        /* <DEDUP_REMOVED lines=16> */
[----:B0-----:R-:W-:-:S04]  /*1ec60*/  @!P4 IADD3 R30, P5, R8, UR41, RZ ;  /* 0x00000029081ecc10 */ /* 0x001fc8000ffbe0ff */
[----:B------:R-:W-:Y:S02]  /*1ec70*/  @!P4 IADD3.X R31, R7, UR40, RZ, P5, !PT ;  /* 0x00000028071fcc10 */ /* 0x000fe4000affe4ff */
        /* <DEDUP_REMOVED lines=16> */
[----:B0-----:R-:W-:Y:S01]  /*1ed80*/  @!P4 MOV R30, R8 ;  /* 0x00000008001ec202 */ /* 0x001fe20000000f00 */
[----:B------:R-:W-:Y:S01]  /*1ed90*/  @!P4 IMAD.MOV.U32 R31, RZ, RZ, R7 ;  /* 0x000000ffff1fc224 */ /* 0x000fe200078e0007 */
        /* <DEDUP_REMOVED lines=23> */
[----:B0-----:R-:W-:Y:S02]  /*1ef10*/  @!P4 IMAD.MOV.U32 R30, RZ, RZ, R8 ;  /* 0x000000ffff1ec224 */ /* 0x001fe400078e0008 */
[----:B------:R-:W-:Y:S01]  /*1ef20*/  @!P4 IMAD.MOV.U32 R31, RZ, RZ, R7 ;  /* 0x000000ffff1fc224 */ /* 0x000fe200078e0007 */
[----:B---3--:R-:W-:-:S05]  /*1ef30*/  @!P4 PRMT R3, R16, 0x8880, RZ ;  /* 0x000088801003c816 */ /* 0x008fca00000000ff */
[----:B------:R-:W-:-:S04]  /*1ef40*/  @!P4 IMAD R2, R3, R18, RZ ;  /* 0x000000120302c224 */ /* 0x000fc800078e02ff */
[----:B--2---:R-:W-:Y:S02]  /*1ef50*/  @!P4 IMAD R3, R28, R17, R2 ;  /* 0x000000111c03c224 */ /* 0x004fe400078e0202 */
[----:B------:R-:W2:Y:S04]  /*1ef60*/  LDL.LU R28, [R1+0x180] ;  /* 0x00018000011c7983 */ /* 0x000ea80000300800 */
[----:B------:R0:W-:Y:S01]  /*1ef70*/  @!P4 STG.E.U8 desc[UR56][R30.64+0x38], R3 ;  /* 0x000038031e00c986 */ /* 0x0001e2000c101138 */
[----:B------:R-:W-:-:S03]  /*1ef80*/  ISETP.LT.OR P4, PT, R0, 0x3a, !P1 ;  /* 0x0000003a0000780c */ /* 0x000fc60004f81670 */
[----:B------:R-:W3:Y:S10]  /*1ef90*/  LDL.LU.64 R36, [R1+0x3c0] ;  /* 0x0003c00001247983 */ /* 0x000ef40000300a00 */
[----:B------:R-:W4:Y:S01]  /*1efa0*/  @!P4 LDG.E.U8 R16, desc[UR56][R14.64+0x39] ;  /* 0x000039380e10c981 */ /* 0x000f22000c1e1100 */
[----:B0-----:R-:W-:-:S02]  /*1efb0*/  @!P4 IMAD.MOV.U32 R30, RZ, RZ, R8 ;  /* 0x000000ffff1ec224 */ /* 0x001fc400078e0008 */
[----:B------:R-:W-:Y:S01]  /*1efc0*/  @!P4 IMAD.MOV.U32 R31, RZ, RZ, R7 ;  /* 0x000000ffff1fc224 */ /* 0x000fe200078e0007 */
[----:B----4-:R-:W-:-:S05]  /*1efd0*/  @!P4 PRMT R3, R16, 0x8880, RZ ;  /* 0x000088801003c816 */ /* 0x010fca00000000ff */
[----:B------:R-:W-:-:S04]  /*1efe0*/  @!P4 IMAD R2, R3, R18, RZ ;  /* 0x000000120302c224 */ /* 0x000fc800078e02ff */
[----:B------:R-:W-:Y:S02]  /*1eff0*/  @!P4 IMAD R3, R29, R17, R2 ;  /* 0x000000111d03c224 */ /* 0x000fe400078e0202 */
[----:B------:R-:W4:Y:S04]  /*1f000*/  LDL.LU R29, [R1+0x184] ;  /* 0x00018400011d7983 */ /* 0x000f280000300800 */
[----:B------:R0:W-:Y:S01]  /*1f010*/  @!P4 STG.E.U8 desc[UR56][R30.64+0x39], R3 ;  /* 0x000039031e00c986 */ /* 0x0001e2000c101138 */
[----:B------:R-:W-:-:S03]  /*1f020*/  ISETP.LT.OR P4, PT, R0, 0x39, !P0 ;  /* 0x000000390000780c */ /* 0x000fc60004781670 */
[----:B------:R-:W4:Y:S10]  /*1f030*/  LDL.LU.64 R38, [R1+0x380] ;  /* 0x0003800001267983 */ /* 0x000f340000300a00 */
        /* <DEDUP_REMOVED lines=9> */
[----:B------:R-:W0:Y:S01]  /*1f0d0*/  @!P4 LDG.E.U8 R16, desc[UR56][R20.64+0x39] ;  /* 0x000039381410c981 */ /* 0x000e22000c1e1100 */
[----:B------:R-:W-:Y:S02]  /*1f0e0*/  LOP3.LUT R19, R19, 0xffffefff, RZ, 0xc0, !PT ;  /* 0xffffefff13137812 */ /* 0x000fe400078ec0ff */
[----:B0-----:R-:W-:-:S05]  /*1f0f0*/  @!P4 PRMT R3, R16, 0x8880, RZ ;  /* 0x000088801003c816 */ /* 0x001fca00000000ff */
[----:B------:R-:W-:Y:S02]  /*1f100*/  @!P4 IMAD R2, R3, R18, RZ ;  /* 0x000000120302c224 */ /* 0x000fe400078e02ff */
[----:B------:R-:W2:Y:S01]  /*1f110*/  LDL.LU R3, [R1+0x1fc] ;  /* 0x0001fc0001037983 */ /* 0x000ea20000300800 */
[----:B------:R-:W-:Y:S02]  /*1f120*/  @P2 LOP3.LUT R19, R19, 0x1000, RZ, 0xfc, !PT ;  /* 0x0000100013132812 */ /* 0x000fe400078efcff */
[----:B------:R-:W-:Y:S02]  /*1f130*/  @!P4 IADD3 R30, P5, R8, UR41, RZ ;  /* 0x00000029081ecc10 */ /* 0x000fe4000ffbe0ff */
[----:B------:R-:W-:Y:S02]  /*1f140*/  LOP3.LUT R19, R19, 0xffffbfff, RZ, 0xc0, !PT ;  /* 0xffffbfff13137812 */ /* 0x000fe400078ec0ff */
[----:B------:R-:W-:Y:S02]  /*1f150*/  @!P4 IADD3.X R31, R7, UR40, RZ, P5, !PT ;  /* 0x00000028071fcc10 */ /* 0x000fe4000affe4ff */
[----:B------:R-:W-:-:S04]  /*1f160*/  @P1 LOP3.LUT R19, R19, 0x4000, RZ, 0xfc, !PT ;  /* 0x0000400013131812 */ /* 0x000fc800078efcff */
[----:B------:R-:W-:Y:S01]  /*1f170*/  LOP3.LUT P1, RZ, R19, 0x10, RZ, 0xc0, !PT ;  /* 0x0000001013ff7812 */ /* 0x000fe2000782c0ff */
[----:B--2---:R-:W-:-:S05]  /*1f180*/  @!P4 IMAD R3, R3, R17, R2 ;  /* 0x000000110303c224 */ /* 0x004fca00078e0202 */
[----:B------:R0:W-:Y:S01]  /*1f190*/  @!P4 STG.E.U8 desc[UR56][R30.64+0x39], R3 ;  /* 0x000039031e00c986 */ /* 0x0001e2000c101138 */
[C---:B------:R-:W-:Y:S02]  /*1f1a0*/  ISETP.LT.OR P4, PT, R0.reuse, 0x41, !P1 ;  /* 0x000000410000780c */ /* 0x040fe40004f81670 */
[----:B------:R-:W-:Y:S01]  /*1f1b0*/  ISETP.LT.OR P3, PT, R0, 0x41, !P6 ;  /* 0x000000410000780c */ /* 0x000fe20007761670 */
[----:B0-----:R-:W2:Y:S10]  /*1f1c0*/  LDL.LU R30, [R1+0x190] ;  /* 0x00019000011e7983 */ /* 0x001eb40000300800 */
[----:B---3--:R-:W3:Y:S04]  /*1f1d0*/  @!P4 LDG.E.U8 R16, desc[UR56][R36.64+0x40] ;  /* 0x000040382410c981 */ /* 0x008ee8000c1e1100 */
[----:B------:R-:W2:Y:S01]  /*1f1e0*/  LDL.LU R31, [R1+0x194] ;  /* 0x00019400011f7983 */ /* 0x000ea20000300800 */
[----:B---3--:R-:W-:-:S05]  /*1f1f0*/  @!P4 PRMT R3, R16, 0x8880, RZ ;  /* 0x000088801003c816 */ /* 0x008fca00000000ff */
[----:B------:R-:W-:-:S04]  /*1f200*/  @!P4 IMAD R2, R3, R18, RZ ;  /* 0x000000120302c224 */ /* 0x000fc800078e02ff */
[----:B------:R-:W-:-:S05]  /*1f210*/  @!P4 IMAD R3, R28, R17, R2 ;  /* 0x000000111c03c224 */ /* 0x000fca00078e0202 */
[----:B------:R0:W-:Y:S01]  /*1f220*/  @!P4 STG.E.U8 desc[UR56][R12.64+0x40], R3 ;  /* 0x000040030c00c986 */ /* 0x0001e2000c101138 */
[----:B------:R-:W-:-:S13]  /*1f230*/  ISETP.LT.OR P4, PT, R0, 0x42, !P1 ;  /* 0x000000420000780c */ /* 0x000fda0004f81670 */
[----:B------:R-:W0:Y:S02]  /*1f240*/  @!P4 LDG.E.U8 R16, desc[UR56][R36.64+0x41] ;  /* 0x000041382410c981 */ /* 0x000e24000c1e1100 */
[----:B0-----:R-:W-:-:S05]  /*1f250*/  @!P4 PRMT R3, R16, 0x8880, RZ ;  /* 0x000088801003c816 */ /* 0x001fca00000000ff */
[----:B------:R-:W-:-:S04]  /*1f260*/  @!P4 IMAD R2, R3, R18, RZ ;  /* 0x000000120302c224 */ /* 0x000fc800078e02ff */
[----:B----4-:R-:W-:-:S05]  /*1f270*/  @!P4 IMAD R3, R29, R17, R2 ;  /* 0x000000111d03c224 */ /* 0x010fca00078e0202 */
[----:B------:R0:W-:Y:S04]  /*1f280*/  @!P4 STG.E.U8 desc[UR56][R12.64+0x41], R3 ;  /* 0x000041030c00c986 */ /* 0x0001e8000c101138 */
[----:B------:R-:W0:Y:S01]  /*1f290*/  @!P3 LDG.E.U8 R16, desc[UR56][R38.64+0x40] ;  /* 0x000040382610b981 */ /* 0x000e22000c1e1100 */
[----:B------:R-:W-:Y:S02]  /*1f2a0*/  ISETP.LT.OR P2, PT, R0, 0x42, !P6 ;  /* 0x000000420000780c */ /* 0x000fe40007741670 */
[----:B0-----:R-:W-:-:S05]  /*1f2b0*/  @!P3 PRMT R3, R16, 0x8880, RZ ;  /* 0x000088801003b816 */ /* 0x001fca00000000ff */
[----:B------:R-:W-:Y:S02]  /*1f2c0*/  @!P3 IMAD R2, R3, R18, RZ ;  /* 0x000000120302b224 */ /* 0x000fe400078e02ff */
[----:B------:R-:W3:Y:S02]  /*1f2d0*/  LDL.LU R3, [R1+0x188] ;  /* 0x0001880001037983 */ /* 0x000ee40000300800 */
[----:B---3--:R-:W-:-:S05]  /*1f2e0*/  @!P3 IMAD R3, R3, R17, R2 ;  /* 0x000000110303b224 */ /* 0x008fca00078e0202 */
[----:B------:R0:W-:Y:S04]  /*1f2f0*/  @!P3 STG.E.U8 desc[UR56][R32.64+0x40], R3 ;  /* 0x000040032000b986 */ /* 0x0001e8000c101138 */
[----:B------:R-:W0:Y:S01]  /*1f300*/  @!P2 LDG.E.U8 R16, desc[UR56][R38.64+0x41] ;  /* 0x000041382610a981 */ /* 0x000e22000c1e1100 */
[C---:B------:R-:W-:Y:S02]  /*1f310*/  ISETP.LT.OR P4, PT, R0.reuse, 0x49, !P6 ;  /* 0x000000490000780c */ /* 0x040fe40007781670 */
[----:B------:R-:W-:Y:S02]  /*1f320*/  ISETP.LT.OR P3, PT, R0, 0x4a, !P6 ;  /* 0x0000004a0000780c */ /* 0x000fe40007761670 */
[----:B0-----:R-:W-:-:S05]  /*1f330*/  @!P2 PRMT R3, R16, 0x8880, RZ ;  /* 0x000088801003a816 */ /* 0x001fca00000000ff */
[----:B------:R-:W-:Y:S02]  /*1f340*/  @!P2 IMAD R2, R3, R18, RZ ;  /* 0x000000120302a224 */ /* 0x000fe400078e02ff */
[----:B------:R-:W3:Y:S02]  /*1f350*/  LDL.LU R3, [R1+0x18c] ;  /* 0x00018c0001037983 */ /* 0x000ee40000300800 */
[----:B------:R-:W-:-:S04]  /*1f360*/  @!P4 IADD3 R28, P5, R12, UR41, RZ ;  /* 0x000000290c1ccc10 */ /* 0x000fc8000ffbe0ff */
[----:B------:R-:W-:Y:S02]  /*1f370*/  @!P4 IADD3.X R29, R13, UR40, RZ, P5, !PT ;  /* 0x000000280d1dcc10 */ /* 0x000fe4000affe4ff */
[----:B------:R-:W-:-:S04]  /*1f380*/  @!P3 IADD3 R32, P5, R12, UR41, RZ ;  /* 0x000000290c20bc10 */ /* 0x000fc8000ffbe0ff */
[----:B------:R-:W-:Y:S02]  /*1f390*/  @!P3 IADD3.X R33, R13, UR40, RZ, P5, !PT ;  /* 0x000000280d21bc10 */ /* 0x000fe4000affe4ff */
[----:B------:R-:W-:Y:S01]  /*1f3a0*/  ISETP.LT.OR P5, PT, R0, 0x49, !P1 ;  /* 0x000000490000780c */ /* 0x000fe20004fa1670 */
[----:B---3--:R-:W-:-:S05]  /*1f3b0*/  @!P2 IMAD R3, R3, R17, R2 ;  /* 0x000000110303a224 */ /* 0x008fca00078e0202 */
[----:B------:R0:W-:Y:S07]  /*1f3c0*/  @!P2 STG.E.U8 desc[UR56][R34.64+0x41], R3 ;  /* 0x000041032200a986 */ /* 0x0001ee000c101138 */
[----:B------:R-:W3:Y:S04]  /*1f3d0*/  @!P5 LDG.E.U8 R16, desc[UR56][R36.64+0x48] ;  /* 0x000048382410d981 */ /* 0x000ee8000c1e1100 */
[----:B0-----:R-:W4:Y:S04]  /*1f3e0*/  LDL.LU R34, [R1+0x1a0] ;  /* 0x0001a00001227983 */ /* 0x001f280000300800 */
        /* <DEDUP_REMOVED lines=9> */
[----:B------:R-:W-:-:S05]  /*1f480*/  @!P5 IMAD R3, R31, R17, R2 ;  /* 0x000000111f03d224 */ /* 0x000fca00078e0202 */
[----:B------:R0:W-:Y:S04]  /*1f490*/  @!P5 STG.E.U8 desc[UR56][R12.64+0x49], R3 ;  /* 0x000049030c00d986 */ /* 0x0001e8000c101138 */
[----:B------:R-:W0:Y:S02]  /*1f4a0*/  @!P4 LDG.E.U8 R16, desc[UR56][R38.64+0x48] ;  /* 0x000048382610c981 */ /* 0x000e24000c1e1100 */
[----:B0-----:R-:W-:-:S05]  /*1f4b0*/  @!P4 PRMT R3, R16, 0x8880, RZ ;  /* 0x000088801003c816 */ /* 0x001fca00000000ff */
[----:B------:R-:W-:Y:S02]  /*1f4c0*/  @!P4 IMAD R2, R3, R18, RZ ;  /* 0x000000120302c224 */ /* 0x000fe400078e02ff */
[----:B------:R-:W2:Y:S02]  /*1f4d0*/  LDL.LU R3, [R1+0x198] ;  /* 0x0001980001037983 */ /* 0x000ea40000300800 */
[----:B--2---:R-:W-:-:S05]  /*1f4e0*/  @!P4 IMAD R3, R3, R17, R2 ;  /* 0x000000110303c224 */ /* 0x004fca00078e0202 */
[----:B------:R0:W-:Y:S04]  /*1f4f0*/  @!P4 STG.E.U8 desc[UR56][R28.64+0x48], R3 ;  /* 0x000048031c00c986 */ /* 0x0001e8000c101138 */
[----:B------:R-:W0:Y:S01]  /*1f500*/  @!P3 LDG.E.U8 R16, desc[UR56][R38.64+0x49] ;  /* 0x000049382610b981 */ /* 0x000e22000c1e1100 */
[----:B------:R-:W-:-:S13]  /*1f510*/  ISETP.LT.OR P2, PT, R0, 0x51, !P6 ;  /* 0x000000510000780c */ /* 0x000fda0007741670 */
[----:B------:R-:W-:-:S04]  /*1f520*/  @!P2 IADD3 R30, P5, R12, UR41, RZ ;  /* 0x000000290c1eac10 */ /* 0x000fc8000ffbe0ff */
[----:B------:R-:W-:Y:S02]  /*1f530*/  @!P2 IADD3.X R31, R13, UR40, RZ, P5, !PT ;  /* 0x000000280d1fac10 */ /* 0x000fe4000affe4ff */
[----:B0-----:R-:W-:-:S05]  /*1f540*/  @!P3 PRMT R3, R16, 0x8880, RZ ;  /* 0x000088801003b816 */ /* 0x001fca00000000ff */
[----:B------:R-:W-:Y:S02]  /*1f550*/  @!P3 IMAD R2, R3, R18, RZ ;  /* 0x000000120302b224 */ /* 0x000fe400078e02ff */
[----:B------:R-:W2:Y:S01]  /*1f560*/  LDL.LU R3, [R1+0x19c] ;  /* 0x00019c0001037983 */ /* 0x000ea20000300800 */
[----:B------:R-:W-:-:S13]  /*1f570*/  ISETP.LT.OR P5, PT, R0, 0x52, !P6 ;  /* 0x000000520000780c */ /* 0x000fda00077a1670 */
[----:B------:R-:W-:-:S04]  /*1f580*/  @!P5 IADD3 R28, P4, R12, UR41, RZ ;  /* 0x000000290c1cdc10 */ /* 0x000fc8000ff9e0ff */
[----:B------:R-:W-:Y:S02]  /*1f590*/  @!P5 IADD3.X R29, R13, UR40, RZ, P4, !PT ;  /* 0x000000280d1ddc10 */ /* 0x000fe4000a7fe4ff */
[----:B------:R-:W-:Y:S01]  /*1f5a0*/  ISETP.LT.OR P4, PT, R0, 0x51, !P1 ;  /* 0x000000510000780c */ /* 0x000fe20004f81670 */
[----:B--2---:R-:W-:-:S05]  /*1f5b0*/  @!P3 IMAD R3, R3, R17, R2 ;  /* 0x000000110303b224 */ /* 0x004fca00078e0202 */
[----:B------:R0:W-:Y:S07]  /*1f5c0*/  @!P3 STG.E.U8 desc[UR56][R32.64+0x49], R3 ;  /* 0x000049032000b986 */ /* 0x0001ee000c101138 */
[----:B------:R-:W2:Y:S04]  /*1f5d0*/  @!P4 LDG.E.U8 R16, desc[UR56][R36.64+0x50] ;  /* 0x000050382410c981 */ /* 0x000ea8000c1e1100 */
[----:B0-----:R-:W3:Y:S04]  /*1f5e0*/  LDL.LU R32, [R1+0x1b0] ;  /* 0x0001b00001207983 */ /* 0x001ee80000300800 */
[----:B------:R-:W3:Y:S01]  /*1f5f0*/  LDL.LU R33, [R1+0x1b4] ;  /* 0x0001b40001217983 */ /* 0x000ee20000300800 */
[----:B--2---:R-:W-:-:S05]  /*1f600*/  @!P4 PRMT R3, R16, 0x8880, RZ ;  /* 0x000088801003c816 */ /* 0x004fca00000000ff */
[----:B------:R-:W-:-:S04]  /*1f610*/  @!P4 IMAD R2, R3, R18, RZ ;  /* 0x000000120302c224 */ /* 0x000fc800078e02ff */
[----:B----4-:R-:W-:-:S05]  /*1f620*/  @!P4 IMAD R3, R34, R17, R2 ;  /* 0x000000112203c224 */ /* 0x010fca00078e0202 */
        /* <DEDUP_REMOVED lines=13> */
[----:B------:R-:W0:Y:S02]  /*1f700*/  @!P5 LDG.E.U8 R16, desc[UR56][R38.64+0x51] ;  /* 0x000051382610d981 */ /* 0x000e24000c1e1100 */
[----:B0-----:R-:W-:-:S05]  /*1f710*/  @!P5 PRMT R3, R16, 0x8880, RZ ;  /* 0x000088801003d816 */ /* 0x001fca00000000ff */
[----:B------:R-:W-:Y:S02]  /*1f720*/  @!P5 IMAD R2, R3, R18, RZ ;  /* 0x000000120302d224 */ /* 0x000fe400078e02ff */
[----:B------:R-:W2:Y:S02]  /*1f730*/  LDL.LU R3, [R1+0x1ac] ;  /* 0x0001ac0001037983 */ /* 0x000ea40000300800 */
[----:B--2---:R-:W-:-:S05]  /*1f740*/  @!P5 IMAD R3, R3, R17, R2 ;  /* 0x000000110303d224 */ /* 0x004fca00078e0202 */
[----:B------:R0:W-:Y:S01]  /*1f750*/  @!P5 STG.E.U8 desc[UR56][R28.64+0x51], R3 ;  /* 0x000051031c00d986 */ /* 0x0001e2000c101138 */
[C---:B------:R-:W-:Y:S02]  /*1f760*/  ISETP.LT.OR P5, PT, R0.reuse, 0x59, !P1 ;  /* 0x000000590000780c */ /* 0x040fe40004fa1670 */
[----:B------:R-:W-:Y:S01]  /*1f770*/  ISETP.LT.OR P3, PT, R0, 0x59, !P6 ;  /* 0x000000590000780c */ /* 0x000fe20007761670 */
[----:B0-----:R-:W2:Y:S10]  /*1f780*/  LDL.LU R28, [R1+0x140] ;  /* 0x00014000011c7983 */ /* 0x001eb40000300800 */
[----:B------:R-:W4:Y:S04]  /*1f790*/  @!P5 LDG.E.U8 R16, desc[UR56][R36.64+0x58] ;  /* 0x000058382410d981 */ /* 0x000f28000c1e1100 */
[----:B------:R-:W2:Y:S01]  /*1f7a0*/  LDL.LU R29, [R1+0x144] ;  /* 0x00014400011d7983 */ /* 0x000ea20000300800 */
[----:B----4-:R-:W-:-:S05]  /*1f7b0*/  @!P5 PRMT R3, R16, 0x8880, RZ ;  /* 0x000088801003d816 */ /* 0x010fca00000000ff */
[----:B------:R-:W-:-:S04]  /*1f7c0*/  @!P5 IMAD R2, R3, R18, RZ ;  /* 0x000000120302d224 */ /* 0x000fc800078e02ff */
[----:B---3--:R-:W-:-:S05]  /*1f7d0*/  @!P5 IMAD R3, R32, R17, R2 ;  /* 0x000000112003d224 */ /* 0x008fca00078e0202 */
[----:B------:R0:W-:Y:S01]  /*1f7e0*/  @!P5 STG.E.U8 desc[UR56][R12.64+0x58], R3 ;  /* 0x000058030c00d986 */ /* 0x0001e2000c101138 */
[----:B------:R-:W-:-:S13]  /*1f7f0*/  ISETP.LT.OR P5, PT, R0, 0x5a, !P1 ;  /* 0x0000005a0000780c */ /* 0x000fda0004fa1670 */
[----:B------:R-:W0:Y:S02]  /*1f800*/  @!P5 LDG.E.U8 R16, desc[UR56][R36.64+0x59] ;  /* 0x000059382410d981 */ /* 0x000e24000c1e1100 */
[----:B0-----:R-:W-:-:S05]  /*1f810*/  @!P5 PRMT R3, R16, 0x8880, RZ ;  /* 0x000088801003d816 */ /* 0x001fca00000000ff */
[----:B------:R-:W-:-:S04]  /*1f820*/  @!P5 IMAD R2, R3, R18, RZ ;  /* 0x000000120302d224 */ /* 0x000fc800078e02ff */
[----:B------:R-:W-:-:S05]  /*1f830*/  @!P5 IMAD R3, R33, R17, R2 ;  /* 0x000000112103d224 */ /* 0x000fca00078e0202 */
[----:B------:R0:W-:Y:S04]  /*1f840*/  @!P5 STG.E.U8 desc[UR56][R12.64+0x59], R3 ;  /* 0x000059030c00d986 */ /* 0x0001e8000c101138 */
[----:B------:R-:W0:Y:S01]  /*1f850*/  @!P3 LDG.E.U8 R16, desc[UR56][R38.64+0x58] ;  /* 0x000058382610b981 */ /* 0x000e22000c1e1100 */
[----:B------:R-:W-:Y:S02]  /*1f860*/  @!P3 IADD3 R34, P4, R12, UR41, RZ ;  /* 0x000000290c22bc10 */ /* 0x000fe4000ff9e0ff */
[----:B0-----:R-:W-:-:S05]  /*1f870*/  @!P3 PRMT R3, R16, 0x8880, RZ ;  /* 0x000088801003b816 */ /* 0x001fca00000000ff */
[----:B------:R-:W-:Y:S02]  /*1f880*/  @!P3 IMAD R2, R3, R18, RZ ;  /* 0x000000120302b224 */ /* 0x000fe400078e02ff */
[----:B------:R-:W3:Y:S01]  /*1f890*/  LDL.LU R3, [R1+0x1b8] ;  /* 0x0001b80001037983 */ /* 0x000ee20000300800 */
[----:B------:R-:W-:Y:S02]  /*1f8a0*/  @!P3 IADD3.X R35, R13, UR40, RZ, P4, !PT ;  /* 0x000000280d23bc10 */ /* 0x000fe4000a7fe4ff */
[----:B------:R-:W-:Y:S01]  /*1f8b0*/  ISETP.LT.OR P4, PT, R0, 0x5a, !P6 ;  /* 0x0000005a0000780c */ /* 0x000fe20007781670 */
[----:B---3--:R-:W-:-:S05]  /*1f8c0*/  @!P3 IMAD R3, R3, R17, R2 ;  /* 0x000000110303b224 */ /* 0x008fca00078e0202 */
[----:B------:R0:W-:Y:S07]  /*1f8d0*/  @!P3 STG.E.U8 desc[UR56][R34.64+0x58], R3 ;  /* 0x000058032200b986 */ /* 0x0001ee000c101138 */
[----:B------:R-:W0:Y:S02]  /*1f8e0*/  @!P4 LDG.E.U8 R16, desc[UR56][R38.64+0x59] ;  /* 0x000059382610c981 */ /* 0x000e24000c1e1100 */
[----:B0-----:R-:W-:-:S05]  /*1f8f0*/  @!P4 PRMT R3, R16, 0x8880, RZ ;  /* 0x000088801003c816 */ /* 0x001fca00000000ff */
[----:B------:R-:W-:Y:S02]  /*1f900*/  @!P4 IMAD R2, R3, R18, RZ ;  /* 0x000000120302c224 */ /* 0x000fe400078e02ff */
[----:B------:R-:W3:Y:S01]  /*1f910*/  LDL.LU R3, [R1+0x1bc] ;  /* 0x0001bc0001037983 */ /* 0x000ee20000300800 */
[----:B------:R-:W-:-:S04]  /*1f920*/  @!P4 IADD3 R30, P2, R12, UR41, RZ ;  /* 0x000000290c1ecc10 */ /* 0x000fc8000ff5e0ff */
[----:B------:R-:W-:Y:S02]  /*1f930*/  @!P4 IADD3.X R31, R13, UR40, RZ, P2, !PT ;  /* 0x000000280d1fcc10 */ /* 0x000fe400097fe4ff */
[----:B------:R-:W-:Y:S01]  /*1f940*/  LOP3.LUT P2, RZ, R19, 0x8, RZ, 0xc0, !PT ;  /* 0x0000000813ff7812 */ /* 0x000fe2000784c0ff */
[----:B---3--:R-:W-:-:S05]  /*1f950*/  @!P4 IMAD R3, R3, R17, R2 ;  /* 0x000000110303c224 */ /* 0x008fca00078e0202 */
[----:B------:R0:W-:Y:S01]  /*1f960*/  @!P4 STG.E.U8 desc[UR56][R30.64+0x59], R3 ;  /* 0x000059031e00c986 */ /* 0x0001e2000c101138 */
[C---:B------:R-:W-:Y:S02]  /*1f970*/  ISETP.LT.OR P4, PT, R0.reuse, 0x41, !P2 ;  /* 0x000000410000780c */ /* 0x040fe40005781670 */
[C---:B------:R-:W-:Y:S02]  /*1f980*/  ISETP.LT.OR P1, PT, R0.reuse, 0x61, !P6 ;  /* 0x000000610000780c */ /* 0x040fe40007721670 */
[----:B------:R-:W-:Y:S01]  /*1f990*/  ISETP.LT.OR P3, PT, R0, 0x62, !P6 ;  /* 0x000000620000780c */ /* 0x000fe20007761670 */
[----:B0-----:R-:W3:Y:S08]  /*1f9a0*/  LDL.LU R30, [R1+0x150] ;  /* 0x00015000011e7983 */ /* 0x001ef00000300800 */
[----:B------:R-:W4:Y:S02]  /*1f9b0*/  @!P4 LDG.E.U8 R16, desc[UR56][R236.64+0x40] ;  /* 0x00004038ec10c981 */ /* 0x000f24000c1e1100 */
[----:B------:R-:W-:-:S02]  /*1f9c0*/  @!P1 IADD3 R32, P5, R12, UR41, RZ ;  /* 0x000000290c209c10 */ /* 0x000fc4000ffbe0ff */
[----:B------:R-:W3:Y:S01]  /*1f9d0*/  LDL.LU R31, [R1+0x154] ;  /* 0x00015400011f7983 */ /* 0x000ee20000300800 */
[----:B----4-:R-:W-:-:S05]  /*1f9e0*/  @!P4 PRMT R3, R16, 0x8880, RZ ;  /* 0x000088801003c816 */ /* 0x010fca00000000ff */
[----:B------:R-:W-:-:S04]  /*1f9f0*/  @!P4 IMAD R2, R3, R18, RZ ;  /* 0x000000120302c224 */ /* 0x000fc800078e02ff */
[----:B--2---:R-:W-:-:S05]  /*1fa00*/  @!P4 IMAD R3, R28, R17, R2 ;  /* 0x000000111c03c224 */ /* 0x004fca00078e0202 */
[----:B------:R0:W-:Y:S01]  /*1fa10*/  @!P4 STG.E.U8 desc[UR56][R10.64+0x40], R3 ;  /* 0x000040030a00c986 */ /* 0x0001e2000c101138 */
[----:B------:R-:W-:-:S13]  /*1fa20*/  ISETP.LT.OR P4, PT, R0, 0x42, !P2 ;  /* 0x000000420000780c */ /* 0x000fda0005781670 */
[----:B------:R-:W0:Y:S01]  /*1fa30*/  @!P4 LDG.E.U8 R16, desc[UR56][R236.64+0x41] ;  /* 0x00004138ec10c981 */ /* 0x000e22000c1e1100 */
[----:B------:R-:W-:Y:S02]  /*1fa40*/  @!P1 IADD3.X R33, R13, UR40, RZ, P5, !PT ;  /* 0x000000280d219c10 */ /* 0x000fe4000affe4ff */
[----:B------:R-:W-:-:S04]  /*1fa50*/  @!P3 IADD3 R34, P5, R12, UR41, RZ ;  /* 0x000000290c22bc10 */ /* 0x000fc8000ffbe0ff */
[----:B------:R-:W-:Y:S02]  /*1fa60*/  @!P3 IADD3.X R35, R13, UR40, RZ, P5, !PT ;  /* 0x000000280d23bc10 */ /* 0x000fe4000affe4ff */
[----:B------:R-:W-:Y:S02]  /*1fa70*/  LOP3.LUT P3, RZ, R19, 0x2000, RZ, 0xc0, !PT ;  /* 0x0000200013ff7812 */ /* 0x000fe4000786c0ff */
[----:B0-----:R-:W-:-:S05]  /*1fa80*/  @!P4 PRMT R3, R16, 0x8880, RZ ;  /* 0x000088801003c816 */ /* 0x001fca00000000ff */
[----:B------:R-:W-:-:S04]  /*1fa90*/  @!P4 IMAD R2, R3, R18, RZ ;  /* 0x000000120302c224 */ /* 0x000fc800078e02ff */
[----:B------:R-:W-:-:S05]  /*1faa0*/  @!P4 IMAD R3, R29, R17, R2 ;  /* 0x000000111d03c224 */ /* 0x000fca00078e0202 */
        /* <DEDUP_REMOVED lines=37> */
[----:B------:R-:W3:Y:S01]  /*1fd00*/  LDL.LU R3, [R1+0x158] ;  /* 0x0001580001037983 */ /* 0x000ee20000300800 */
[----:B------:R-:W-:-:S04]  /*1fd10*/  @!P4 IADD3 R30, P5, R10, UR41, RZ ;  /* 0x000000290a1ecc10 */ /* 0x000fc8000ffbe0ff */
[----:B------:R-:W-:Y:S01]  /*1fd20*/  @!P4 IADD3.X R31, R11, UR40, RZ, P5, !PT ;  /* 0x000000280b1fcc10 */ /* 0x000fe2000affe4ff */
[----:B---3--:R-:W-:-:S05]  /*1fd30*/  @!P4 IMAD R3, R3, R17, R2 ;  /* 0x000000110303c224 */ /* 0x008fca00078e0202 */
        /* <DEDUP_REMOVED lines=10> */
[----:B------:R-:W-:-:S03]  /*1fde0*/  ISETP.LT.OR P4, PT, R0, 0x51, !P2 ;  /* 0x000000510000780c */ /* 0x000fc60005781670 */
[----:B0-----:R-:W3:Y:S10]  /*1fdf0*/  LDL.LU R30, [R1+0x170] ;  /* 0x00017000011e7983 */ /* 0x001ef40000300800 */
        /* <DEDUP_REMOVED lines=54> */
[----:B------:R-:W0:Y:S01]  /*20160*/  @!P4 LDG.E.U8 R16, desc[UR56][R234.64+0x59] ;  /* 0x00005938ea10c981 */ /* 0x000e22000c1e1100 */
[----:B------:R-:W-:Y:S02]  /*20170*/  LOP3.LUT P1, RZ, R19, 0x4000, RZ, 0xc0, !PT ;  /* 0x0000400013ff7812 */ /* 0x000fe4000782c0ff */
[----:B0-----:R-:W-:-:S05]  /*20180*/  @!P4 PRMT R3, R16, 0x8880, RZ ;  /* 0x000088801003c816 */ /* 0x001fca00000000ff */
[----:B------:R-:W-:Y:S02]  /*20190*/  @!P4 IMAD R2, R3, R18, RZ ;  /* 0x000000120302c224 */ /* 0x000fe400078e02ff */
[----:B------:R-:W3:Y:S01]  /*201a0*/  LDL.LU R3, [R1+0x17c] ;  /* 0x00017c0001037983 */ /* 0x000ee20000300800 */
[C---:B------:R-:W-:Y:S02]  /*201b0*/  LOP3.LUT P2, RZ, R19.reuse, 0x1000, RZ, 0xc0, !PT ;  /* 0x0000100013ff7812 */ /* 0x040fe4000784c0ff */
[----:B------:R-:W-:Y:S02]  /*201c0*/  LOP3.LUT R19, R19, 0xfffffbff, RZ, 0xc0, !PT ;  /* 0xfffffbff13137812 */ /* 0x000fe400078ec0ff */
[----:B------:R-:W-:Y:S02]  /*201d0*/  @!P4 IADD3 R30, P5, R10, UR41, RZ ;  /* 0x000000290a1ecc10 */ /* 0x000fe4000ffbe0ff */
[----:B------:R-:W-:Y:S02]  /*201e0*/  @P3 LOP3.LUT R19, R19, 0x400, RZ, 0xfc, !PT ;  /* 0x0000040013133812 */ /* 0x000fe400078efcff */
[----:B------:R-:W-:-:S02]  /*201f0*/  @!P4 IADD3.X R31, R11, UR40, RZ, P5, !PT ;  /* 0x000000280b1fcc10 */ /* 0x000fc4000affe4ff */
[----:B------:R-:W-:Y:S01]  /*20200*/  LOP3.LUT P3, RZ, R19, 0x4, RZ, 0xc0, !PT ;  /* 0x0000000413ff7812 */ /* 0x000fe2000786c0ff */
        /* <DEDUP_REMOVED lines=131> */
[----:B------:R-:W3:Y:S01]  /*20a40*/  @!P4 LDG.E.U8 R16, desc[UR56][R14.64+0x40] ;  /* 0x000040380e10c981 */ /* 0x000ee2000c1e1100 */
[----:B0-----:R-:W-:Y:S01]  /*20a50*/  @!P4 IMAD.MOV.U32 R30, RZ, RZ, R8 ;  /* 0x000000ffff1ec224 */ /* 0x001fe200078e0008 */
[----:B------:R-:W-:Y:S02]  /*20a60*/  @!P4 MOV R31, R7 ;  /* 0x00000007001fc202 */ /* 0x000fe40000000f00 */
[----:B---3--:R-:W-:-:S05]  /*20a70*/  @!P4 PRMT R3, R16, 0x8880, RZ ;  /* 0x000088801003c816 */ /* 0x008fca00000000ff */
[----:B------:R-:W-:-:S04]  /*20a80*/  @!P4 IMAD R2, R3, R18, RZ ;  /* 0x000000120302c224 */ /* 0x000fc800078e02ff */
[----:B--2---:R-:W-:Y:S02]  /*20a90*/  @!P4 IMAD R3, R28, R17, R2 ;  /* 0x000000111c03c224 */ /* 0x004fe400078e0202 */
[----:B------:R-:W2:Y:S04]  /*20aa0*/  LDL.LU R28, [R1+0xd0] ;  /* 0x0000d000011c7983 */ /* 0x000ea80000300800 */
        /* <DEDUP_REMOVED lines=11> */
[----:B------:R-:W0:Y:S02]  /*20b60*/  @!P4 LDG.E.U8 R16, desc[UR56][R20.64+0x40] ;  /* 0x000040381410c981 */ /* 0x000e24000c1e1100 */
[----:B0-----:R-:W-:-:S05]  /*20b70*/  @!P4 PRMT R3, R16, 0x8880, RZ ;  /* 0x000088801003c816 */ /* 0x001fca00000000ff */
[----:B------:R-:W-:Y:S02]  /*20b80*/  @!P4 IMAD R2, R3, R18, RZ ;  /* 0x000000120302c224 */ /* 0x000fe400078e02ff */
[----:B------:R-:W4:Y:S01]  /*20b90*/  LDL.LU R3, [R1+0xc8] ;  /* 0x0000c80001037983 */ /* 0x000f220000300800 */
[----:B------:R-:W-:-:S04]  /*20ba0*/  @!P4 IADD3 R30, P5, R8, UR41, RZ ;  /* 0x00000029081ecc10 */ /* 0x000fc8000ffbe0ff */
[----:B------:R-:W-:Y:S01]  /*20bb0*/  @!P4 IADD3.X R31, R7, UR40, RZ, P5, !PT ;  /* 0x00000028071fcc10 */ /* 0x000fe2000affe4ff */
[----:B----4-:R-:W-:-:S05]  /*20bc0*/  @!P4 IMAD R3, R3, R17, R2 ;  /* 0x000000110303c224 */ /* 0x010fca00078e0202 */
        /* <DEDUP_REMOVED lines=11> */
[----:B------:R-:W4:Y:S01]  /*20c80*/  @!P4 LDG.E.U8 R16, desc[UR56][R14.64+0x48] ;  /* 0x000048380e10c981 */ /* 0x000f22000c1e1100 */
[----:B0-----:R-:W-:Y:S02]  /*20c90*/  @!P4 IMAD.MOV.U32 R30, RZ, RZ, R8 ;  /* 0x000000ffff1ec224 */ /* 0x001fe400078e0008 */
[----:B------:R-:W-:Y:S01]  /*20ca0*/  @!P4 IMAD.MOV.U32 R31, RZ, RZ, R7 ;  /* 0x000000ffff1fc224 */ /* 0x000fe200078e0007 */
[----:B----4-:R-:W-:-:S05]  /*20cb0*/  @!P4 PRMT R3, R16, 0x8880, RZ ;  /* 0x000088801003c816 */ /* 0x010fca00000000ff */
[----:B------:R-:W-:-:S04]  /*20cc0*/  @!P4 IMAD R2, R3, R18, RZ ;  /* 0x000000120302c224 */ /* 0x000fc800078e02ff */
[----:B--2---:R-:W-:Y:S02]  /*20cd0*/  @!P4 IMAD R3, R28, R17, R2 ;  /* 0x000000111c03c224 */ /* 0x004fe400078e0202 */
[----:B------:R-:W2:Y:S04]  /*20ce0*/  LDL.LU R28, [R1+0xe0] ;  /* 0x0000e000011c7983 */ /* 0x000ea80000300800 */
[----:B------:R0:W-:Y:S01]  /*20cf0*/  @!P4 STG.E.U8 desc[UR56][R30.64+0x48], R3 ;  /* 0x000048031e00c986 */ /* 0x0001e2000c101138 */
[----:B------:R-:W-:-:S13]  /*20d00*/  ISETP.LT.OR P4, PT, R0, 0x4a, !P1 ;  /* 0x0000004a0000780c */ /* 0x000fda0004f81670 */
[----:B------:R-:W4:Y:S01]  /*20d10*/  @!P4 LDG.E.U8 R16, desc[UR56][R14.64+0x49] ;  /* 0x000049380e10c981 */ /* 0x000f22000c1e1100 */
[----:B0-----:R-:W-:Y:S02]  /*20d20*/  @!P4 IMAD.MOV.U32 R30, RZ, RZ, R8 ;  /* 0x000000ffff1ec224 */ /* 0x001fe400078e0008 */
[----:B------:R-:W-:Y:S01]  /*20d30*/  @!P4 IMAD.MOV.U32 R31, RZ, RZ, R7 ;  /* 0x000000ffff1fc224 */ /* 0x000fe200078e0007 */
[----:B----4-:R-:W-:-:S05]  /*20d40*/  @!P4 PRMT R3, R16, 0x8880, RZ ;  /* 0x000088801003c816 */ /* 0x010fca00000000ff */
[----:B------:R-:W-:-:S04]  /*20d50*/  @!P4 IMAD R2, R3, R18, RZ ;  /* 0x000000120302c224 */ /* 0x000fc800078e02ff */
[----:B---3--:R-:W-:Y:S02]  /*20d60*/  @!P4 IMAD R3, R29, R17, R2 ;  /* 0x000000111d03c224 */ /* 0x008fe400078e0202 */
        /* <DEDUP_REMOVED lines=22> */
[----:B0-----:R-:W-:Y:S01]  /*20ed0*/  @!P4 MOV R30, R8 ;  /* 0x00000008001ec202 */ /* 0x001fe20000000f00 */
        /* <DEDUP_REMOVED lines=44> */
[----:B0-----:R-:W-:Y:S01]  /*211a0*/  @!P4 IMAD.MOV.U32 R30, RZ, RZ, R8 ;  /* 0x000000ffff1ec224 */ /* 0x001fe200078e0008 */
[----:B------:R-:W-:Y:S02]  /*211b0*/  @!P4 MOV R31, R7 ;  /* 0x00000007001fc202 */ /* 0x000fe40000000f00 */
        /* <DEDUP_REMOVED lines=15> */
[----:B------:R-:W0:Y:S01]  /*212b0*/  @!P4 LDG.E.U8 R16, desc[UR56][R20.64+0x59] ;  /* 0x000059381410c981 */ /* 0x000e22000c1e1100 */
[----:B------:R-:W-:Y:S02]  /*212c0*/  LOP3.LUT R19, R19, 0xfffffdff, RZ, 0xc0, !PT ;  /* 0xfffffdff13137812 */ /* 0x000fe400078ec0ff */
[----:B0-----:R-:W-:-:S05]  /*212d0*/  @!P4 PRMT R3, R16, 0x8880, RZ ;  /* 0x000088801003c816 */ /* 0x001fca00000000ff */
[----:B------:R-:W-:Y:S02]  /*212e0*/  @!P4 IMAD R2, R3, R18, RZ ;  /* 0x000000120302c224 */ /* 0x000fe400078e02ff */
[----:B------:R-:W4:Y:S01]  /*212f0*/  LDL.LU R3, [R1+0xfc] ;  /* 0x0000fc0001037983 */ /* 0x000f220000300800 */
[----:B------:R-:W-:Y:S02]  /*21300*/  @P2 LOP3.LUT R19, R19, 0x200, RZ, 0xfc, !PT ;  /* 0x0000020013132812 */ /* 0x000fe400078efcff */
[----:B------:R-:W-:Y:S02]  /*21310*/  @!P4 IADD3 R30, P5, R8, UR41, RZ ;  /* 0x00000029081ecc10 */ /* 0x000fe4000ffbe0ff */
[----:B------:R-:W-:Y:S02]  /*21320*/  LOP3.LUT R19, R19, 0xfffff7ff, RZ, 0xc0, !PT ;  /* 0xfffff7ff13137812 */ /* 0x000fe400078ec0ff */
[----:B------:R-:W-:Y:S02]  /*21330*/  @!P4 IADD3.X R31, R7, UR40, RZ, P5, !PT ;  /* 0x00000028071fcc10 */ /* 0x000fe4000affe4ff */
[----:B------:R-:W-:-:S04]  /*21340*/  @P1 LOP3.LUT R19, R19, 0x800, RZ, 0xfc, !PT ;  /* 0x0000080013131812 */ /* 0x000fc800078efcff */
[----:B------:R-:W-:Y:S01]  /*21350*/  LOP3.LUT P1, RZ, R19, 0x10, RZ, 0xc0, !PT ;  /* 0x0000001013ff7812 */ /* 0x000fe2000782c0ff */
[----:B----4-:R-:W-:-:S05]  /*21360*/  @!P4 IMAD R3, R3, R17, R2 ;  /* 0x000000110303c224 */ /* 0x010fca00078e0202 */
[----:B------:R0:W-:Y:S01]  /*21370*/  @!P4 STG.E.U8 desc[UR56][R30.64+0x59], R3 ;  /* 0x000059031e00c986 */ /* 0x0001e2000c101138 */
[C---:B------:R-:W-:Y:S02]  /*21380*/  ISETP.LT.OR P4, PT, R0.reuse, 0x61, !P1 ;  /* 0x000000610000780c */ /* 0x040fe40004f81670 */
[----:B------:R-:W-:Y:S01]  /*21390*/  ISETP.LT.OR P3, PT, R0, 0x61, !P6 ;  /* 0x000000610000780c */ /* 0x000fe20007761670 */
[----:B0-----:R-:W4:Y:S10]  /*213a0*/  LDL.LU R30, [R1+0x90] ;  /* 0x00009000011e7983 */ /* 0x001f340000300800 */
[----:B------:R-:W2:Y:S04]  /*213b0*/  @!P4 LDG.E.U8 R16, desc[UR56][R36.64+0x60] ;  /* 0x000060382410c981 */ /* 0x000ea8000c1e1100 */
[----:B------:R-:W4:Y:S01]  /*213c0*/  LDL.LU R31, [R1+0x94] ;  /* 0x00009400011f7983 */ /* 0x000f220000300800 */
        /* <DEDUP_REMOVED lines=8> */
[----:B---3--:R-:W-:-:S05]  /*21450*/  @!P4 IMAD R3, R29, R17, R2 ;  /* 0x000000111d03c224 */ /* 0x008fca00078e0202 */
[----:B------:R0:W-:Y:S04]  /*21460*/  @!P4 STG.E.U8 desc[UR56][R12.64+0x61], R3 ;  /* 0x000061030c00c986 */ /* 0x0001e8000c101138 */
[----:B------:R-:W0:Y:S01]  /*21470*/  @!P3 LDG.E.U8 R16, desc[UR56][R38.64+0x60] ;  /* 0x000060382610b981 */ /* 0x000e22000c1e1100 */
[----:B------:R-:W-:Y:S02]  /*21480*/  ISETP.LT.OR P2, PT, R0, 0x62, !P6 ;  /* 0x000000620000780c */ /* 0x000fe40007741670 */
[----:B0-----:R-:W-:-:S05]  /*21490*/  @!P3 PRMT R3, R16, 0x8880, RZ ;  /* 0x000088801003b816 */ /* 0x001fca00000000ff */
[----:B------:R-:W-:Y:S02]  /*214a0*/  @!P3 IMAD R2, R3, R18, RZ ;  /* 0x000000120302b224 */ /* 0x000fe400078e02ff */
[----:B------:R-:W2:Y:S02]  /*214b0*/  LDL.LU R3, [R1+0x88] ;  /* 0x0000880001037983 */ /* 0x000ea40000300800 */
[----:B--2---:R-:W-:-:S05]  /*214c0*/  @!P3 IMAD R3, R3, R17, R2 ;  /* 0x000000110303b224 */ /* 0x004fca00078e0202 */
[----:B------:R0:W-:Y:S04]  /*214d0*/  @!P3 STG.E.U8 desc[UR56][R32.64+0x60], R3 ;  /* 0x000060032000b986 */ /* 0x0001e8000c101138 */
[----:B------:R-:W0:Y:S01]  /*214e0*/  @!P2 LDG.E.U8 R16, desc[UR56][R38.64+0x61] ;  /* 0x000061382610a981 */ /* 0x000e22000c1e1100 */
[C---:B------:R-:W-:Y:S02]  /*214f0*/  ISETP.LT.OR P4, PT, R0.reuse, 0x69, !P6 ;  /* 0x000000690000780c */ /* 0x040fe40007781670 */
[----:B------:R-:W-:Y:S02]  /*21500*/  ISETP.LT.OR P3, PT, R0, 0x6a, !P6 ;  /* 0x0000006a0000780c */ /* 0x000fe40007761670 */
[----:B0-----:R-:W-:-:S05]  /*21510*/  @!P2 PRMT R3, R16, 0x8880, RZ ;  /* 0x000088801003a816 */ /* 0x001fca00000000ff */
[----:B------:R-:W-:Y:S02]  /*21520*/  @!P2 IMAD R2, R3, R18, RZ ;  /* 0x000000120302a224 */ /* 0x000fe400078e02ff */
[----:B------:R-:W2:Y:S02]  /*21530*/  LDL.LU R3, [R1+0x8c] ;  /* 0x00008c0001037983 */ /* 0x000ea40000300800 */
[----:B------:R-:W-:-:S04]  /*21540*/  @!P4 IADD3 R28, P5, R12, UR41, RZ ;  /* 0x000000290c1ccc10 */ /* 0x000fc8000ffbe0ff */
[----:B------:R-:W-:Y:S02]  /*21550*/  @!P4 IADD3.X R29, R13, UR40, RZ, P5, !PT ;  /* 0x000000280d1dcc10 */ /* 0x000fe4000affe4ff */
        /* <DEDUP_REMOVED lines=38> */
[----:B0-----:R-:W4:Y:S04]  /*217c0*/  LDL.LU R32, [R1+0xb0] ;  /* 0x0000b00001207983 */ /* 0x001f280000300800 */
[----:B------:R-:W4:Y:S01]  /*217d0*/  LDL.LU R33, [R1+0xb4] ;  /* 0x0000b40001217983 */ /* 0x000f220000300800 */
[----:B--2---:R-:W-:-:S05]  /*217e0*/  @!P4 PRMT R3, R16, 0x8880, RZ ;  /* 0x000088801003c816 */ /* 0x004fca00000000ff */
        /* <DEDUP_REMOVED lines=24> */
[----:B------:R-:W3:Y:S04]  /*21970*/  @!P5 LDG.E.U8 R16, desc[UR56][R36.64+0x78] ;  /* 0x000078382410d981 */ /* 0x000ee8000c1e1100 */
[----:B------:R-:W2:Y:S01]  /*21980*/  LDL.LU R29, [R1+0x44] ;  /* 0x00004400011d7983 */ /* 0x000ea20000300800 */
[----:B---3--:R-:W-:-:S05]  /*21990*/  @!P5 PRMT R3, R16, 0x8880, RZ ;  /* 0x000088801003d816 */ /* 0x008fca00000000ff */
        /* <DEDUP_REMOVED lines=131> */
[----:B0-----:R-:W2:Y:S10]  /*221d0*/  LDL.LU R28, [R1] ;  /* 0x00000000011c7983 */ /* 0x001eb40000300800 */
        /* <DEDUP_REMOVED lines=132> */
[----:B0-----:R-:W2:Y:S10]  /*22a20*/  LDL.LU.64 R28, [R1+0x410] ;  /* 0x00041000011c7983 */ /* 0x001eb40000300a00 */
[----:B------:R-:W4:Y:S02]  /*22a30*/  @!P4 LDG.E.U8 R16, desc[UR56][R232.64+0x78] ;  /* 0x00007838e810c981 */ /* 0x000f24000c1e1100 */
        /* <DEDUP_REMOVED lines=30> */
[----:B0-----:R-:W-:Y:S02]  /*22c20*/  @!P4 IMAD.MOV.U32 R30, RZ, RZ, R8 ;  /* 0x000000ffff1ec224 */ /* 0x001fe400078e0008 */
[----:B------:R-:W-:Y:S01]  /*22c30*/  @!P4 IMAD.MOV.U32 R31, RZ, RZ, R7 ;  /* 0x000000ffff1fc224 */ /* 0x000fe200078e0007 */
[----:B---3--:R-:W-:-:S05]  /*22c40*/  @!P4 PRMT R3, R16, 0x8880, RZ ;  /* 0x000088801003c816 */ /* 0x008fca00000000ff */
[----:B------:R-:W-:-:S04]  /*22c50*/  @!P4 IMAD R2, R3, R18, RZ ;  /* 0x000000120302c224 */ /* 0x000fc800078e02ff */
[----:B------:R-:W-:-:S05]  /*22c60*/  @!P4 IMAD R216, R216, R17, R2 ;  /* 0x00000011d8d8c224 */ /* 0x000fca00078e0202 */
[----:B------:R0:W-:Y:S01]  /*22c70*/  @!P4 STG.E.U8 desc[UR56][R30.64+0x60], R216 ;  /* 0x000060d81e00c986 */ /* 0x0001e2000c101138 */
[C---:B------:R-:W-:Y:S02]  /*22c80*/  ISETP.LT.OR P4, PT, R0.reuse, 0x62, !P1 ;  /* 0x000000620000780c */ /* 0x040fe40004f81670 */
[----:B------:R-:W-:Y:S02]  /*22c90*/  LOP3.LUT R19, R19, 0xffffffbf, RZ, 0xc0, !PT ;  /* 0xffffffbf13137812 */ /* 0x000fe400078ec0ff */
[----:B------:R-:W-:Y:S01]  /*22ca0*/  ISETP.LT.OR P3, PT, R0, 0x81, !P6 ;  /* 0x000000810000780c */ /* 0x000fe20007761670 */
[----:B0-----:R-:W3:Y:S08]  /*22cb0*/  LDL.LU.64 R30, [R1+0x408] ;  /* 0x00040800011e7983 */ /* 0x001ef00000300a00 */
[----:B------:R-:W4:Y:S01]  /*22cc0*/  @!P4 LDG.E.U8 R16, desc[UR56][R14.64+0x61] ;  /* 0x000061380e10c981 */ /* 0x000f22000c1e1100 */
[----:B------:R-:W-:Y:S01]  /*22cd0*/  @!P4 IMAD.MOV.U32 R216, RZ, RZ, R8 ;  /* 0x000000ffffd8c224 */ /* 0x000fe200078e0008 */
[----:B----4-:R-:W-:-:S05]  /*22ce0*/  @!P4 PRMT R3, R16, 0x8880, RZ ;  /* 0x000088801003c816 */ /* 0x010fca00000000ff */
[----:B------:R-:W-:-:S04]  /*22cf0*/  @!P4 IMAD R2, R3, R18, RZ ;  /* 0x000000120302c224 */ /* 0x000fc800078e02ff */
[----:B------:R-:W-:Y:S02]  /*22d00*/  @!P4 IMAD R3, R217, R17, R2 ;  /* 0x00000011d903c224 */ /* 0x000fe400078e0202 */
[----:B------:R-:W-:-:S05]  /*22d10*/  @!P4 IMAD.MOV.U32 R217, RZ, RZ, R7 ;  /* 0x000000ffffd9c224 */ /* 0x000fca00078e0007 */
[----:B------:R0:W-:Y:S01]  /*22d20*/  @!P4 STG.E.U8 desc[UR56][R216.64+0x61], R3 ;  /* 0x00006103d800c986 */ /* 0x0001e2000c101138 */
[----:B------:R-:W-:-:S13]  /*22d30*/  ISETP.LT.OR P4, PT, R0, 0x61, !P0 ;  /* 0x000000610000780c */ /* 0x000fda0004781670 */
[----:B------:R-:W4:Y:S01]  /*22d40*/  @!P4 LDG.E.U8 R16, desc[UR56][R20.64+0x60] ;  /* 0x000060381410c981 */ /* 0x000f22000c1e1100 */
[----:B0-----:R-:W-:-:S04]  /*22d50*/  @!P4 IADD3 R216, P5, R8, UR41, RZ ;  /* 0x0000002908d8cc10 */ /* 0x001fc8000ffbe0ff */
[----:B------:R-:W-:Y:S02]  /*22d60*/  @!P4 IADD3.X R217, R7, UR40, RZ, P5, !PT ;  /* 0x0000002807d9cc10 */ /* 0x000fe4000affe4ff */
[----:B----4-:R-:W-:-:S05]  /*22d70*/  @!P4 PRMT R3, R16, 0x8880, RZ ;  /* 0x000088801003c816 */ /* 0x010fca00000000ff */
        /* <DEDUP_REMOVED lines=13> */
[----:B0-----:R-:W-:Y:S02]  /*22e50*/  @!P4 IMAD.MOV.U32 R216, RZ, RZ, R8 ;  /* 0x000000ffffd8c224 */ /* 0x001fe400078e0008 */
[----:B------:R-:W-:Y:S01]  /*22e60*/  @!P4 IMAD.MOV.U32 R217, RZ, RZ, R7 ;  /* 0x000000ffffd9c224 */ /* 0x000fe200078e0007 */
[----:B----4-:R-:W-:-:S05]  /*22e70*/  @!P4 PRMT R3, R16, 0x8880, RZ ;  /* 0x000088801003c816 */ /* 0x010fca00000000ff */
[----:B------:R-:W-:-:S04]  /*22e80*/  @!P4 IMAD R2, R3, R18, RZ ;  /* 0x000000120302c224 */ /* 0x000fc800078e02ff */
[----:B------:R-:W-:-:S05]  /*22e90*/  @!P4 IMAD R220, R220, R17, R2 ;  /* 0x00000011dcdcc224 */ /* 0x000fca00078e0202 */
[----:B------:R0:W-:Y:S01]  /*22ea0*/  @!P4 STG.E.U8 desc[UR56][R216.64+0x68], R220 ;  /* 0x000068dcd800c986 */ /* 0x0001e2000c101138 */
[----:B------:R-:W-:-:S13]  /*22eb0*/  ISETP.LT.OR P4, PT, R0, 0x6a, !P1 ;  /* 0x0000006a0000780c */ /* 0x000fda0004f81670 */
[----:B------:R-:W4:Y:S01]  /*22ec0*/  @!P4 LDG.E.U8 R16, desc[UR56][R14.64+0x69] ;  /* 0x000069380e10c981 */ /* 0x000f22000c1e1100 */
[----:B0-----:R-:W-:Y:S01]  /*22ed0*/  @!P4 MOV R216, R8 ;  /* 0x0000000800d8c202 */ /* 0x001fe20000000f00 */
[----:B------:R-:W-:Y:S01]  /*22ee0*/  @!P4 IMAD.MOV.U32 R217, RZ, RZ, R7 ;  /* 0x000000ffffd9c224 */ /* 0x000fe200078e0007 */
        /* <DEDUP_REMOVED lines=54> */
[----:B0-----:R-:W-:Y:S01]  /*23250*/  @!P4 IMAD.MOV.U32 R216, RZ, RZ, R8 ;  /* 0x000000ffffd8c224 */ /* 0x001fe200078e0008 */
[----:B------:R-:W-:Y:S02]  /*23260*/  @!P4 MOV R217, R7 ;  /* 0x0000000700d9c202 */ /* 0x000fe40000000f00 */
        /* <DEDUP_REMOVED lines=22> */
[----:B------:R-:W-:Y:S02]  /*233d0*/  @P2 LOP3.LUT R19, R19, 0x40, RZ, 0xfc, !PT ;  /* 0x0000004013132812 */ /* 0x000fe400078efcff */
[----:B0-----:R-:W-:Y:S02]  /*233e0*/  @!P4 IADD3 R216, P5, R8, UR41, RZ ;  /* 0x0000002908d8cc10 */ /* 0x001fe4000ffbe0ff */
[----:B------:R-:W-:Y:S02]  /*233f0*/  LOP3.LUT R19, R19, 0xfffffeff, RZ, 0xc0, !PT ;  /* 0xfffffeff13137812 */ /* 0x000fe400078ec0ff */
[----:B------:R-:W-:Y:S02]  /*23400*/  @!P4 IADD3.X R217, R7, UR40, RZ, P5, !PT ;  /* 0x0000002807d9cc10 */ /* 0x000fe4000affe4ff */
[----:B------:R-:W-:-:S04]  /*23410*/  @P1 LOP3.LUT R19, R19, 0x100, RZ, 0xfc, !PT ;  /* 0x0000010013131812 */ /* 0x000fc800078efcff */
[----:B------:R-:W-:Y:S02]  /*23420*/  LOP3.LUT P1, RZ, R19, 0x10, RZ, 0xc0, !PT ;  /* 0x0000001013ff7812 */ /* 0x000fe4000782c0ff */
[----:B----4-:R-:W-:-:S05]  /*23430*/  @!P4 PRMT R3, R16, 0x8880, RZ ;  /* 0x000088801003c816 */ /* 0x010fca00000000ff */
[----:B------:R-:W-:-:S04]  /*23440*/  @!P4 IMAD R2, R3, R18, RZ ;  /* 0x000000120302c224 */ /* 0x000fc800078e02ff */
[----:B------:R-:W-:-:S05]  /*23450*/  @!P4 IMAD R231, R231, R17, R2 ;  /* 0x00000011e7e7c224 */ /* 0x000fca00078e0202 */
[----:B------:R-:W-:Y:S01]  /*23460*/  @!P4 STG.E.U8 desc[UR56][R216.64+0x79], R231 ;  /* 0x000079e7d800c986 */ /* 0x000fe2000c101138 */
[----:B------:R-:W-:-:S13]  /*23470*/  ISETP.LT.OR P4, PT, R0, 0x81, !P1 ;  /* 0x000000810000780c */ /* 0x000fda0004f81670 */
[----:B------:R-:W4:Y:S02]  /*23480*/  @!P4 LDG.E.U8 R16, desc[UR56][R36.64+0x80] ;  /* 0x000080382410c981 */ /* 0x000f24000c1e1100 */
[----:B----4-:R-:W-:-:S05]  /*23490*/  @!P4 PRMT R3, R16, 0x8880, RZ ;  /* 0x000088801003c816 */ /* 0x010fca00000000ff */
[----:B------:R-:W-:-:S04]  /*234a0*/  @!P4 IMAD R2, R3, R18, RZ ;  /* 0x000000120302c224 */ /* 0x000fc800078e02ff */
[----:B------:R-:W-:-:S05]  /*234b0*/  @!P4 IMAD R200, R200, R17, R2 ;  /* 0x00000011c8c8c224 */ /* 0x000fca00078e0202 */
[----:B------:R0:W-:Y:S01]  /*234c0*/  @!P4 STG.E.U8 desc[UR56][R12.64+0x80], R200 ;  /* 0x000080c80c00c986 */ /* 0x0001e2000c101138 */
[----:B------:R-:W-:-:S13]  /*234d0*/  ISETP.LT.OR P4, PT, R0, 0x82, !P1 ;  /* 0x000000820000780c */ /* 0x000fda0004f81670 */
[----:B------:R-:W4:Y:S02]  /*234e0*/  @!P4 LDG.E.U8 R16, desc[UR56][R36.64+0x81] ;  /* 0x000081382410c981 */ /* 0x000f24000c1e1100 */
[----:B----4-:R-:W-:-:S05]  /*234f0*/  @!P4 PRMT R3, R16, 0x8880, RZ ;  /* 0x000088801003c816 */ /* 0x010fca00000000ff */
[----:B------:R-:W-:-:S04]  /*23500*/  @!P4 IMAD R2, R3, R18, RZ ;  /* 0x000000120302c224 */ /* 0x000fc800078e02ff */
[----:B------:R-:W-:-:S05]  /*23510*/  @!P4 IMAD R201, R201, R17, R2 ;  /* 0x00000011c9c9c224 */ /* 0x000fca00078e0202 */
[----:B------:R4:W-:Y:S04]  /*23520*/  @!P4 STG.E.U8 desc[UR56][R12.64+0x81], R201 ;  /* 0x000081c90c00c986 */ /* 0x0009e8000c101138 */
[----:B------:R-:W2:Y:S01]  /*23530*/  @!P3 LDG.E.U8 R16, desc[UR56][R38.64+0x80] ;  /* 0x000080382610b981 */ /* 0x000ea2000c1e1100 */
[C---:B------:R-:W-:Y:S02]  /*23540*/  ISETP.LT.OR P2, PT, R0.reuse, 0x82, !P6 ;  /* 0x000000820000780c */ /* 0x040fe40007741670 */
[----:B------:R-:W-:Y:S02]  /*23550*/  ISETP.LT.OR P4, PT, R0, 0x89, !P6 ;  /* 0x000000890000780c */ /* 0x000fe40007781670 */
[----:B--2---:R-:W-:-:S05]  /*23560*/  @!P3 PRMT R3, R16, 0x8880, RZ ;  /* 0x000088801003b816 */ /* 0x004fca00000000ff */
[----:B------:R-:W-:-:S04]  /*23570*/  @!P3 IMAD R2, R3, R18, RZ ;  /* 0x000000120302b224 */ /* 0x000fc800078e02ff */
[----:B------:R-:W-:-:S05]  /*23580*/  @!P3 IMAD R202, R202, R17, R2 ;  /* 0x00000011cacab224 */ /* 0x000fca00078e0202 */
[----:B------:R2:W-:Y:S04]  /*23590*/  @!P3 STG.E.U8 desc[UR56][R32.64+0x80], R202 ;  /* 0x000080ca2000b986 */ /* 0x0005e8000c101138 */
[----:B------:R-:W3:Y:S01]  /*235a0*/  @!P2 LDG.E.U8 R16, desc[UR56][R38.64+0x81] ;  /* 0x000081382610a981 */ /* 0x000ee2000c1e1100 */
[----:B------:R-:W-:Y:S02]  /*235b0*/  ISETP.LT.OR P3, PT, R0, 0x8a, !P6 ;  /* 0x0000008a0000780c */ /* 0x000fe40007761670 */
[----:B0-----:R-:W-:-:S04]  /*235c0*/  @!P4 IADD3 R200, P5, R12, UR41, RZ ;  /* 0x000000290cc8cc10 */ /* 0x001fc8000ffbe0ff */
[----:B----4-:R-:W-:Y:S01]  /*235d0*/  @!P4 IADD3.X R201, R13, UR40, RZ, P5, !PT ;  /* 0x000000280dc9cc10 */ /* 0x010fe2000affe4ff */
[----:B--2---:R-:W2:Y:S06]  /*235e0*/  LDL.LU.64 R32, [R1+0x400] ;  /* 0x0004000001207983 */ /* 0x004eac0000300a00 */
[----:B------:R-:W-:-:S04]  /*235f0*/  @!P3 IADD3 R216, P5, R12, UR41, RZ ;  /* 0x000000290cd8bc10 */ /* 0x000fc8000ffbe0ff */
[----:B------:R-:W-:Y:S02]  /*23600*/  @!P3 IADD3.X R217, R13, UR40, RZ, P5, !PT ;  /* 0x000000280dd9bc10 */ /* 0x000fe4000affe4ff */
[----:B------:R-:W-:Y:S02]  /*23610*/  ISETP.LT.OR P5, PT, R0, 0x89, !P1 ;  /* 0x000000890000780c */ /* 0x000fe40004fa1670 */
[----:B---3--:R-:W-:-:S05]  /*23620*/  @!P2 PRMT R3, R16, 0x8880, RZ ;  /* 0x000088801003a816 */ /* 0x008fca00000000ff */
[----:B------:R-:W-:-:S04]  /*23630*/  @!P2 IMAD R2, R3, R18, RZ ;  /* 0x000000120302a224 */ /* 0x000fc800078e02ff */
[----:B------:R-:W-:-:S05]  /*23640*/  @!P2 IMAD R203, R203, R17, R2 ;  /* 0x00000011cbcba224 */ /* 0x000fca00078e0202 */
[----:B------:R0:W-:Y:S04]  /*23650*/  @!P2 STG.E.U8 desc[UR56][R34.64+0x81], R203 ;  /* 0x000081cb2200a986 */ /* 0x0001e8000c101138 */
[----:B------:R-:W3:Y:S04]  /*23660*/  @!P5 LDG.E.U8 R16, desc[UR56][R36.64+0x88] ;  /* 0x000088382410d981 */ /* 0x000ee8000c1e1100 */
[----:B0-----:R-:W4:Y:S01]  /*23670*/  LDL.LU.64 R34, [R1+0x3f8] ;  /* 0x0003f80001227983 */ /* 0x001f220000300a00 */
[----:B---3--:R-:W-:-:S05]  /*23680*/  @!P5 PRMT R3, R16, 0x8880, RZ ;  /* 0x000088801003d816 */ /* 0x008fca00000000ff */
[----:B------:R-:W-:-:S04]  /*23690*/  @!P5 IMAD R2, R3, R18, RZ ;  /* 0x000000120302d224 */ /* 0x000fc800078e02ff */
[----:B------:R-:W-:-:S05]  /*236a0*/  @!P5 IMAD R3, R204, R17, R2 ;  /* 0x00000011cc03d224 */ /* 0x000fca00078e0202 */
[----:B------:R0:W-:Y:S01]  /*236b0*/  @!P5 STG.E.U8 desc[UR56][R12.64+0x88], R3 ;  /* 0x000088030c00d986 */ /* 0x0001e2000c101138 */
[----:B------:R-:W-:-:S13]  /*236c0*/  ISETP.LT.OR P5, PT, R0, 0x8a, !P1 ;  /* 0x0000008a0000780c */ /* 0x000fda0004fa1670 */
[----:B------:R-:W3:Y:S02]  /*236d0*/  @!P5 LDG.E.U8 R16, desc[UR56][R36.64+0x89] ;  /* 0x000089382410d981 */ /* 0x000ee4000c1e1100 */
[----:B---3--:R-:W-:-:S05]  /*236e0*/  @!P5 PRMT R202, R16, 0x8880, RZ ;  /* 0x0000888010cad816 */ /* 0x008fca00000000ff */
[----:B------:R-:W-:-:S04]  /*236f0*/  @!P5 IMAD.MOV.U32 R203, RZ, RZ, R202 ;  /* 0x000000ffffcbd224 */ /* 0x000fc800078e00ca */
[----:B------:R-:W-:-:S04]  /*23700*/  @!P5 IMAD R2, R203, R18, RZ ;  /* 0x00000012cb02d224 */ /* 0x000fc800078e02ff */
[----:B------:R-:W-:-:S05]  /*23710*/  @!P5 IMAD R205, R205, R17, R2 ;  /* 0x00000011cdcdd224 */ /* 0x000fca00078e0202 */
[----:B------:R-:W-:Y:S04]  /*23720*/  @!P5 STG.E.U8 desc[UR56][R12.64+0x89], R205 ;  /* 0x000089cd0c00d986 */ /* 0x000fe8000c101138 */
[----:B------:R-:W0:Y:S01]  /*23730*/  @!P4 LDG.E.U8 R16, desc[UR56][R38.64+0x88] ;  /* 0x000088382610c981 */ /* 0x000e22000c1e1100 */
[----:B------:R-:W-:Y:S02]  /*23740*/  ISETP.LT.OR P2, PT, R0, 0x91, !P6 ;  /* 0x000000910000780c */ /* 0x000fe40007741670 */
[----:B0-----:R-:W-:-:S05]  /*23750*/  @!P4 PRMT R3, R16, 0x8880, RZ ;  /* 0x000088801003c816 */ /* 0x001fca00000000ff */
[----:B------:R-:W-:-:S04]  /*23760*/  @!P4 IMAD R2, R3, R18, RZ ;  /* 0x000000120302c224 */ /* 0x000fc800078e02ff */
[----:B------:R-:W-:-:S05]  /*23770*/  @!P4 IMAD R3, R206, R17, R2 ;  /* 0x00000011ce03c224 */ /* 0x000fca00078e0202 */
[----:B------:R0:W-:Y:S04]  /*23780*/  @!P4 STG.E.U8 desc[UR56][R200.64+0x88], R3 ;  /* 0x00008803c800c986 */ /* 0x0001e8000c101138 */
[----:B------:R-:W3:Y:S01]  /*23790*/  @!P3 LDG.E.U8 R16, desc[UR56][R38.64+0x89] ;  /* 0x000089382610b981 */ /* 0x000ee2000c1e1100 */
[----:B------:R-:W-:-:S04]  /*237a0*/  @!P2 IADD3 R202, P5, R12, UR41, RZ ;  /* 0x000000290ccaac10 */ /* 0x000fc8000ffbe0ff */
[----:B------:R-:W-:Y:S02]  /*237b0*/  @!P2 IADD3.X R203, R13, UR40, RZ, P5, !PT ;  /* 0x000000280dcbac10 */ /* 0x000fe4000affe4ff */
[----:B------:R-:W-:-:S13]  /*237c0*/  ISETP.LT.OR P5, PT, R0, 0x92, !P6 ;  /* 0x000000920000780c */ /* 0x000fda00077a1670 */
[----:B0-----:R-:W-:-:S04]  /*237d0*/  @!P5 IADD3 R200, P4, R12, UR41, RZ ;  /* 0x000000290cc8dc10 */ /* 0x001fc8000ff9e0ff */
[----:B------:R-:W-:Y:S02]  /*237e0*/  @!P5 IADD3.X R201, R13, UR40, RZ, P4, !PT ;  /* 0x000000280dc9dc10 */ /* 0x000fe4000a7fe4ff */
[----:B------:R-:W-:Y:S02]  /*237f0*/  ISETP.LT.OR P4, PT, R0, 0x91, !P1 ;  /* 0x000000910000780c */ /* 0x000fe40004f81670 */
[----:B---3--:R-:W-:-:S05]  /*23800*/  @!P3 PRMT R205, R16, 0x8880, RZ ;  /* 0x0000888010cdb816 */ /* 0x008fca00000000ff */
[----:B------:R-:W-:-:S04]  /*23810*/  @!P3 IMAD R2, R205, R18, RZ ;  /* 0x00000012cd02b224 */ /* 0x000fc800078e02ff */
[----:B------:R-:W-:-:S05]  /*23820*/  @!P3 IMAD R207, R207, R17, R2 ;  /* 0x00000011cfcfb224 */ /* 0x000fca00078e0202 */
[----:B------:R-:W-:Y:S04]  /*23830*/  @!P3 STG.E.U8 desc[UR56][R216.64+0x89], R207 ;  /* 0x000089cfd800b986 */ /* 0x000fe8000c101138 */
[----:B------:R-:W3:Y:S02]  /*23840*/  @!P4 LDG.E.U8 R16, desc[UR56][R36.64+0x90] ;  /* 0x000090382410c981 */ /* 0x000ee4000c1e1100 */
[----:B---3--:R-:W-:-:S05]  /*23850*/  @!P4 PRMT R3, R16, 0x8880, RZ ;  /* 0x000088801003c816 */ /* 0x008fca00000000ff */
[----:B------:R-:W-:-:S04]  /*23860*/  @!P4 IMAD R2, R3, R18, RZ ;  /* 0x000000120302c224 */ /* 0x000fc800078e02ff */
[----:B------:R-:W-:-:S05]  /*23870*/  @!P4 IMAD R3, R208, R17, R2 ;  /* 0x00000011d003c224 */ /* 0x000fca00078e0202 */
[----:B------:R0:W-:Y:S01]  /*23880*/  @!P4 STG.E.U8 desc[UR56][R12.64+0x90], R3 ;  /* 0x000090030c00c986 */ /* 0x0001e2000c101138 */
[----:B------:R-:W-:-:S13]  /*23890*/  ISETP.LT.OR P4, PT, R0, 0x92, !P1 ;  /* 0x000000920000780c */ /* 0x000fda0004f81670 */
[----:B------:R-:W3:Y:S02]  /*238a0*/  @!P4 LDG.E.U8 R16, desc[UR56][R36.64+0x91] ;  /* 0x000091382410c981 */ /* 0x000ee4000c1e1100 */
[----:B---3--:R-:W-:-:S05]  /*238b0*/  @!P4 PRMT R205, R16, 0x8880, RZ ;  /* 0x0000888010cdc816 */ /* 0x008fca00000000ff */
[----:B------:R-:W-:-:S04]  /*238c0*/  @!P4 IMAD R2, R205, R18, RZ ;  /* 0x00000012cd02c224 */ /* 0x000fc800078e02ff */
[----:B------:R-:W-:-:S05]  /*238d0*/  @!P4 IMAD R209, R209, R17, R2 ;  /* 0x00000011d1d1c224 */ /* 0x000fca00078e0202 */
[----:B------:R-:W-:Y:S04]  /*238e0*/  @!P4 STG.E.U8 desc[UR56][R12.64+0x91], R209 ;  /* 0x000091d10c00c986 */ /* 0x000fe8000c101138 */
[----:B------:R-:W0:Y:S02]  /*238f0*/  @!P2 LDG.E.U8 R16, desc[UR56][R38.64+0x90] ;  /* 0x000090382610a981 */ /* 0x000e24000c1e1100 */
[----:B0-----:R-:W-:-:S05]  /*23900*/  @!P2 PRMT R3, R16, 0x8880, RZ ;  /* 0x000088801003a816 */ /* 0x001fca00000000ff */
[----:B------:R-:W-:-:S04]  /*23910*/  @!P2 IMAD R2, R3, R18, RZ ;  /* 0x000000120302a224 */ /* 0x000fc800078e02ff */
[----:B------:R-:W-:-:S05]  /*23920*/  @!P2 IMAD R3, R210, R17, R2 ;  /* 0x00000011d203a224 */ /* 0x000fca00078e0202 */
[----:B------:R0:W-:Y:S04]  /*23930*/  @!P2 STG.E.U8 desc[UR56][R202.64+0x90], R3 ;  /* 0x00009003ca00a986 */ /* 0x0001e8000c101138 */
[----:B------:R-:W3:Y:S02]  /*23940*/  @!P5 LDG.E.U8 R16, desc[UR56][R38.64+0x91] ;  /* 0x000091382610d981 */ /* 0x000ee4000c1e1100 */
        /* <DEDUP_REMOVED lines=11> */
[----:B------:R-:W2:Y:S01]  /*23a00*/  @!P5 LDG.E.U8 R16, desc[UR56][R36.64+0x99] ;  /* 0x000099382410d981 */ /* 0x000ea2000c1e1100 */
[----:B------:R-:W-:Y:S02]  /*23a10*/  ISETP.LT.OR P3, PT, R0, 0x99, !P6 ;  /* 0x000000990000780c */ /* 0x000fe40007761670 */
[----:B--2---:R-:W-:-:S05]  /*23a20*/  @!P5 PRMT R206, R16, 0x8880, RZ ;  /* 0x0000888010ced816 */ /* 0x004fca00000000ff */
[----:B---3--:R-:W-:-:S04]  /*23a30*/  @!P5 IMAD.MOV.U32 R201, RZ, RZ, R206 ;  /* 0x000000ffffc9d224 */ /* 0x008fc800078e00ce */
[----:B------:R-:W-:-:S04]  /*23a40*/  @!P5 IMAD R2, R201, R18, RZ ;  /* 0x00000012c902d224 */ /* 0x000fc800078e02ff */
[----:B------:R-:W-:-:S05]  /*23a50*/  @!P5 IMAD R213, R213, R17, R2 ;  /* 0x00000011d5d5d224 */ /* 0x000fca00078e0202 */
[----:B------:R-:W-:Y:S04]  /*23a60*/  @!P5 STG.E.U8 desc[UR56][R12.64+0x99], R213 ;  /* 0x000099d50c00d986 */ /* 0x000fe8000c101138 */
[----:B------:R-:W0:Y:S01]  /*23a70*/  @!P3 LDG.E.U8 R16, desc[UR56][R38.64+0x98] ;  /* 0x000098382610b981 */ /* 0x000e22000c1e1100 */
[----:B------:R-:W-:-:S04]  /*23a80*/  @!P3 IADD3 R204, P4, R12, UR41, RZ ;  /* 0x000000290cccbc10 */ /* 0x000fc8000ff9e0ff */
[----:B------:R-:W-:Y:S02]  /*23a90*/  @!P3 IADD3.X R205, R13, UR40, RZ, P4, !PT ;  /* 0x000000280dcdbc10 */ /* 0x000fe4000a7fe4ff */
[----:B------:R-:W-:Y:S02]  /*23aa0*/  ISETP.LT.OR P4, PT, R0, 0x9a, !P6 ;  /* 0x0000009a0000780c */ /* 0x000fe40007781670 */
[----:B0-----:R-:W-:-:S05]  /*23ab0*/  @!P3 PRMT R3, R16, 0x8880, RZ ;  /* 0x000088801003b816 */ /* 0x001fca00000000ff */
[----:B------:R-:W-:-:S04]  /*23ac0*/  @!P3 IMAD R2, R3, R18, RZ ;  /* 0x000000120302b224 */ /* 0x000fc800078e02ff */
[----:B------:R-:W-:-:S05]  /*23ad0*/  @!P3 IMAD R3, R214, R17, R2 ;  /* 0x00000011d603b224 */ /* 0x000fca00078e0202 */
[----:B------:R0:W-:Y:S04]  /*23ae0*/  @!P3 STG.E.U8 desc[UR56][R204.64+0x98], R3 ;  /* 0x00009803cc00b986 */ /* 0x0001e8000c101138 */
[----:B------:R-:W2:Y:S01]  /*23af0*/  @!P4 LDG.E.U8 R16, desc[UR56][R38.64+0x99] ;  /* 0x000099382610c981 */ /* 0x000ea2000c1e1100 */
[----:B------:R-:W-:-:S04]  /*23b00*/  @!P4 IADD3 R202, P2, R12, UR41, RZ ;  /* 0x000000290ccacc10 */ /* 0x000fc8000ff5e0ff */
[----:B------:R-:W-:Y:S02]  /*23b10*/  @!P4 IADD3.X R203, R13, UR40, RZ, P2, !PT ;  /* 0x000000280dcbcc10 */ /* 0x000fe400097fe4ff */
[----:B------:R-:W-:Y:S02]  /*23b20*/  LOP3.LUT P2, RZ, R19, 0x8, RZ, 0xc0, !PT ;  /* 0x0000000813ff7812 */ /* 0x000fe4000784c0ff */
        /* <DEDUP_REMOVED lines=11> */
[----:B------:R-:W3:Y:S01]  /*23be0*/  @!P4 LDG.E.U8 R16, desc[UR56][R236.64+0x81] ;  /* 0x00008138ec10c981 */ /* 0x000ee2000c1e1100 */
[C---:B------:R-:W-:Y:S02]  /*23bf0*/  ISETP.LT.OR P1, PT, R0.reuse, 0xa1, !P6 ;  /* 0x000000a10000780c */ /* 0x040fe40007721670 */
[----:B------:R-:W-:-:S11]  /*23c00*/  ISETP.LT.OR P3, PT, R0, 0xa2, !P6 ;  /* 0x000000a20000780c */ /* 0x000fd60007761670 */
[----:B------:R-:W-:-:S04]  /*23c10*/  @!P1 IADD3 R200, P5, R12, UR41, RZ ;  /* 0x000000290cc89c10 */ /* 0x000fc8000ffbe0ff */
[----:B------:R-:W-:Y:S02]  /*23c20*/  @!P1 IADD3.X R201, R13, UR40, RZ, P5, !PT ;  /* 0x000000280dc99c10 */ /* 0x000fe4000affe4ff */
[----:B------:R-:W-:-:S04]  /*23c30*/  @!P3 IADD3 R204, P5, R12, UR41, RZ ;  /* 0x000000290cccbc10 */ /* 0x000fc8000ffbe0ff */
[----:B------:R-:W-:Y:S02]  /*23c40*/  @!P3 IADD3.X R205, R13, UR40, RZ, P5, !PT ;  /* 0x000000280dcdbc10 */ /* 0x000fe4000affe4ff */
[----:B------:R-:W-:Y:S02]  /*23c50*/  LOP3.LUT P3, RZ, R19, 0x80, RZ, 0xc0, !PT ;  /* 0x0000008013ff7812 */ /* 0x000fe4000786c0ff */
[----:B---3--:R-:W-:-:S05]  /*23c60*/  @!P4 PRMT R184, R16, 0x8880, RZ ;  /* 0x0000888010b8c816 */ /* 0x008fca00000000ff */
[----:B--2---:R-:W-:-:S04]  /*23c70*/  @!P4 IMAD.MOV.U32 R203, RZ, RZ, R184 ;  /* 0x000000ffffcbc224 */ /* 0x004fc800078e00b8 */
        /* <DEDUP_REMOVED lines=13> */
[----:B------:R-:W-:-:S04]  /*23d50*/  @!P4 IADD3 R202, P5, R10, UR41, RZ ;  /* 0x000000290acacc10 */ /* 0x000fc8000ffbe0ff */
[----:B--2---:R-:W-:Y:S02]  /*23d60*/  @!P4 IADD3.X R203, R11, UR40, RZ, P5, !PT ;  /* 0x000000280bcbcc10 */ /* 0x004fe4000affe4ff */
[----:B---3--:R-:W-:-:S05]  /*23d70*/  @!P4 PRMT R207, R16, 0x8880, RZ ;  /* 0x0000888010cfc816 */ /* 0x008fca00000000ff */
[----:B------:R-:W-:-:S04]  /*23d80*/  @!P4 IMAD R2, R207, R18, RZ ;  /* 0x00000012cf02c224 */ /* 0x000fc800078e02ff */
[----:B------:R-:W-:-:S05]  /*23d90*/  @!P4 IMAD R187, R187, R17, R2 ;  /* 0x00000011bbbbc224 */ /* 0x000fca00078e0202 */
[----:B------:R-:W-:Y:S01]  /*23da0*/  @!P4 STG.E.U8 desc[UR56][R202.64+0x81], R187 ;  /* 0x000081bbca00c986 */ /* 0x000fe2000c101138 */
[----:B------:R-:W-:-:S13]  /*23db0*/  ISETP.LT.OR P4, PT, R0, 0x89, !P2 ;  /* 0x000000890000780c */ /* 0x000fda0005781670 */
[----:B------:R-:W0:Y:S02]  /*23dc0*/  @!P4 LDG.E.U8 R16, desc[UR56][R236.64+0x88] ;  /* 0x00008838ec10c981 */ /* 0x000e24000c1e1100 */
[----:B0-----:R-:W-:-:S05]  /*23dd0*/  @!P4 PRMT R3, R16, 0x8880, RZ ;  /* 0x000088801003c816 */ /* 0x001fca00000000ff */
[----:B------:R-:W-:-:S04]  /*23de0*/  @!P4 IMAD R2, R3, R18, RZ ;  /* 0x000000120302c224 */ /* 0x000fc800078e02ff */
[----:B------:R-:W-:-:S05]  /*23df0*/  @!P4 IMAD R3, R188, R17, R2 ;  /* 0x00000011bc03c224 */ /* 0x000fca00078e0202 */
[----:B------:R0:W-:Y:S01]  /*23e00*/  @!P4 STG.E.U8 desc[UR56][R10.64+0x88], R3 ;  /* 0x000088030a00c986 */ /* 0x0001e2000c101138 */
[----:B------:R-:W-:-:S13]  /*23e10*/  ISETP.LT.OR P4, PT, R0, 0x8a, !P2 ;  /* 0x0000008a0000780c */ /* 0x000fda0005781670 */
[----:B------:R-:W2:Y:S02]  /*23e20*/  @!P4 LDG.E.U8 R16, desc[UR56][R236.64+0x89] ;  /* 0x00008938ec10c981 */ /* 0x000ea4000c1e1100 */
[----:B--2---:R-:W-:-:S05]  /*23e30*/  @!P4 PRMT R185, R16, 0x8880, RZ ;  /* 0x0000888010b9c816 */ /* 0x004fca00000000ff */
        /* <DEDUP_REMOVED lines=12> */
[----:B------:R-:W2:Y:S01]  /*23f00*/  @!P4 LDG.E.U8 R16, desc[UR56][R234.64+0x89] ;  /* 0x00008938ea10c981 */ /* 0x000ea2000c1e1100 */
[----:B------:R-:W-:-:S04]  /*23f10*/  @!P4 IADD3 R186, P5, R10, UR41, RZ ;  /* 0x000000290abacc10 */ /* 0x000fc8000ffbe0ff */
[----:B------:R-:W-:Y:S02]  /*23f20*/  @!P4 IADD3.X R187, R11, UR40, RZ, P5, !PT ;  /* 0x000000280bbbcc10 */ /* 0x000fe4000affe4ff */
[----:B--2---:R-:W-:-:S05]  /*23f30*/  @!P4 PRMT R189, R16, 0x8880, RZ ;  /* 0x0000888010bdc816 */ /* 0x004fca00000000ff */
        /* <DEDUP_REMOVED lines=14> */
[----:B------:R-:W-:Y:S01]  /*24020*/  @!P4 STG.E.U8 desc[UR56][R10.64+0x91], R193 ;  /* 0x000091c10a00c986 */ /* 0x000fe2000c101138 */
        /* <DEDUP_REMOVED lines=38> */
[----:B------:R-:W-:Y:S02]  /*24290*/  @!P4 IADD3 R186, P5, R10, UR41, RZ ;  /* 0x000000290abacc10 */ /* 0x000fe4000ffbe0ff */
[----:B0-----:R-:W-:Y:S02]  /*242a0*/  P2R R3, PR, RZ, 0x8 ;  /* 0x00000008ff037803 */ /* 0x001fe40000000000 */
[----:B------:R-:W-:Y:S02]  /*242b0*/  @!P4 IADD3.X R187, R11, UR40, RZ, P5, !PT ;  /* 0x000000280bbbcc10 */ /* 0x000fe4000affe4ff */
[----:B------:R-:W-:Y:S02]  /*242c0*/  LOP3.LUT P3, RZ, R19, 0x4, RZ, 0xc0, !PT ;  /* 0x0000000413ff7812 */ /* 0x000fe4000786c0ff */
[----:B--2---:R-:W-:-:S05]  /*242d0*/  @!P4 PRMT R189, R16, 0x8880, RZ ;  /* 0x0000888010bdc816 */ /* 0x004fca00000000ff */
        /* <DEDUP_REMOVED lines=10> */
[----:B------:R-:W3:Y:S01]  /*24380*/  @!P4 LDG.E.U8 R16, desc[UR56][R232.64+0x81] ;  /* 0x00008138e810c981 */ /* 0x000ee2000c1e1100 */
[----:B------:R-:W-:Y:S02]  /*24390*/  LOP3.LUT P2, RZ, R19, 0x40, RZ, 0xc0, !PT ;  /* 0x0000004013ff7812 */ /* 0x000fe4000784c0ff */
[----:B---3--:R-:W-:-:S05]  /*243a0*/  @!P4 PRMT R168, R16, 0x8880, RZ ;  /* 0x0000888010a8c816 */ /* 0x008fca00000000ff */
[----:B0-----:R-:W-:-:S04]  /*243b0*/  @!P4 IMAD.MOV.U32 R187, RZ, RZ, R168 ;  /* 0x000000ffffbbc224 */ /* 0x001fc800078e00a8 */
        /* <DEDUP_REMOVED lines=58> */
[----:B------:R-:W-:Y:S01]  /*24760*/  @!P4 STG.E.U8 desc[UR56][R4.64+0x91], R177 ;  /* 0x000091b10400c986 */ /* 0x000fe2000c101138 */
[----:B------:R-:W-:-:S13]  /*24770*/  ISETP.LT.OR P4, PT, R0, 0x91, !P2 ;  /* 0x000000910000780c */ /* 0x000fda0005781670 */
[----:B------:R-:W2:Y:S01]  /*24780*/  @!P4 LDG.E.U8 R16, desc[UR56][R22.64+0x90] ;  /* 0x000090381610c981 */ /* 0x000ea2000c1e1100 */
[----:B------:R-:W-:-:S04]  /*24790*/  @!P4 IADD3 R168, P5, R4, UR41, RZ ;  /* 0x0000002904a8cc10 */ /* 0x000fc8000ffbe0ff */
[----:B------:R-:W-:Y:S02]  /*247a0*/  @!P4 IADD3.X R169, R5, UR40, RZ, P5, !PT ;  /* 0x0000002805a9cc10 */ /* 0x000fe4000affe4ff */
[----:B--2---:R-:W-:-:S05]  /*247b0*/  @!P4 PRMT R171, R16, 0x8880, RZ ;  /* 0x0000888010abc816 */ /* 0x004fca00000000ff */
[----:B------:R-:W-:-:S04]  /*247c0*/  @!P4 IMAD R2, R171, R18, RZ ;  /* 0x00000012ab02c224 */ /* 0x000fc800078e02ff */
[----:B0-----:R-:W-:-:S05]  /*247d0*/  @!P4 IMAD R173, R178, R17, R2 ;  /* 0x00000011b2adc224 */ /* 0x001fca00078e0202 */
        /* <DEDUP_REMOVED lines=31> */
[----:B------:R-:W-:Y:S02]  /*249d0*/  @!P4 IADD3 R170, P5, R4, UR41, RZ ;  /* 0x0000002904aacc10 */ /* 0x000fe4000ffbe0ff */
[----:B------:R-:W-:Y:S02]  /*249e0*/  LOP3.LUT P1, RZ, R19, 0x100, RZ, 0xc0, !PT ;  /* 0x0000010013ff7812 */ /* 0x000fe4000782c0ff */
[----:B------:R-:W-:Y:S02]  /*249f0*/  @!P4 IADD3.X R171, R5, UR40, RZ, P5, !PT ;  /* 0x0000002805abcc10 */ /* 0x000fe4000affe4ff */
[----:B--2---:R-:W-:-:S05]  /*24a00*/  @!P4 PRMT R175, R16, 0x8880, RZ ;  /* 0x0000888010afc816 */ /* 0x004fca00000000ff */
[----:B------:R-:W-:-:S04]  /*24a10*/  @!P4 IMAD R2, R175, R18, RZ ;  /* 0x00000012af02c224 */ /* 0x000fc800078e02ff */
[----:B------:R-:W-:-:S05]  /*24a20*/  @!P4 IMAD R183, R183, R17, R2 ;  /* 0x00000011b7b7c224 */ /* 0x000fca00078e0202 */
[----:B------:R2:W-:Y:S01]  /*24a30*/  @!P4 STG.E.U8 desc[UR56][R170.64+0x99], R183 ;  /* 0x000099b7aa00c986 */ /* 0x0005e2000c101138 */
[----:B------:R-:W-:-:S13]  /*24a40*/  ISETP.LT.OR P4, PT, R0, 0x81, !P1 ;  /* 0x000000810000780c */ /* 0x000fda0004f81670 */
[----:B------:R-:W3:Y:S01]  /*24a50*/  @!P4 LDG.E.U8 R16, desc[UR56][R14.64+0x80] ;  /* 0x000080380e10c981 */ /* 0x000ee2000c1e1100 */
[----:B0-----:R-:W-:Y:S02]  /*24a60*/  @!P4 MOV R168, R8 ;  /* 0x0000000800a8c202 */ /* 0x001fe40000000f00 */
[----:B---3--:R-:W-:-:S05]  /*24a70*/  @!P4 PRMT R169, R16, 0x8880, RZ ;  /* 0x0000888010a9c816 */ /* 0x008fca00000000ff */
[----:B------:R-:W-:Y:S02]  /*24a80*/  @!P4 IMAD R2, R169, R18, RZ ;  /* 0x00000012a902c224 */ /* 0x000fe400078e02ff */
[----:B------:R-:W-:Y:S02]  /*24a90*/  @!P4 IMAD.MOV.U32 R169, RZ, RZ, R7 ;  /* 0x000000ffffa9c224 */ /* 0x000fe400078e0007 */
[----:B------:R-:W-:-:S05]  /*24aa0*/  @!P4 IMAD R173, R152, R17, R2 ;  /* 0x0000001198adc224 */ /* 0x000fca00078e0202 */
[----:B------:R0:W-:Y:S01]  /*24ab0*/  @!P4 STG.E.U8 desc[UR56][R168.64+0x80], R173 ;  /* 0x000080ada800c986 */ /* 0x0001e2000c101138 */
[----:B------:R-:W-:-:S13]  /*24ac0*/  ISETP.LT.OR P4, PT, R0, 0x82, !P1 ;  /* 0x000000820000780c */ /* 0x000fda0004f81670 */
[----:B------:R-:W2:Y:S01]  /*24ad0*/  @!P4 LDG.E.U8 R16, desc[UR56][R14.64+0x81] ;  /* 0x000081380e10c981 */ /* 0x000ea2000c1e1100 */
[----:B------:R-:W-:Y:S01]  /*24ae0*/  @!P4 IMAD.MOV.U32 R152, RZ, RZ, R8 ;  /* 0x000000ffff98c224 */ /* 0x000fe200078e0008 */
[----:B--2---:R-:W-:-:S05]  /*24af0*/  @!P4 PRMT R171, R16, 0x8880, RZ ;  /* 0x0000888010abc816 */ /* 0x004fca00000000ff */
[----:B------:R-:W-:-:S04]  /*24b00*/  @!P4 IMAD R2, R171, R18, RZ ;  /* 0x00000012ab02c224 */ /* 0x000fc800078e02ff */
[----:B------:R-:W-:Y:S02]  /*24b10*/  @!P4 IMAD R175, R153, R17, R2 ;  /* 0x0000001199afc224 */ /* 0x000fe400078e0202 */
[----:B------:R-:W-:-:S05]  /*24b20*/  @!P4 IMAD.MOV.U32 R153, RZ, RZ, R7 ;  /* 0x000000ffff99c224 */ /* 0x000fca00078e0007 */
        /* <DEDUP_REMOVED lines=8> */
[----:B------:R-:W-:Y:S01]  /*24bb0*/  @!P4 STG.E.U8 desc[UR56][R170.64+0x80], R169 ;  /* 0x000080a9aa00c986 */ /* 0x000fe2000c101138 */
[----:B------:R-:W-:-:S13]  /*24bc0*/  ISETP.LT.OR P4, PT, R0, 0x82, !P0 ;  /* 0x000000820000780c */ /* 0x000fda0004781670 */
[----:B------:R-:W3:Y:S01]  /*24bd0*/  @!P4 LDG.E.U8 R16, desc[UR56][R20.64+0x81] ;  /* 0x000081381410c981 */ /* 0x000ee2000c1e1100 */
[----:B--2---:R-:W-:-:S04]  /*24be0*/  @!P4 IADD3 R152, P5, R8, UR41, RZ ;  /* 0x000000290898cc10 */ /* 0x004fc8000ffbe0ff */
[----:B------:R-:W-:Y:S02]  /*24bf0*/  @!P4 IADD3.X R153, R7, UR40, RZ, P5, !PT ;  /* 0x000000280799cc10 */ /* 0x000fe4000affe4ff */
[----:B---3--:R-:W-:-:S05]  /*24c00*/  @!P4 PRMT R173, R16, 0x8880, RZ ;  /* 0x0000888010adc816 */ /* 0x008fca00000000ff */
[----:B------:R-:W-:-:S04]  /*24c10*/  @!P4 IMAD R2, R173, R18, RZ ;  /* 0x00000012ad02c224 */ /* 0x000fc800078e02ff */
[----:B------:R-:W-:-:S05]  /*24c20*/  @!P4 IMAD R155, R155, R17, R2 ;  /* 0x000000119b9bc224 */ /* 0x000fca00078e0202 */
[----:B------:R0:W-:Y:S01]  /*24c30*/  @!P4 STG.E.U8 desc[UR56][R152.64+0x81], R155 ;  /* 0x0000819b9800c986 */ /* 0x0001e2000c101138 */
[----:B------:R-:W-:-:S13]  /*24c40*/  ISETP.LT.OR P4, PT, R0, 0x89, !P1 ;  /* 0x000000890000780c */ /* 0x000fda0004f81670 */
[----:B------:R-:W2:Y:S01]  /*24c50*/  @!P4 LDG.E.U8 R16, desc[UR56][R14.64+0x88] ;  /* 0x000088380e10c981 */ /* 0x000ea2000c1e1100 */
[----:B0-----:R-:W-:Y:S02]  /*24c60*/  @!P4 IMAD.MOV.U32 R152, RZ, RZ, R8 ;  /* 0x000000ffff98c224 */ /* 0x001fe400078e0008 */
[----:B------:R-:W-:Y:S01]  /*24c70*/  @!P4 IMAD.MOV.U32 R153, RZ, RZ, R7 ;  /* 0x000000ffff99c224 */ /* 0x000fe200078e0007 */
[----:B--2---:R-:W-:-:S05]  /*24c80*/  @!P4 PRMT R169, R16, 0x8880, RZ ;  /* 0x0000888010a9c816 */ /* 0x004fca00000000ff */
[----:B------:R-:W-:-:S04]  /*24c90*/  @!P4 IMAD R2, R169, R18, RZ ;  /* 0x00000012a902c224 */ /* 0x000fc800078e02ff */
[----:B------:R-:W-:-:S05]  /*24ca0*/  @!P4 IMAD R169, R156, R17, R2 ;  /* 0x000000119ca9c224 */ /* 0x000fca00078e0202 */
[----:B------:R0:W-:Y:S01]  /*24cb0*/  @!P4 STG.E.U8 desc[UR56][R152.64+0x88], R169 ;  /* 0x000088a99800c986 */ /* 0x0001e2000c101138 */
[----:B------:R-:W-:-:S13]  /*24cc0*/  ISETP.LT.OR P4, PT, R0, 0x8a, !P1 ;  /* 0x0000008a0000780c */ /* 0x000fda0004f81670 */
[----:B------:R-:W2:Y:S01]  /*24cd0*/  @!P4 LDG.E.U8 R16, desc[UR56][R14.64+0x89] ;  /* 0x000089380e10c981 */ /* 0x000ea2000c1e1100 */
[----:B0-----:R-:W-:Y:S01]  /*24ce0*/  @!P4 IMAD.MOV.U32 R152, RZ, RZ, R8 ;  /* 0x000000ffff98c224 */ /* 0x001fe200078e0008 */
[----:B------:R-:W-:Y:S02]  /*24cf0*/  @!P4 MOV R153, R7 ;  /* 0x000000070099c202 */ /* 0x000fe40000000f00 */
[----:B--2---:R-:W-:-:S05]  /*24d00*/  @!P4 PRMT R155, R16, 0x8880, RZ ;  /* 0x00008880109bc816 */ /* 0x004fca00000000ff */
        /* <DEDUP_REMOVED lines=61> */
[----:B0-----:R-:W-:Y:S01]  /*250e0*/  @!P4 MOV R152, R8 ;  /* 0x000000080098c202 */ /* 0x001fe20000000f00 */
        /* <DEDUP_REMOVED lines=14> */
[----:B------:R-:W3:Y:S01]  /*251d0*/  @!P4 LDG.E.U8 R16, desc[UR56][R20.64+0x99] ;  /* 0x000099381410c981 */ /* 0x000ee2000c1e1100 */
[----:B0-----:R-:W-:Y:S02]  /*251e0*/  @!P4 IADD3 R152, P5, R8, UR41, RZ ;  /* 0x000000290898cc10 */ /* 0x001fe4000ffbe0ff */
[----:B------:R-:W-:Y:S02]  /*251f0*/  P2R R156, PR, RZ, 0x2 ;  /* 0x00000002ff9c7803 */ /* 0x000fe40000000000 */
[----:B------:R-:W-:Y:S02]  /*25200*/  @!P4 IADD3.X R153, R7, UR40, RZ, P5, !PT ;  /* 0x000000280799cc10 */ /* 0x000fe4000affe4ff */
[----:B------:R-:W-:Y:S02]  /*25210*/  LOP3.LUT P1, RZ, R19, 0x10, RZ, 0xc0, !PT ;  /* 0x0000001013ff7812 */ /* 0x000fe4000782c0ff */
[----:B---3--:R-:W-:-:S05]  /*25220*/  @!P4 PRMT R159, R16, 0x8880, RZ ;  /* 0x00008880109fc816 */ /* 0x008fca00000000ff */
        /* <DEDUP_REMOVED lines=11> */
[----:B------:R-:W-:Y:S02]  /*252e0*/  ISETP.LT.OR P3, PT, R0, 0xa1, !P6 ;  /* 0x000000a10000780c */ /* 0x000fe40007761670 */
[----:B---3--:R-:W-:-:S05]  /*252f0*/  @!P4 PRMT R136, R16, 0x8880, RZ ;  /* 0x000088801088c816 */ /* 0x008fca00000000ff */
[----:B0-----:R-:W-:-:S04]  /*25300*/  @!P4 IMAD.MOV.U32 R153, RZ, RZ, R136 ;  /* 0x000000ffff99c224 */ /* 0x001fc800078e0088 */
[----:B------:R-:W-:-:S04]  /*25310*/  @!P4 IMAD R2, R153, R18, RZ ;  /* 0x000000129902c224 */ /* 0x000fc800078e02ff */
[----:B------:R-:W-:-:S05]  /*25320*/  @!P4 IMAD R153, R137, R17, R2 ;  /* 0x000000118999c224 */ /* 0x000fca00078e0202 */
[----:B------:R0:W-:Y:S04]  /*25330*/  @!P4 STG.E.U8 desc[UR56][R12.64+0xa1], R153 ;  /* 0x0000a1990c00c986 */ /* 0x0001e8000c101138 */
[----:B------:R-:W2:Y:S01]  /*25340*/  @!P3 LDG.E.U8 R16, desc[UR56][R38.64+0xa0] ;  /* 0x0000a0382610b981 */ /* 0x000ea2000c1e1100 */
[----:B------:R-:W-:Y:S02]  /*25350*/  P2R R172, PR, RZ, 0x4 ;  /* 0x00000004ffac7803 */ /* 0x000fe40000000000 */
        /* <DEDUP_REMOVED lines=8> */
[----:B------:R-:W-:-:S04]  /*253e0*/  @!P4 IADD3 R136, P5, R12, UR41, RZ ;  /* 0x000000290c88cc10 */ /* 0x000fc8000ffbe0ff */
[----:B------:R-:W-:-:S07]  /*253f0*/  @!P4 IADD3.X R137, R13, UR40, RZ, P5, !PT ;  /* 0x000000280d89cc10 */ /* 0x000fce000affe4ff */
[----:B------:R-:W-:-:S04]  /*25400*/  @!P3 IADD3 R152, P5, R12, UR41, RZ ;  /* 0x000000290c98bc10 */ /* 0x000fc8000ffbe0ff */
[----:B0-----:R-:W-:Y:S02]  /*25410*/  @!P3 IADD3.X R153, R13, UR40, RZ, P5, !PT ;  /* 0x000000280d99bc10 */ /* 0x001fe4000affe4ff */
[----:B------:R-:W-:Y:S02]  /*25420*/  ISETP.LT.OR P5, PT, R0, 0xa9, !P1 ;  /* 0x000000a90000780c */ /* 0x000fe40004fa1670 */
[----:B---3--:R-:W-:-:S05]  /*25430*/  @!P2 PRMT R157, R16, 0x8880, RZ ;  /* 0x00008880109da816 */ /* 0x008fca00000000ff */
[----:B------:R-:W-:-:S04]  /*25440*/  @!P2 IMAD R2, R157, R18, RZ ;  /* 0x000000129d02a224 */ /* 0x000fc800078e02ff */
[----:B------:R-:W-:-:S05]  /*25450*/  @!P2 IMAD R139, R139, R17, R2 ;  /* 0x000000118b8ba224 */ /* 0x000fca00078e0202 */
[----:B------:R0:W-:Y:S04]  /*25460*/  @!P2 STG.E.U8 desc[UR56][R204.64+0xa1], R139 ;  /* 0x0000a18bcc00a986 */ /* 0x0001e8000c101138 */
[----:B------:R-:W2:Y:S02]  /*25470*/  @!P5 LDG.E.U8 R16, desc[UR56][R36.64+0xa8] ;  /* 0x0000a8382410d981 */ /* 0x000ea4000c1e1100 */
[----:B--2---:R-:W-:-:S05]  /*25480*/  @!P5 PRMT R155, R16, 0x8880, RZ ;  /* 0x00008880109bd816 */ /* 0x004fca00000000ff */
[----:B------:R-:W-:-:S04]  /*25490*/  @!P5 IMAD R2, R155, R18, RZ ;  /* 0x000000129b02d224 */ /* 0x000fc800078e02ff */
[----:B------:R-:W-:-:S05]  /*254a0*/  @!P5 IMAD R155, R140, R17, R2 ;  /* 0x000000118c9bd224 */ /* 0x000fca00078e0202 */
[----:B------:R2:W-:Y:S01]  /*254b0*/  @!P5 STG.E.U8 desc[UR56][R12.64+0xa8], R155 ;  /* 0x0000a89b0c00d986 */ /* 0x0005e2000c101138 */
[----:B------:R-:W-:-:S13]  /*254c0*/  ISETP.LT.OR P5, PT, R0, 0xaa, !P1 ;  /* 0x000000aa0000780c */ /* 0x000fda0004fa1670 */
[----:B------:R-:W3:Y:S02]  /*254d0*/  @!P5 LDG.E.U8 R16, desc[UR56][R36.64+0xa9] ;  /* 0x0000a9382410d981 */ /* 0x000ee4000c1e1100 */
[----:B---3--:R-:W-:-:S05]  /*254e0*/  @!P5 PRMT R138, R16, 0x8880, RZ ;  /* 0x00008880108ad816 */ /* 0x008fca00000000ff */
[----:B0-----:R-:W-:-:S04]  /*254f0*/  @!P5 IMAD.MOV.U32 R139, RZ, RZ, R138 ;  /* 0x000000ffff8bd224 */ /* 0x001fc800078e008a */
[----:B------:R-:W-:-:S04]  /*25500*/  @!P5 IMAD R2, R139, R18, RZ ;  /* 0x000000128b02d224 */ /* 0x000fc800078e02ff */
[----:B------:R-:W-:-:S05]  /*25510*/  @!P5 IMAD R141, R141, R17, R2 ;  /* 0x000000118d8dd224 */ /* 0x000fca00078e0202 */
[----:B------:R0:W-:Y:S04]  /*25520*/  @!P5 STG.E.U8 desc[UR56][R12.64+0xa9], R141 ;  /* 0x0000a98d0c00d986 */ /* 0x0001e8000c101138 */
[----:B------:R-:W2:Y:S01]  /*25530*/  @!P4 LDG.E.U8 R16, desc[UR56][R38.64+0xa8] ;  /* 0x0000a8382610c981 */ /* 0x000ea2000c1e1100 */
[----:B------:R-:W-:Y:S02]  /*25540*/  ISETP.LT.OR P2, PT, R0, 0xb1, !P6 ;  /* 0x000000b10000780c */ /* 0x000fe40007741670 */
[----:B--2---:R-:W-:-:S05]  /*25550*/  @!P4 PRMT R155, R16, 0x8880, RZ ;  /* 0x00008880109bc816 */ /* 0x004fca00000000ff */
[----:B------:R-:W-:-:S04]  /*25560*/  @!P4 IMAD R2, R155, R18, RZ ;  /* 0x000000129b02c224 */ /* 0x000fc800078e02ff */
[----:B------:R-:W-:-:S05]  /*25570*/  @!P4 IMAD R155, R142, R17, R2 ;  /* 0x000000118e9bc224 */ /* 0x000fca00078e0202 */
[----:B------:R2:W-:Y:S04]  /*25580*/  @!P4 STG.E.U8 desc[UR56][R136.64+0xa8], R155 ;  /* 0x0000a89b8800c986 */ /* 0x0005e8000c101138 */
[----:B------:R-:W3:Y:S01]  /*25590*/  @!P3 LDG.E.U8 R16, desc[UR56][R38.64+0xa9] ;  /* 0x0000a9382610b981 */ /* 0x000ee2000c1e1100 */
[----:B------:R-:W-:-:S04]  /*255a0*/  @!P2 IADD3 R138, P5, R12, UR41, RZ ;  /* 0x000000290c8aac10 */ /* 0x000fc8000ffbe0ff */
[----:B------:R-:W-:Y:S02]  /*255b0*/  @!P2 IADD3.X R139, R13, UR40, RZ, P5, !PT ;  /* 0x000000280d8bac10 */ /* 0x000fe4000affe4ff */
[----:B------:R-:W-:-:S13]  /*255c0*/  ISETP.LT.OR P5, PT, R0, 0xb2, !P6 ;  /* 0x000000b20000780c */ /* 0x000fda00077a1670 */
        /* <DEDUP_REMOVED lines=18> */
[----:B------:R-:W-:Y:S04]  /*256f0*/  @!P4 STG.E.U8 desc[UR56][R12.64+0xb1], R145 ;  /* 0x0000b1910c00c986 */ /* 0x000fe8000c101138 */
[----:B------:R-:W2:Y:S02]  /*25700*/  @!P2 LDG.E.U8 R16, desc[UR56][R38.64+0xb0] ;  /* 0x0000b0382610a981 */ /* 0x000ea4000c1e1100 */
[----:B--2---:R-:W-:-:S05]  /*25710*/  @!P2 PRMT R137, R16, 0x8880, RZ ;  /* 0x000088801089a816 */ /* 0x004fca00000000ff */
[----:B------:R-:W-:-:S04]  /*25720*/  @!P2 IMAD R2, R137, R18, RZ ;  /* 0x000000128902a224 */ /* 0x000fc800078e02ff */
[----:B------:R-:W-:-:S05]  /*25730*/  @!P2 IMAD R137, R146, R17, R2 ;  /* 0x000000119289a224 */ /* 0x000fca00078e0202 */
[----:B------:R0:W-:Y:S04]  /*25740*/  @!P2 STG.E.U8 desc[UR56][R138.64+0xb0], R137 ;  /* 0x0000b0898a00a986 */ /* 0x0001e8000c101138 */
[----:B------:R-:W2:Y:S02]  /*25750*/  @!P5 LDG.E.U8 R16, desc[UR56][R38.64+0xb1] ;  /* 0x0000b1382610d981 */ /* 0x000ea4000c1e1100 */
        /* <DEDUP_REMOVED lines=14> */
[----:B------:R-:W-:-:S04]  /*25840*/  @!P5 IMAD R2, R137, R18, RZ ;  /* 0x000000128902d224 */ /* 0x000fc800078e02ff */
[----:B------:R-:W-:-:S05]  /*25850*/  @!P5 IMAD R149, R149, R17, R2 ;  /* 0x000000119595d224 */ /* 0x000fca00078e0202 */
[----:B------:R-:W-:Y:S04]  /*25860*/  @!P5 STG.E.U8 desc[UR56][R12.64+0xb9], R149 ;  /* 0x0000b9950c00d986 */ /* 0x000fe8000c101138 */
[----:B------:R-:W0:Y:S01]  /*25870*/  @!P3 LDG.E.U8 R16, desc[UR56][R38.64+0xb8] ;  /* 0x0000b8382610b981 */ /* 0x000e22000c1e1100 */
[----:B------:R-:W-:-:S04]  /*25880*/  @!P3 IADD3 R142, P4, R12, UR41, RZ ;  /* 0x000000290c8ebc10 */ /* 0x000fc8000ff9e0ff */
[----:B------:R-:W-:Y:S02]  /*25890*/  @!P3 IADD3.X R143, R13, UR40, RZ, P4, !PT ;  /* 0x000000280d8fbc10 */ /* 0x000fe4000a7fe4ff */
[C---:B------:R-:W-:Y:S02]  /*258a0*/  ISETP.LT.OR P4, PT, R0.reuse, 0xba, !P6 ;  /* 0x000000ba0000780c */ /* 0x040fe40007781670 */
[----:B------:R-:W-:Y:S02]  /*258b0*/  ISETP.LT.OR P1, PT, R0, 0xc1, !P6 ;  /* 0x000000c10000780c */ /* 0x000fe40007721670 */
[----:B0-----:R-:W-:-:S05]  /*258c0*/  @!P3 PRMT R139, R16, 0x8880, RZ ;  /* 0x00008880108bb816 */ /* 0x001fca00000000ff */
[----:B------:R-:W-:-:S04]  /*258d0*/  @!P3 IMAD R2, R139, R18, RZ ;  /* 0x000000128b02b224 */ /* 0x000fc800078e02ff */
[----:B------:R-:W-:-:S05]  /*258e0*/  @!P3 IMAD R141, R150, R17, R2 ;  /* 0x00000011968db224 */ /* 0x000fca00078e0202 */
[----:B------:R0:W-:Y:S04]  /*258f0*/  @!P3 STG.E.U8 desc[UR56][R142.64+0xb8], R141 ;  /* 0x0000b88d8e00b986 */ /* 0x0001e8000c101138 */
[----:B------:R-:W2:Y:S01]  /*25900*/  @!P4 LDG.E.U8 R16, desc[UR56][R38.64+0xb9] ;  /* 0x0000b9382610c981 */ /* 0x000ea2000c1e1100 */
[----:B------:R-:W-:Y:S02]  /*25910*/  ISETP.LT.OR P3, PT, R0, 0xc2, !P6 ;  /* 0x000000c20000780c */ /* 0x000fe40007761670 */
[----:B------:R-:W-:-:S04]  /*25920*/  @!P1 IADD3 R136, P5, R12, UR41, RZ ;  /* 0x000000290c889c10 */ /* 0x000fc8000ffbe0ff */
[----:B------:R-:W-:-:S07]  /*25930*/  @!P1 IADD3.X R137, R13, UR40, RZ, P5, !PT ;  /* 0x000000280d899c10 */ /* 0x000fce000affe4ff */
[----:B------:R-:W-:-:S04]  /*25940*/  @!P3 IADD3 R138, P5, R12, UR41, RZ ;  /* 0x000000290c8abc10 */ /* 0x000fc8000ffbe0ff */
[----:B------:R-:W-:Y:S02]  /*25950*/  @!P3 IADD3.X R139, R13, UR40, RZ, P5, !PT ;  /* 0x000000280d8bbc10 */ /* 0x000fe4000affe4ff */
[----:B------:R-:W-:Y:S02]  /*25960*/  ISETP.NE.AND P3, PT, R3, RZ, PT ;  /* 0x000000ff0300720c */ /* 0x000fe40003f65270 */
[----:B------:R-:W-:-:S04]  /*25970*/  @!P4 IADD3 R144, P2, R12, UR41, RZ ;  /* 0x000000290c90cc10 */ /* 0x000fc8000ff5e0ff */
[----:B------:R-:W-:Y:S02]  /*25980*/  @!P4 IADD3.X R145, R13, UR40, RZ, P2, !PT ;  /* 0x000000280d91cc10 */ /* 0x000fe400097fe4ff */
[----:B------:R-:W-:Y:S02]  /*25990*/  LOP3.LUT P2, RZ, R19, 0x8, RZ, 0xc0, !PT ;  /* 0x0000000813ff7812 */ /* 0x000fe4000784c0ff */
        /* <DEDUP_REMOVED lines=26> */
[----:B------:R-:W-:-:S04]  /*25b40*/  @!P4 IADD3 R140, P5, R10, UR41, RZ ;  /* 0x000000290a8ccc10 */ /* 0x000fc8000ffbe0ff */
[----:B0-----:R-:W-:Y:S02]  /*25b50*/  @!P4 IADD3.X R141, R11, UR40, RZ, P5, !PT ;  /* 0x000000280b8dcc10 */ /* 0x001fe4000affe4ff */
[----:B---3--:R-:W-:-:S05]  /*25b60*/  @!P4 PRMT R143, R16, 0x8880, RZ ;  /* 0x00008880108fc816 */ /* 0x008fca00000000ff */
        /* <DEDUP_REMOVED lines=82> */
[----:B------:R-:W-:Y:S02]  /*26090*/  P2R R124, PR, RZ, 0x8 ;  /* 0x00000008ff7c7803 */ /* 0x000fe40000000000 */
[----:B------:R-:W-:Y:S02]  /*260a0*/  LOP3.LUT P3, RZ, R19, 0x4, RZ, 0xc0, !PT ;  /* 0x0000000413ff7812 */ /* 0x000fe4000786c0ff */
        /* <DEDUP_REMOVED lines=13> */
[----:B------:R-:W-:Y:S02]  /*26180*/  ISETP.NE.AND P2, PT, R172, RZ, PT ;  /* 0x000000ffac00720c */ /* 0x000fe40003f45270 */
        /* <DEDUP_REMOVED lines=99> */
[----:B------:R-:W-:Y:S02]  /*267c0*/  ISETP.NE.AND P1, PT, R156, RZ, PT ;  /* 0x000000ff9c00720c */ /* 0x000fe40003f25270 */
[----:B------:R-:W-:Y:S02]  /*267d0*/  @!P4 IADD3.X R107, R5, UR40, RZ, P5, !PT ;  /* 0x00000028056bcc10 */ /* 0x000fe4000affe4ff */
[----:B--2---:R-:W-:-:S05]  /*267e0*/  @!P4 PRMT R109, R16, 0x8880, RZ ;  /* 0x00008880106dc816 */ /* 0x004fca00000000ff */
        /* <DEDUP_REMOVED lines=11> */
[----:B------:R-:W-:-:S13]  /*268a0*/  ISETP.LT.OR P4, PT, R0, 0xa2, !P1 ;  /* 0x000000a20000780c */ /* 0x000fda0004f81670 */
[----:B------:R-:W2:Y:S01]  /*268b0*/  @!P4 LDG.E.U8 R16, desc[UR56][R14.64+0xa1] ;  /* 0x0000a1380e10c981 */ /* 0x000ea2000c1e1100 */
[----:B------:R-:W-:Y:S02]  /*268c0*/  @!P4 MOV R88, R8 ;  /* 0x000000080058c202 */ /* 0x000fe40000000f00 */
        /* <DEDUP_REMOVED lines=113> */
[----:B------:R-:W-:Y:S02]  /*26fe0*/  LOP3.LUT P1, RZ, R19, 0x10, RZ, 0xc0, !PT ;  /* 0x0000001013ff7812 */ /* 0x000fe4000782c0ff */
[----:B------:R-:W-:Y:S02]  /*26ff0*/  @!P4 IADD3.X R89, R7, UR40, RZ, P5, !PT ;  /* 0x000000280759cc10 */ /* 0x000fe4000affe4ff */
        /* <DEDUP_REMOVED lines=13> */
[----:B---3--:R-:W-:-:S04]  /*270d0*/  @!P4 PRMT R72, R16, 0x8880, RZ ;  /* 0x000088801048c816 */ /* 0x008fc800000000ff */
[----:B0-----:R-:W-:-:S05]  /*270e0*/  @!P4 MOV R89, R72 ;  /* 0x000000480059c202 */ /* 0x001fca0000000f00 */
        /* <DEDUP_REMOVED lines=8> */
[----:B------:R2:W-:Y:S01]  /*27170*/  @!P3 STG.E.U8 desc[UR56][R136.64+0xc0], R3 ;  /* 0x0000c0038800b986 */ /* 0x0005e2000c101138 */
[----:B------:R-:W-:-:S13]  /*27180*/  ISETP.LT.OR P3, PT, R0, 0xc2, !P6 ;  /* 0x000000c20000780c */ /* 0x000fda0007761670 */
[----:B------:R-:W3:Y:S01]  /*27190*/  @!P3 LDG.E.U8 R16, desc[UR56][R38.64+0xc1] ;  /* 0x0000c1382610b981 */ /* 0x000ee2000c1e1100 */
[----:B------:R-:W-:-:S04]  /*271a0*/  @!P5 IADD3 R72, P4, R12, UR41, RZ ;  /* 0x000000290c48dc10 */ /* 0x000fc8000ff9e0ff */
[----:B------:R-:W-:Y:S02]  /*271b0*/  @!P5 IADD3.X R73, R13, UR40, RZ, P4, !PT ;  /* 0x000000280d49dc10 */ /* 0x000fe4000a7fe4ff */
[----:B------:R-:W-:Y:S02]  /*271c0*/  ISETP.LT.OR P4, PT, R0, 0xca, !P6 ;  /* 0x000000ca0000780c */ /* 0x000fe40007781670 */
[----:B------:R-:W-:-:S11]  /*271d0*/  P2R R108, PR, RZ, 0x4 ;  /* 0x00000004ff6c7803 */ /* 0x000fd60000000000 */
        /* <DEDUP_REMOVED lines=43> */
[----:B------:R-:W-:Y:S02]  /*27490*/  ISETP.LT.OR P5, PT, R0, 0xd2, !P6 ;  /* 0x000000d20000780c */ /* 0x000fe400077a1670 */
[----:B------:R-:W-:-:S04]  /*274a0*/  @!P2 IADD3 R74, P3, R12, UR41, RZ ;  /* 0x000000290c4aac10 */ /* 0x000fc8000ff7e0ff */
[----:B------:R-:W-:Y:S02]  /*274b0*/  @!P2 IADD3.X R75, R13, UR40, RZ, P3, !PT ;  /* 0x000000280d4bac10 */ /* 0x000fe40009ffe4ff */
[----:B0-----:R-:W-:-:S05]  /*274c0*/  @!P2 PRMT R3, R16, 0x8880, RZ ;  /* 0x000088801003a816 */ /* 0x001fca00000000ff */
[----:B------:R-:W-:-:S04]  /*274d0*/  @!P2 IMAD R2, R3, R18, RZ ;  /* 0x000000120302a224 */ /* 0x000fc800078e02ff */
[----:B------:R-:W-:-:S05]  /*274e0*/  @!P2 IMAD R3, R82, R17, R2 ;  /* 0x000000115203a224 */ /* 0x000fca00078e0202 */
[----:B------:R0:W-:Y:S04]  /*274f0*/  @!P2 STG.E.U8 desc[UR56][R74.64+0xd0], R3 ;  /* 0x0000d0034a00a986 */ /* 0x0001e8000c101138 */
        /* <DEDUP_REMOVED lines=15> */
[----:B------:R-:W-:-:S03]  /*275f0*/  ISETP.LT.OR P4, PT, R0, 0xd9, !P6 ;  /* 0x000000d90000780c */ /* 0x000fc60007781670 */
[----:B------:R-:W3:Y:S01]  /*27600*/  LDL.LU.64 R36, [R1+0x3f0] ;  /* 0x0003f00001247983 */ /* 0x000ee20000300a00 */
        /* <DEDUP_REMOVED lines=16> */
[----:B------:R-:W-:Y:S01]  /*27710*/  ISETP.NE.AND P3, PT, R124, RZ, PT ;  /* 0x000000ff7c00720c */ /* 0x000fe20003f65270 */
[----:B------:R-:W3:Y:S01]  /*27720*/  LDL.LU.64 R38, [R1+0x3e8] ;  /* 0x0003e80001267983 */ /* 0x000ee20000300a00 */
        /* <DEDUP_REMOVED lines=39> */
[----:B------:R-:W4:Y:S01]  /*279a0*/  @!P4 LDG.E.U8 R16, desc[UR56][R236.64+0xc9] ;  /* 0x0000c938ec10c981 */ /* 0x000f22000c1e1100 */
[----:B------:R-:W-:Y:S02]  /*279b0*/  ISETP.LT.OR P6, PT, R0, 0xc9, !P3 ;  /* 0x000000c90000780c */ /* 0x000fe40005fc1670 */
[----:B----4-:R-:W-:-:S05]  /*279c0*/  @!P4 PRMT R58, R16, 0x8880, RZ ;  /* 0x00008880103ac816 */ /* 0x010fca00000000ff */
[----:B--2---:R-:W-:-:S04]  /*279d0*/  @!P4 IMAD.MOV.U32 R13, RZ, RZ, R58 ;  /* 0x000000ffff0dc224 */ /* 0x004fc800078e003a */
[----:B------:R-:W-:-:S04]  /*279e0*/  @!P4 IMAD R2, R13, R18, RZ ;  /* 0x000000120d02c224 */ /* 0x000fc800078e02ff */
[----:B------:R-:W-:-:S05]  /*279f0*/  @!P4 IMAD R61, R61, R17, R2 ;  /* 0x000000113d3dc224 */ /* 0x000fca00078e0202 */
[----:B------:R2:W-:Y:S04]  /*27a00*/  @!P4 STG.E.U8 desc[UR56][R10.64+0xc9], R61 ;  /* 0x0000c93d0a00c986 */ /* 0x0005e8000c101138 */
        /* <DEDUP_REMOVED lines=28> */
[----:B------:R-:W2:Y:S01]  /*27bd0*/  @!P4 LDG.E.U8 R16, desc[UR56][R234.64+0xd0] ;  /* 0x0000d038ea10c981 */ /* 0x000ea2000c1e1100 */
[----:B------:R-:W-:Y:S02]  /*27be0*/  ISETP.LT.OR P6, PT, R0, 0xd2, !P3 ;  /* 0x000000d20000780c */ /* 0x000fe40005fc1670 */
[----:B------:R-:W-:-:S04]  /*27bf0*/  @!P4 IADD3 R12, P1, R10, UR41, RZ ;  /* 0x000000290a0ccc10 */ /* 0x000fc8000ff3e0ff */
[----:B------:R-:W-:Y:S02]  /*27c00*/  @!P4 IADD3.X R13, R11, UR40, RZ, P1, !PT ;  /* 0x000000280b0dcc10 */ /* 0x000fe40008ffe4ff */
[----:B--2---:R-:W-:-:S05]  /*27c10*/  @!P4 PRMT R57, R16, 0x8880, RZ ;  /* 0x000088801039c816 */ /* 0x004fca00000000ff */
[----:B------:R-:W-:-:S04]  /*27c20*/  @!P4 IMAD R2, R57, R18, RZ ;  /* 0x000000123902c224 */ /* 0x000fc800078e02ff */
[----:B0-----:R-:W-:-:S05]  /*27c30*/  @!P4 IMAD R3, R66, R17, R2 ;  /* 0x000000114203c224 */ /* 0x001fca00078e0202 */
[----:B------:R0:W-:Y:S04]  /*27c40*/  @!P4 STG.E.U8 desc[UR56][R12.64+0xd0], R3 ;  /* 0x0000d0030c00c986 */ /* 0x0001e8000c101138 */
[----:B------:R-:W2:Y:S01]  /*27c50*/  @!P6 LDG.E.U8 R16, desc[UR56][R234.64+0xd1] ;  /* 0x0000d138ea10e981 */ /* 0x000ea2000c1e1100 */
[----:B------:R-:W-:Y:S02]  /*27c60*/  ISETP.LT.OR P4, PT, R0, 0xd9, !P2 ;  /* 0x000000d90000780c */ /* 0x000fe40005781670 */
[----:B------:R-:W-:-:S04]  /*27c70*/  @!P6 IADD3 R58, P1, R10, UR41, RZ ;  /* 0x000000290a3aec10 */ /* 0x000fc8000ff3e0ff */
[----:B------:R-:W-:Y:S02]  /*27c80*/  @!P6 IADD3.X R59, R11, UR40, RZ, P1, !PT ;  /* 0x000000280b3bec10 */ /* 0x000fe40008ffe4ff */
[----:B--2---:R-:W-:-:S05]  /*27c90*/  @!P6 PRMT R57, R16, 0x8880, RZ ;  /* 0x000088801039e816 */ /* 0x004fca00000000ff */
[----:B------:R-:W-:-:S04]  /*27ca0*/  @!P6 IMAD R2, R57, R18, RZ ;  /* 0x000000123902e224 */ /* 0x000fc800078e02ff */
[----:B------:R-:W-:-:S05]  /*27cb0*/  @!P6 IMAD R67, R67, R17, R2 ;  /* 0x000000114343e224 */ /* 0x000fca00078e0202 */
[----:B------:R-:W-:Y:S04]  /*27cc0*/  @!P6 STG.E.U8 desc[UR56][R58.64+0xd1], R67 ;  /* 0x0000d1433a00e986 */ /* 0x000fe8000c101138 */
[----:B------:R-:W2:Y:S01]  /*27cd0*/  @!P4 LDG.E.U8 R16, desc[UR56][R236.64+0xd8] ;  /* 0x0000d838ec10c981 */ /* 0x000ea2000c1e1100 */
[----:B------:R-:W-:Y:S02]  /*27ce0*/  ISETP.LT.OR P5, PT, R0, 0xda, !P2 ;  /* 0x000000da0000780c */ /* 0x000fe400057a1670 */
[----:B--2---:R-:W-:-:S05]  /*27cf0*/  @!P4 PRMT R57, R16, 0x8880, RZ ;  /* 0x000088801039c816 */ /* 0x004fca00000000ff */
[----:B------:R-:W-:-:S04]  /*27d00*/  @!P4 IMAD R2, R57, R18, RZ ;  /* 0x000000123902c224 */ /* 0x000fc800078e02ff */
[----:B0-----:R-:W-:-:S05]  /*27d10*/  @!P4 IMAD R3, R68, R17, R2 ;  /* 0x000000114403c224 */ /* 0x001fca00078e0202 */
[----:B------:R0:W-:Y:S04]  /*27d20*/  @!P4 STG.E.U8 desc[UR56][R10.64+0xd8], R3 ;  /* 0x0000d8030a00c986 */ /* 0x0001e8000c101138 */
[----:B------:R-:W2:Y:S01]  /*27d30*/  @!P5 LDG.E.U8 R16, desc[UR56][R236.64+0xd9] ;  /* 0x0000d938ec10d981 */ /* 0x000ea2000c1e1100 */
[----:B------:R-:W-:Y:S02]  /*27d40*/  ISETP.LT.OR P4, PT, R0, 0xd9, !P3 ;  /* 0x000000d90000780c */ /* 0x000fe40005f81670 */
[----:B--2---:R-:W-:-:S05]  /*27d50*/  @!P5 PRMT R13, R16, 0x8880, RZ ;  /* 0x00008880100dd816 */ /* 0x004fca00000000ff */
[----:B------:R-:W-:-:S04]  /*27d60*/  @!P5 IMAD R2, R13, R18, RZ ;  /* 0x000000120d02d224 */ /* 0x000fc800078e02ff */
[----:B------:R-:W-:-:S05]  /*27d70*/  @!P5 IMAD R69, R69, R17, R2 ;  /* 0x000000114545d224 */ /* 0x000fca00078e0202 */
[----:B------:R2:W-:Y:S04]  /*27d80*/  @!P5 STG.E.U8 desc[UR56][R10.64+0xd9], R69 ;  /* 0x0000d9450a00d986 */ /* 0x0005e8000c101138 */
[----:B------:R-:W4:Y:S01]  /*27d90*/  @!P4 LDG.E.U8 R16, desc[UR56][R234.64+0xd8] ;  /* 0x0000d838ea10c981 */ /* 0x000f22000c1e1100 */
[----:B------:R-:W-:Y:S02]  /*27da0*/  ISETP.LT.OR P3, PT, R0, 0xda, !P3 ;  /* 0x000000da0000780c */ /* 0x000fe40005f61670 */
[----:B------:R-:W-:Y:S02]  /*27db0*/  @!P4 IADD3 R12, P5, R10, UR41, RZ ;  /* 0x000000290a0ccc10 */ /* 0x000fe4000ffbe0ff */
[----:B----4-:R-:W-:-:S05]  /*27dc0*/  @!P4 PRMT R13, R16, 0x8880, RZ ;  /* 0x00008880100dc816 */ /* 0x010fca00000000ff */
[----:B------:R-:W-:Y:S01]  /*27dd0*/  @!P4 IMAD R2, R13, R18, RZ ;  /* 0x000000120d02c224 */ /* 0x000fe200078e02ff */
[----:B------:R-:W-:-:S03]  /*27de0*/  @!P4 IADD3.X R13, R11, UR40, RZ, P5, !PT ;  /* 0x000000280b0dcc10 */ /* 0x000fc6000affe4ff */
[----:B0-----:R-:W-:-:S05]  /*27df0*/  @!P4 IMAD R3, R70, R17, R2 ;  /* 0x000000114603c224 */ /* 0x001fca00078e0202 */
[----:B------:R0:W-:Y:S04]  /*27e00*/  @!P4 STG.E.U8 desc[UR56][R12.64+0xd8], R3 ;  /* 0x0000d8030c00c986 */ /* 0x0001e8000c101138 */
[----:B------:R-:W4:Y:S01]  /*27e10*/  @!P3 LDG.E.U8 R16, desc[UR56][R234.64+0xd9] ;  /* 0x0000d938ea10b981 */ /* 0x000f22000c1e1100 */
[----:B------:R-:W-:Y:S02]  /*27e20*/  LOP3.LUT P6, RZ, R19, 0x4, RZ, 0xc0, !PT ;  /* 0x0000000413ff7812 */ /* 0x000fe400078cc0ff */
[----:B--2---:R-:W-:Y:S02]  /*27e30*/  @!P3 IADD3 R10, P5, R10, UR41, RZ ;  /* 0x000000290a0abc10 */ /* 0x004fe4000ffbe0ff */
[----:B------:R-:W-:Y:S02]  /*27e40*/  ISETP.LT.OR P4, PT, R0, 0xc1, !P6 ;  /* 0x000000c10000780c */ /* 0x000fe40007781670 */
[----:B------:R-:W-:-:S02]  /*27e50*/  @!P3 IADD3.X R11, R11, UR40, RZ, P5, !PT ;  /* 0x000000280b0bbc10 */ /* 0x000fc4000affe4ff */
[----:B----4-:R-:W-:-:S05]  /*27e60*/  @!P3 PRMT R57, R16, 0x8880, RZ ;  /* 0x000088801039b816 */ /* 0x010fca00000000ff */
[----:B------:R-:W-:-:S04]  /*27e70*/  @!P3 IMAD R2, R57, R18, RZ ;  /* 0x000000123902b224 */ /* 0x000fc800078e02ff */
[----:B------:R-:W-:-:S05]  /*27e80*/  @!P3 IMAD R71, R71, R17, R2 ;  /* 0x000000114747b224 */ /* 0x000fca00078e0202 */
[----:B------:R2:W-:Y:S04]  /*27e90*/  @!P3 STG.E.U8 desc[UR56][R10.64+0xd9], R71 ;  /* 0x0000d9470a00b986 */ /* 0x0005e8000c101138 */
[----:B------:R-:W0:Y:S01]  /*27ea0*/  @!P4 LDG.E.U8 R16, desc[UR56][R232.64+0xc0] ;  /* 0x0000c038e810c981 */ /* 0x000e22000c1e1100 */
[----:B------:R-:W-:Y:S02]  /*27eb0*/  ISETP.LT.OR P3, PT, R0, 0xc2, !P6 ;  /* 0x000000c20000780c */ /* 0x000fe40007761670 */
[----:B0-----:R-:W-:-:S05]  /*27ec0*/  @!P4 PRMT R3, R16, 0x8880, RZ ;  /* 0x000088801003c816 */ /* 0x001fca00000000ff */
[----:B------:R-:W-:-:S04]  /*27ed0*/  @!P4 IMAD R2, R3, R18, RZ ;  /* 0x000000120302c224 */ /* 0x000fc800078e02ff */
[----:B------:R-:W-:-:S05]  /*27ee0*/  @!P4 IMAD R3, R40, R17, R2 ;  /* 0x000000112803c224 */ /* 0x000fca00078e0202 */
[----:B------:R0:W-:Y:S04]  /*27ef0*/  @!P4 STG.E.U8 desc[UR56][R4.64+0xc0], R3 ;  /* 0x0000c0030400c986 */ /* 0x0001e8000c101138 */
[----:B------:R-:W4:Y:S01]  /*27f00*/  @!P3 LDG.E.U8 R16, desc[UR56][R232.64+0xc1] ;  /* 0x0000c138e810b981 */ /* 0x000f22000c1e1100 */
[----:B------:R-:W-:-:S04]  /*27f10*/  ISETP.NE.AND P2, PT, R108, RZ, PT ;  /* 0x000000ff6c00720c */ /* 0x000fc80003f45270 */
[----:B------:R-:W-:Y:S02]  /*27f20*/  ISETP.LT.OR P4, PT, R0, 0xc1, !P2 ;  /* 0x000000c10000780c */ /* 0x000fe40005781670 */
[----:B----4-:R-:W-:-:S05]  /*27f30*/  @!P3 PRMT R13, R16, 0x8880, RZ ;  /* 0x00008880100db816 */ /* 0x010fca00000000ff */
[----:B------:R-:W-:-:S04]  /*27f40*/  @!P3 IMAD R2, R13, R18, RZ ;  /* 0x000000120d02b224 */ /* 0x000fc800078e02ff */
[----:B------:R-:W-:-:S05]  /*27f50*/  @!P3 IMAD R41, R41, R17, R2 ;  /* 0x000000112929b224 */ /* 0x000fca00078e0202 */
[----:B------:R-:W-:Y:S04]  /*27f60*/  @!P3 STG.E.U8 desc[UR56][R4.64+0xc1], R41 ;  /* 0x0000c1290400b986 */ /* 0x000fe8000c101138 */
[----:B------:R-:W4:Y:S01]  /*27f70*/  @!P4 LDG.E.U8 R16, desc[UR56][R22.64+0xc0] ;  /* 0x0000c0381610c981 */ /* 0x000f22000c1e1100 */
[----:B------:R-:W-:Y:S02]  /*27f80*/  ISETP.LT.OR P3, PT, R0, 0xc2, !P2 ;  /* 0x000000c20000780c */ /* 0x000fe40005761670 */
[----:B--2---:R-:W-:Y:S02]  /*27f90*/  @!P4 IADD3 R10, P5, R4, UR41, RZ ;  /* 0x00000029040acc10 */ /* 0x004fe4000ffbe0ff */
[----:B----4-:R-:W-:-:S05]  /*27fa0*/  @!P4 PRMT R11, R16, 0x8880, RZ ;  /* 0x00008880100bc816 */ /* 0x010fca00000000ff */
[----:B------:R-:W-:Y:S01]  /*27fb0*/  @!P4 IMAD R2, R11, R18, RZ ;  /* 0x000000120b02c224 */ /* 0x000fe200078e02ff */
[----:B------:R-:W-:-:S03]  /*27fc0*/  @!P4 IADD3.X R11, R5, UR40, RZ, P5, !PT ;  /* 0x00000028050bcc10 */ /* 0x000fc6000affe4ff */
[----:B0-----:R-:W-:-:S05]  /*27fd0*/  @!P4 IMAD R3, R42, R17, R2 ;  /* 0x000000112a03c224 */ /* 0x001fca00078e0202 */
[----:B------:R0:W-:Y:S04]  /*27fe0*/  @!P4 STG.E.U8 desc[UR56][R10.64+0xc0], R3 ;  /* 0x0000c0030a00c986 */ /* 0x0001e8000c101138 */
[----:B------:R-:W2:Y:S01]  /*27ff0*/  @!P3 LDG.E.U8 R16, desc[UR56][R22.64+0xc1] ;  /* 0x0000c1381610b981 */ /* 0x000ea2000c1e1100 */
[----:B------:R-:W-:Y:S02]  /*28000*/  ISETP.LT.OR P4, PT, R0, 0xc9, !P6 ;  /* 0x000000c90000780c */ /* 0x000fe40007781670 */
[----:B------:R-:W-:Y:S02]  /*28010*/  @!P3 IADD3 R12, P5, R4, UR41, RZ ;  /* 0x00000029040cbc10 */ /* 0x000fe4000ffbe0ff */
[----:B--2---:R-:W-:-:S05]  /*28020*/  @!P3 PRMT R13, R16, 0x8880, RZ ;  /* 0x00008880100db816 */ /* 0x004fca00000000ff */
[----:B------:R-:W-:Y:S01]  /*28030*/  @!P3 IMAD R2, R13, R18, RZ ;  /* 0x000000120d02b224 */ /* 0x000fe200078e02ff */
[----:B------:R-:W-:-:S03]  /*28040*/  @!P3 IADD3.X R13, R5, UR40, RZ, P5, !PT ;  /* 0x00000028050dbc10 */ /* 0x000fc6000affe4ff */
        /* <DEDUP_REMOVED lines=16> */
[----:B------:R-:W-:Y:S02]  /*28150*/  @!P4 IADD3 R10, P5, R4, UR41, RZ ;  /* 0x00000029040acc10 */ /* 0x000fe4000ffbe0ff */
[----:B--2---:R-:W-:-:S05]  /*28160*/  @!P4 PRMT R11, R16, 0x8880, RZ ;  /* 0x00008880100bc816 */ /* 0x004fca00000000ff */
        /* <DEDUP_REMOVED lines=59> */
[----:B------:R-:W-:Y:S04]  /*28520*/  @!P4 STG.E.U8 desc[UR56][R10.64+0xd8], R3 ;  /* 0x0000d8030a00c986 */ /* 0x000fe8000c101138 */
[----:B------:R-:W4:Y:S01]  /*28530*/  @!P2 LDG.E.U8 R16, desc[UR56][R22.64+0xd9] ;  /* 0x0000d9381610a981 */ /* 0x000f22000c1e1100 */
[----:B------:R-:W-:Y:S02]  /*28540*/  ISETP.NE.AND P1, PT, R92, RZ, PT ;  /* 0x000000ff5c00720c */ /* 0x000fe40003f25270 */
[----:B--2---:R-:W-:Y:S02]  /*28550*/  @!P2 IADD3 R4, P4, R4, UR41, RZ ;  /* 0x000000290404ac10 */ /* 0x004fe4000ff9e0ff */
[----:B------:R-:W-:Y:S02]  /*28560*/  ISETP.LT.OR P3, PT, R0, 0xc1, !P1 ;  /* 0x000000c10000780c */ /* 0x000fe40004f61670 */
[----:B------:R-:W-:-:S02]  /*28570*/  @!P2 IADD3.X R5, R5, UR40, RZ, P4, !PT ;  /* 0x000000280505ac10 */ /* 0x000fc4000a7fe4ff */
[----:B----4-:R-:W-:-:S05]  /*28580*/  @!P2 PRMT R13, R16, 0x8880, RZ ;  /* 0x00008880100da816 */ /* 0x010fca00000000ff */
[----:B------:R-:W-:-:S04]  /*28590*/  @!P2 IMAD R2, R13, R18, RZ ;  /* 0x000000120d02a224 */ /* 0x000fc800078e02ff */
[----:B------:R-:W-:-:S05]  /*285a0*/  @!P2 IMAD R55, R55, R17, R2 ;  /* 0x000000113737a224 */ /* 0x000fca00078e0202 */
[----:B------:R0:W-:Y:S04]  /*285b0*/  @!P2 STG.E.U8 desc[UR56][R4.64+0xd9], R55 ;  /* 0x0000d9370400a986 */ /* 0x0001e8000c101138 */
[----:B------:R-:W2:Y:S01]  /*285c0*/  @!P3 LDG.E.U8 R16, desc[UR56][R14.64+0xc0] ;  /* 0x0000c0380e10b981 */ /* 0x000ea2000c1e1100 */
[----:B------:R-:W-:Y:S01]  /*285d0*/  ISETP.LT.OR P2, PT, R0, 0xc2, !P1 ;  /* 0x000000c20000780c */ /* 0x000fe20004f41670 */
[----:B0-----:R-:W-:Y:S02]  /*285e0*/  @!P3 IMAD.MOV.U32 R4, RZ, RZ, R8 ;  /* 0x000000ffff04b224 */ /* 0x001fe400078e0008 */
[----:B------:R-:W-:Y:S01]  /*285f0*/  @!P3 IMAD.MOV.U32 R5, RZ, RZ, R7 ;  /* 0x000000ffff05b224 */ /* 0x000fe200078e0007 */
[----:B--2---:R-:W-:-:S05]  /*28600*/  @!P3 PRMT R3, R16, 0x8880, RZ ;  /* 0x000088801003b816 */ /* 0x004fca00000000ff */
        /* <DEDUP_REMOVED lines=12> */
[----:B------:R-:W-:Y:S02]  /*286d0*/  ISETP.LT.OR P2, PT, R0, 0xc2, !P0 ;  /* 0x000000c20000780c */ /* 0x000fe40004741670 */
[----:B--2---:R-:W-:-:S04]  /*286e0*/  @!P3 PRMT R10, R16, 0x8880, RZ ;  /* 0x00008880100ab816 */ /* 0x004fc800000000ff */
[----:B------:R-:W-:Y:S02]  /*286f0*/  @!P3 MOV R3, R10 ;  /* 0x0000000a0003b202 */ /* 0x000fe40000000f00 */
[----:B------:R-:W-:-:S03]  /*28700*/  @!P3 IADD3 R10, P4, R8, UR41, RZ ;  /* 0x00000029080abc10 */ /* 0x000fc6000ff9e0ff */
[----:B------:R-:W-:Y:S01]  /*28710*/  @!P3 IMAD R2, R3, R18, RZ ;  /* 0x000000120302b224 */ /* 0x000fe200078e02ff */
[----:B------:R-:W-:-:S03]  /*28720*/  @!P3 IADD3.X R11, R7, UR40, RZ, P4, !PT ;  /* 0x00000028070bbc10 */ /* 0x000fc6000a7fe4ff */
[----:B------:R-:W-:-:S05]  /*28730*/  @!P3 IMAD R3, R26, R17, R2 ;  /* 0x000000111a03b224 */ /* 0x000fca00078e0202 */
[----:B------:R-:W-:Y:S04]  /*28740*/  @!P3 STG.E.U8 desc[UR56][R10.64+0xc0], R3 ;  /* 0x0000c0030a00b986 */ /* 0x000fe8000c101138 */
[----:B------:R-:W2:Y:S01]  /*28750*/  @!P2 LDG.E.U8 R16, desc[UR56][R20.64+0xc1] ;  /* 0x0000c1381410a981 */ /* 0x000ea2000c1e1100 */
[----:B------:R-:W-:Y:S02]  /*28760*/  ISETP.LT.OR P3, PT, R0, 0xc9, !P1 ;  /* 0x000000c90000780c */ /* 0x000fe40004f61670 */
[----:B0-----:R-:W-:Y:S02]  /*28770*/  @!P2 IADD3 R4, P4, R8, UR41, RZ ;  /* 0x000000290804ac10 */ /* 0x001fe4000ff9e0ff */
[----:B--2---:R-:W-:-:S05]  /*28780*/  @!P2 PRMT R5, R16, 0x8880, RZ ;  /* 0x000088801005a816 */ /* 0x004fca00000000ff */
[----:B------:R-:W-:Y:S01]  /*28790*/  @!P2 IMAD R2, R5, R18, RZ ;  /* 0x000000120502a224 */ /* 0x000fe200078e02ff */
[----:B------:R-:W-:-:S03]  /*287a0*/  @!P2 IADD3.X R5, R7, UR40, RZ, P4, !PT ;  /* 0x000000280705ac10 */ /* 0x000fc6000a7fe4ff */
        /* <DEDUP_REMOVED lines=20> */
[----:B--2---:R-:W-:-:S05]  /*288f0*/  @!P3 PRMT R10, R16, 0x8880, RZ ;  /* 0x00008880100ab816 */ /* 0x004fca00000000ff */
[----:B------:R-:W-:Y:S01]  /*28900*/  @!P3 IMAD.MOV.U32 R3, RZ, RZ, R10 ;  /* 0x000000ffff03b224 */ /* 0x000fe200078e000a */
        /* <DEDUP_REMOVED lines=15> */
[----:B0-----:R-:W-:Y:S01]  /*28a00*/  @!P3 IMAD.MOV.U32 R4, RZ, RZ, R8 ;  /* 0x000000ffff04b224 */ /* 0x001fe200078e0008 */
[----:B------:R-:W-:Y:S02]  /*28a10*/  @!P3 MOV R5, R7 ;  /* 0x000000070005b202 */ /* 0x000fe40000000f00 */
        /* <DEDUP_REMOVED lines=35> */
[----:B---3--:R-:W-:-:S05]  /*28c50*/  @!P3 IMAD R3, R36, R17, R2 ;  /* 0x000000112403b224 */ /* 0x008fca00078e0202 */
        /* <DEDUP_REMOVED lines=17> */
[----:B------:R2:W-:Y:S04]  /*28d70*/  @!P2 STG.E.U8 desc[UR56][R10.64+0xd8], R3 ;  /* 0x0000d8030a00a986 */ /* 0x0005e8000c101138 */
[----:B------:R-:W0:Y:S02]  /*28d80*/  @!P0 LDG.E.U8 R16, desc[UR56][R20.64+0xd9] ;  /* 0x0000d93814108981 */ /* 0x000e24000c1e1100 */
[----:B0-----:R-:W-:-:S05]  /*28d90*/  @!P0 PRMT R5, R16, 0x8880, RZ ;  /* 0x0000888010058816 */ /* 0x001fca00000000ff */
[----:B------:R-:W-:-:S04]  /*28da0*/  @!P0 IMAD R2, R5, R18, RZ ;  /* 0x0000001205028224 */ /* 0x000fc800078e02ff */
[----:B------:R-:W-:Y:S01]  /*28db0*/  IMAD R39, R39, R17, R2 ;  /* 0x0000001127277224 */ /* 0x000fe200078e0202 */
[----:B--2---:R-:W-:Y:S06]  /*28dc0*/  @P0 BRA `(.L_x_196) ;  /* 0x0000008800400947 */ /* 0x004fec0003800000 */
[----:B------:R-:W-:-:S04]  /*28dd0*/  IADD3 R8, P0, R8, UR41, RZ ;  /* 0x0000002908087c10 */ /* 0x000fc8000ff1e0ff */
[----:B------:R-:W-:-:S05]  /*28de0*/  IADD3.X R9, R7, UR40, RZ, P0, !PT ;  /* 0x0000002807097c10 */ /* 0x000fca00087fe4ff */
[----:B------:R0:W-:Y:S01]  /*28df0*/  STG.E.U8 desc[UR56][R8.64+0xd9], R39 ;  /* 0x0000d92708007986 */ /* 0x0001e2000c101138 */
[----:B------:R-:W-:Y:S05]  /*28e00*/  BRA `(.L_x_196) ;  /* 0x0000008800307947 */ /* 0x000fea0003800000 */
.L_x_33:
[----:B------:R-:W2:Y:S01]  /*28e10*/  LDL.LU R3, [R1+0x380] ;  /* 0x0003800001037983 */ /* 0x000ea20000300800 */
[----:B------:R-:W-:-:S03]  /*28e20*/  ULDC.64 UR4, c[0x0][0x5c0] ;  /* 0x0001700000047ab9 */ /* 0x000fc60000000a00 */
[----:B------:R-:W3:Y:S04]  /*28e30*/  LDL.LU R2, [R1+0x384] ;  /* 0x0003840001027983 */ /* 0x000ee80000300800 */
[----:B------:R-:W4:Y:S04]  /*28e40*/  LDL.LU R235, [R1+0x38c] ;  /* 0x00038c0001eb7983 */ /* 0x000f280000300800 */
[----:B------:R-:W5:Y:S04]  /*28e50*/  LDL.LU R234, [R1+0x390] ;  /* 0x0003900001ea7983 */ /* 0x000f680000300800 */
        /* <DEDUP_REMOVED lines=12> */
[----:B------:R-:W2:Y:S01]  /*28f20*/  LDL.LU R232, [R1+0x3c8] ;  /* 0x0003c80001e87983 */ /* 0x000ea20000300800 */
[----:B------:R-:W-:-:S03]  /*28f30*/  IADD3 R6, P3, R4, UR4, RZ ;  /* 0x0000000404067c10 */ /* 0x000fc6000ff7e0ff */
[----:B------:R-:W4:Y:S01]  /*28f40*/  LDL.LU R5, [R1+0x388] ;  /* 0x0003880001057983 */ /* 0x000f220000300800 */
[----:B------:R-:W-:-:S03]  /*28f50*/  IADD3.X R7, R13, UR5, RZ, P3, !PT ;  /* 0x000000050d077c10 */ /* 0x000fc60009ffe4ff */
[----:B------:R-:W5:Y:S01]  /*28f60*/  LDL.LU R13, [R1+0x350] ;  /* 0x00035000010d7983 */ /* 0x000f620000300800 */
[C---:B--2---:R-:W-:Y:S02]  /*28f70*/  ISETP.GE.AND P5, PT, R232.reuse, 0x1, PT ;  /* 0x00000001e800780c */ /* 0x044fe40003fa6270 */
[----:B------:R-:W-:Y:S02]  /*28f80*/  ISETP.GE.AND P4, PT, R232, 0x9, PT ;  /* 0x00000009e800780c */ /* 0x000fe40003f86270 */
[C---:B------:R-:W-:Y:S02]  /*28f90*/  ISETP.LT.OR P1, PT, R0.reuse, 0x1, !P5 ;  /* 0x000000010000780c */ /* 0x040fe40006f21670 */
[C---:B------:R-:W-:Y:S02]  /*28fa0*/  ISETP.LT.OR P2, PT, R0.reuse, 0x2, !P5 ;  /* 0x000000020000780c */ /* 0x040fe40006f41670 */
[----:B------:R-:W-:-:S09]  /*28fb0*/  ISETP.LT.OR P0, PT, R0, 0x1, !P4 ;  /* 0x000000010000780c */ /* 0x000fd20006701670 */
[-C--:B------:R-:W-:Y:S02]  /*28fc0*/  @!P1 IMAD R3, R3, R17.reuse, RZ ;  /* 0x0000001103039224 */ /* 0x080fe400078e02ff */
[----:B---3--:R-:W-:-:S03]  /*28fd0*/  @!P2 IMAD R2, R2, R17, RZ ;  /* 0x000000110202a224 */ /* 0x008fc600078e02ff */
[----:B------:R-:W-:Y:S01]  /*28fe0*/  @!P1 STG.E.U8 desc[UR56][R6.64], R3 ;  /* 0x0000000306009986 */ /* 0x000fe2000c101138 */
[----:B------:R-:W-:-:S03]  /*28ff0*/  ISETP.LT.OR P1, PT, R0, 0x2, !P4 ;  /* 0x000000020000780c */ /* 0x000fc60006721670 */
[----:B------:R1:W-:Y:S01]  /*29000*/  @!P2 STG.E.U8 desc[UR56][R6.64+0x1], R2 ;  /* 0x000001020600a986 */ /* 0x0003e2000c101138 */
[----:B----4-:R-:W-:Y:S01]  /*29010*/  @!P0 IMAD R4, R5, R17, RZ ;  /* 0x0000001105048224 */ /* 0x010fe200078e02ff */
[----:B-1----:R-:W-:-:S04]  /*29020*/  @!P0 IADD3 R2, P2, R6, UR41, RZ ;  /* 0x0000002906028c10 */ /* 0x002fc8000ff5e0ff */
[----:B------:R-:W-:-:S05]  /*29030*/  @!P0 IADD3.X R3, R7, UR40, RZ, P2, !PT ;  /* 0x0000002807038c10 */ /* 0x000fca00097fe4ff */
[----:B------:R1:W-:Y:S01]  /*29040*/  @!P0 STG.E.U8 desc[UR56][R2.64], R4 ;  /* 0x0000000402008986 */ /* 0x0003e2000c101138 */
[C---:B------:R-:W-:Y:S02]  /*29050*/  ISETP.LT.OR P0, PT, R0.reuse, 0x9, !P5 ;  /* 0x000000090000780c */ /* 0x040fe40006f01670 */
[----:B------:R-:W-:Y:S02]  /*29060*/  ISETP.LT.OR P2, PT, R0, 0xa, !P5 ;  /* 0x0000000a0000780c */ /* 0x000fe40006f41670 */
[----:B-1----:R-:W-:Y:S01]  /*29070*/  @!P1 IADD3 R2, P3, R6, UR41, RZ ;  /* 0x0000002906029c10 */ /* 0x002fe2000ff7e0ff */
[----:B------:R-:W-:Y:S02]  /*29080*/  @!P1 IMAD R4, R235, R17, RZ ;  /* 0x00000011eb049224 */ /* 0x000fe400078e02ff */
[----:B------:R-:W2:Y:S01]  /*29090*/  LDL.LU R235, [R1+0x354] ;  /* 0x0003540001eb7983 */ /* 0x000ea20000300800 */
[----:B------:R-:W-:-:S05]  /*290a0*/  @!P1 IADD3.X R3, R7, UR40, RZ, P3, !PT ;  /* 0x0000002807039c10 */ /* 0x000fca0009ffe4ff */
[----:B------:R5:W-:Y:S01]  /*290b0*/  @!P1 STG.E.U8 desc[UR56][R2.64+0x1], R4 ;  /* 0x0000010402009986 */ /* 0x000be2000c101138 */
[----:B------:R-:W-:Y:S01]  /*290c0*/  ISETP.LT.OR P1, PT, R0, 0x9, !P4 ;  /* 0x000000090000780c */ /* 0x000fe20006721670 */
[-C--:B-----5:R-:W-:Y:S02]  /*290d0*/  @!P0 IMAD R3, R234, R17.reuse, RZ ;  /* 0x00000011ea038224 */ /* 0x0a0fe400078e02ff */
[----:B------:R-:W-:Y:S01]  /*290e0*/  @!P2 IMAD R2, R233, R17, RZ ;  /* 0x00000011e902a224 */ /* 0x000fe200078e02ff */
[----:B------:R-:W3:Y:S04]  /*290f0*/  LDL.LU R234, [R1+0x358] ;  /* 0x0003580001ea7983 */ /* 0x000ee80000300800 */
[----:B------:R-:W-:Y:S01]  /*29100*/  @!P0 STG.E.U8 desc[UR56][R6.64+0x8], R3 ;  /* 0x0000080306008986 */ /* 0x000fe2000c101138 */
[----:B------:R-:W-:-:S03]  /*29110*/  ISETP.LT.OR P0, PT, R0, 0xa, !P4 ;  /* 0x0000000a0000780c */ /* 0x000fc60006701670 */
[----:B------:R1:W-:Y:S01]  /*29120*/  @!P2 STG.E.U8 desc[UR56][R6.64+0x9], R2 ;  /* 0x000009020600a986 */ /* 0x0003e2000c101138 */
[----:B------:R-:W-:-:S03]  /*29130*/  @!P1 IMAD R4, R23, R17, RZ ;  /* 0x0000001117049224 */ /* 0x000fc600078e02ff */
[----:B------:R-:W4:Y:S04]  /*29140*/  LDL.LU R233, [R1+0x35c] ;  /* 0x00035c0001e97983 */ /* 0x000f280000300800 */
[----:B------:R-:W5:Y:S01]  /*29150*/  LDL.LU R23, [R1+0x360] ;  /* 0x0003600001177983 */ /* 0x000f620000300800 */
[----:B-1----:R-:W-:-:S04]  /*29160*/  @!P1 IADD3 R2, P2, R6, UR41, RZ ;  /* 0x0000002906029c10 */ /* 0x002fc8000ff5e0ff */
[----:B------:R-:W-:-:S05]  /*29170*/  @!P1 IADD3.X R3, R7, UR40, RZ, P2, !PT ;  /* 0x0000002807039c10 */ /* 0x000fca00097fe4ff */
[----:B------:R1:W-:Y:S02]  /*29180*/  @!P1 STG.E.U8 desc[UR56][R2.64+0x8], R4 ;  /* 0x0000080402009986 */ /* 0x0003e4000c101138 */
[----:B-1----:R-:W-:Y:S01]  /*29190*/  @!P0 IADD3 R2, P1, R6, UR41, RZ ;  /* 0x0000002906028c10 */ /* 0x002fe2000ff3e0ff */
[----:B------:R-:W-:Y:S01]  /*291a0*/  @!P0 IMAD R4, R22, R17, RZ ;  /* 0x0000001116048224 */ /* 0x000fe200078e02ff */
[----:B------:R-:W-:Y:S01]  /*291b0*/  ISETP.LT.OR P2, PT, R0, 0x11, !P4 ;  /* 0x000000110000780c */ /* 0x000fe20006741670 */
[----:B------:R-:W5:Y:S01]  /*291c0*/  LDL.LU R22, [R1+0x364] ;  /* 0x0003640001167983 */ /* 0x000f620000300800 */
[----:B------:R-:W-:-:S05]  /*291d0*/  @!P0 IADD3.X R3, R7, UR40, RZ, P1, !PT ;  /* 0x0000002807038c10 */ /* 0x000fca0008ffe4ff */
[----:B------:R1:W-:Y:S01]  /*291e0*/  @!P0 STG.E.U8 desc[UR56][R2.64+0x9], R4 ;  /* 0x0000090402008986 */ /* 0x0003e2000c101138 */
[C---:B------:R-:W-:Y:S02]  /*291f0*/  ISETP.LT.OR P0, PT, R0.reuse, 0x11, !P5 ;  /* 0x000000110000780c */ /* 0x040fe40006f01670 */
[----:B------:R-:W-:-:S11]  /*29200*/  ISETP.LT.OR P1, PT, R0, 0x12, !P5 ;  /* 0x000000120000780c */ /* 0x000fd60006f21670 */
[-C--:B-1----:R-:W-:Y:S02]  /*29210*/  @!P0 IMAD R3, R21, R17.reuse, RZ ;  /* 0x0000001115038224 */ /* 0x082fe400078e02ff */
[----:B------:R-:W-:Y:S01]  /*29220*/  @!P1 IMAD R2, R20, R17, RZ ;  /* 0x0000001114029224 */ /* 0x000fe200078e02ff */
[----:B------:R-:W5:Y:S04]  /*29230*/  LDL.LU R21, [R1+0x368] ;  /* 0x0003680001157983 */ /* 0x000f680000300800 */
[----:B------:R-:W-:Y:S01]  /*29240*/  @!P0 STG.E.U8 desc[UR56][R6.64+0x10], R3 ;  /* 0x0000100306008986 */ /* 0x000fe2000c101138 */
[----:B------:R-:W-:-:S03]  /*29250*/  ISETP.LT.OR P0, PT, R0, 0x12, !P4 ;  /* 0x000000120000780c */ /* 0x000fc60006701670 */
[----:B------:R1:W-:Y:S01]  /*29260*/  @!P1 STG.E.U8 desc[UR56][R6.64+0x11], R2 ;  /* 0x0000110206009986 */ /* 0x0003e2000c101138 */
[----:B------:R-:W-:-:S03]  /*29270*/  @!P2 IMAD R4, R15, R17, RZ ;  /* 0x000000110f04a224 */ /* 0x000fc600078e02ff */
[----:B------:R-:W5:Y:S04]  /*29280*/  LDL.LU R20, [R1+0x36c] ;  /* 0x00036c0001147983 */ /* 0x000f680000300800 */
[----:B------:R-:W5:Y:S01]  /*29290*/  LDL.LU R15, [R1+0x370] ;  /* 0x00037000010f7983 */ /* 0x000f620000300800 */
[----:B-1----:R-:W-:-:S04]  /*292a0*/  @!P2 IADD3 R2, P1, R6, UR41, RZ ;  /* 0x000000290602ac10 */ /* 0x002fc8000ff3e0ff */
[----:B------:R-:W-:Y:S02]  /*292b0*/  @!P2 IADD3.X R3, R7, UR40, RZ, P1, !PT ;  /* 0x000000280703ac10 */ /* 0x000fe40008ffe4ff */
[----:B------:R-:W-:-:S03]  /*292c0*/  ISETP.LT.OR P1, PT, R0, 0x19, !P5 ;  /* 0x000000190000780c */ /* 0x000fc60006f21670 */
[----:B------:R1:W-:Y:S01]  /*292d0*/  @!P2 STG.E.U8 desc[UR56][R2.64+0x10], R4 ;  /* 0x000010040200a986 */ /* 0x0003e2000c101138 */
[----:B------:R-:W-:Y:S02]  /*292e0*/  ISETP.LT.OR P2, PT, R0, 0x1a, !P5 ;  /* 0x0000001a0000780c */ /* 0x000fe40006f41670 */
[----:B-1----:R-:W-:Y:S01]  /*292f0*/  @!P0 IADD3 R2, P3, R6, UR41, RZ ;  /* 0x0000002906028c10 */ /* 0x002fe2000ff7e0ff */
[----:B------:R-:W-:Y:S02]  /*29300*/  @!P0 IMAD R4, R14, R17, RZ ;  /* 0x000000110e048224 */ /* 0x000fe400078e02ff */
[----:B------:R-:W5:Y:S01]  /*29310*/  LDL.LU R14, [R1+0x374] ;  /* 0x00037400010e7983 */ /* 0x000f620000300800 */
[----:B------:R-:W-:-:S05]  /*29320*/  @!P0 IADD3.X R3, R7, UR40, RZ, P3, !PT ;  /* 0x0000002807038c10 */ /* 0x000fca0009ffe4ff */
[----:B------:R1:W-:Y:S01]  /*29330*/  @!P0 STG.E.U8 desc[UR56][R2.64+0x11], R4 ;  /* 0x0000110402008986 */ /* 0x0003e2000c101138 */
[----:B------:R-:W-:Y:S01]  /*29340*/  ISETP.LT.OR P0, PT, R0, 0x19, !P4 ;  /* 0x000000190000780c */ /* 0x000fe20006701670 */
[-C--:B-1----:R-:W-:Y:S02]  /*29350*/  @!P1 IMAD R3, R12, R17.reuse, RZ ;  /* 0x000000110c039224 */ /* 0x082fe400078e02ff */
[----:B------:R-:W-:Y:S01]  /*29360*/  @!P2 IMAD R2, R11, R17, RZ ;  /* 0x000000110b02a224 */ /* 0x000fe200078e02ff */
[----:B------:R-:W5:Y:S04]  /*29370*/  LDL.LU R12, [R1+0x378] ;  /* 0x00037800010c7983 */ /* 0x000f680000300800 */
[----:B------:R-:W-:Y:S01]  /*29380*/  @!P1 STG.E.U8 desc[UR56][R6.64+0x18], R3 ;  /* 0x0000180306009986 */ /* 0x000fe2000c101138 */
[----:B------:R-:W-:-:S03]  /*29390*/  ISETP.LT.OR P1, PT, R0, 0x1a, !P4 ;  /* 0x0000001a0000780c */ /* 0x000fc60006721670 */
[----:B------:R1:W-:Y:S01]  /*293a0*/  @!P2 STG.E.U8 desc[UR56][R6.64+0x19], R2 ;  /* 0x000019020600a986 */ /* 0x0003e2000c101138 */
[----:B------:R-:W-:-:S03]  /*293b0*/  @!P0 IMAD R4, R10, R17, RZ ;  /* 0x000000110a048224 */ /* 0x000fc600078e02ff */
[----:B------:R-:W5:Y:S01]  /*293c0*/  LDL.LU R11, [R1+0x37c] ;  /* 0x00037c00010b7983 */ /* 0x000f620000300800 */
[----:B-1----:R-:W-:-:S04]  /*293d0*/  @!P0 IADD3 R2, P2, R6, UR41, RZ ;  /* 0x0000002906028c10 */ /* 0x002fc8000ff5e0ff */
[----:B------:R-:W-:-:S05]  /*293e0*/  @!P0 IADD3.X R3, R7, UR40, RZ, P2, !PT ;  /* 0x0000002807038c10 */ /* 0x000fca00097fe4ff */
[----:B------:R1:W-:Y:S02]  /*293f0*/  @!P0 STG.E.U8 desc[UR56][R2.64+0x18], R4 ;  /* 0x0000180402008986 */ /* 0x0003e4000c101138 */
[----:B-1----:R-:W-:Y:S01]  /*29400*/  @!P1 IADD3 R2, P0, R6, UR41, RZ ;  /* 0x0000002906029c10 */ /* 0x002fe2000ff1e0ff */
[----:B------:R-:W-:Y:S02]  /*29410*/  @!P1 IMAD R4, R9, R17, RZ ;  /* 0x0000001109049224 */ /* 0x000fe400078e02ff */
[----:B------:R-:W5:Y:S01]  /*29420*/  LDL.LU R9, [R1+0x304] ;  /* 0x0003040001097983 */ /* 0x000f620000300800 */
[----:B------:R-:W-:-:S03]  /*29430*/  @!P1 IADD3.X R3, R7, UR40, RZ, P0, !PT ;  /* 0x0000002807039c10 */ /* 0x000fc600087fe4ff */
[----:B------:R-:W5:Y:S04]  /*29440*/  LDL.LU R10, [R1+0x308] ;  /* 0x00030800010a7983 */ /* 0x000f680000300800 */
[----:B------:R1:W-:Y:S04]  /*29450*/  @!P1 STG.E.U8 desc[UR56][R2.64+0x19], R4 ;  /* 0x0000190402009986 */ /* 0x0003e8000c101138 */
[----:B-1----:R-:W2:Y:S04]  /*29460*/  LDL.LU R3, [R1+0x340] ;  /* 0x0003400001037983 */ /* 0x002ea80000300800 */
[----:B------:R-:W3:Y:S01]  /*29470*/  LDL.LU R2, [R1+0x344] ;  /* 0x0003440001027983 */ /* 0x000ee20000300800 */
[----:B------:R-:W-:-:S02]  /*29480*/  ISETP.GE.AND P6, PT, R232, 0x81, PT ;  /* 0x00000081e800780c */ /* 0x000fc40003fc6270 */
[----:B------:R-:W-:Y:S02]  /*29490*/  IADD3 R4, P0, R6, UR39, RZ ;  /* 0x0000002706047c10 */ /* 0x000fe4000ff1e0ff */
[----:B------:R-:W-:Y:S02]  /*294a0*/  ISETP.LT.OR P2, PT, R0, 0x2, !P6 ;  /* 0x000000020000780c */ /* 0x000fe40007741670 */
[----:B------:R-:W-:Y:S02]  /*294b0*/  ISETP.GE.AND P5, PT, R232, 0x89, PT ;  /* 0x00000089e800780c */ /* 0x000fe40003fa6270 */
[C---:B------:R-:W-:Y:S02]  /*294c0*/  ISETP.LT.OR P1, PT, R0.reuse, 0x1, !P6 ;  /* 0x000000010000780c */ /* 0x040fe40007721670 */
[----:B------:R-:W-:Y:S02]  /*294d0*/  IADD3.X R5, R7, UR38, RZ, P0, !PT ;  /* 0x0000002607057c10 */ /* 0x000fe400087fe4ff */
[----:B------:R-:W-:-:S13]  /*294e0*/  ISETP.LT.OR P0, PT, R0, 0x1, !P5 ;  /* 0x000000010000780c */ /* 0x000fda0006f01670 */
[-C--:B------:R-:W-:Y:S02]  /*294f0*/  @!P0 IMAD R8, R8, R17.reuse, RZ ;  /* 0x0000001108088224 */ /* 0x080fe400078e02ff */
[-C--:B--2---:R-:W-:Y:S02]  /*29500*/  @!P1 IMAD R3, R3, R17.reuse, RZ ;  /* 0x0000001103039224 */ /* 0x084fe400078e02ff */
[----:B---3--:R-:W-:-:S03]  /*29510*/  @!P2 IMAD R2, R2, R17, RZ ;  /* 0x000000110202a224 */ /* 0x008fc600078e02ff */
[----:B------:R-:W-:Y:S04]  /*29520*/  @!P1 STG.E.U8 desc[UR56][R4.64], R3 ;  /* 0x0000000304009986 */ /* 0x000fe8000c101138 */
[----:B------:R1:W-:Y:S02]  /*29530*/  @!P2 STG.E.U8 desc[UR56][R4.64+0x1], R2 ;  /* 0x000001020400a986 */ /* 0x0003e4000c101138 */
[----:B-1----:R-:W-:-:S04]  /*29540*/  @!P0 IADD3 R2, P2, R4, UR41, RZ ;  /* 0x0000002904028c10 */ /* 0x002fc8000ff5e0ff */
[----:B------:R-:W-:-:S05]  /*29550*/  @!P0 IADD3.X R3, R5, UR40, RZ, P2, !PT ;  /* 0x0000002805038c10 */ /* 0x000fca00097fe4ff */
[----:B------:R1:W-:Y:S04]  /*29560*/  @!P0 STG.E.U8 desc[UR56][R2.64], R8 ;  /* 0x0000000802008986 */ /* 0x0003e8000c101138 */
[----:B-1----:R-:W2:Y:S01]  /*29570*/  LDL.LU R8, [R1+0x34c] ;  /* 0x00034c0001087983 */ /* 0x002ea20000300800 */
[C---:B------:R-:W-:Y:S02]  /*29580*/  ISETP.LT.OR P1, PT, R0.reuse, 0x2, !P5 ;  /* 0x000000020000780c */ /* 0x040fe40006f21670 */
[----:B------:R-:W-:-:S11]  /*29590*/  ISETP.LT.OR P0, PT, R0, 0x9, !P6 ;  /* 0x000000090000780c */ /* 0x000fd60007701670 */
[----:B------:R-:W-:-:S04]  /*295a0*/  @!P1 IADD3 R2, P2, R4, UR41, RZ ;  /* 0x0000002904029c10 */ /* 0x000fc8000ff5e0ff */
[----:B------:R-:W-:Y:S02]  /*295b0*/  @!P1 IADD3.X R3, R5, UR40, RZ, P2, !PT ;  /* 0x0000002805039c10 */ /* 0x000fe400097fe4ff */
[----:B------:R-:W-:Y:S01]  /*295c0*/  ISETP.LT.OR P2, PT, R0, 0xa, !P6 ;  /* 0x0000000a0000780c */ /* 0x000fe20007741670 */
[----:B--2---:R-:W-:-:S05]  /*295d0*/  @!P1 IMAD R8, R8, R17, RZ ;  /* 0x0000001108089224 */ /* 0x004fca00078e02ff */
[----:B------:R1:W-:Y:S01]  /*295e0*/  @!P1 STG.E.U8 desc[UR56][R2.64+0x1], R8 ;  /* 0x0000010802009986 */ /* 0x0003e2000c101138 */
[----:B------:R-:W-:Y:S01]  /*295f0*/  ISETP.LT.OR P1, PT, R0, 0x9, !P5 ;  /* 0x000000090000780c */ /* 0x000fe20006f21670 */
[----:B-1----:R-:W-:-:S05]  /*29600*/  @!P0 IMAD R3, R13, R17, RZ ;  /* 0x000000110d038224 */ /* 0x002fca00078e02ff */
[----:B------:R-:W-:Y:S01]  /*29610*/  @!P2 IMAD R2, R235, R17, RZ ;  /* 0x00000011eb02a224 */ /* 0x000fe200078e02ff */
[----:B------:R-:W2:Y:S04]  /*29620*/  LDL.LU R13, [R1+0x310] ;  /* 0x00031000010d7983 */ /* 0x000ea80000300800 */
[----:B------:R-:W-:Y:S01]  /*29630*/  @!P0 STG.E.U8 desc[UR56][R4.64+0x8], R3 ;  /* 0x0000080304008986 */ /* 0x000fe2000c101138 */
[----:B------:R-:W-:-:S03]  /*29640*/  ISETP.LT.OR P0, PT, R0, 0xa, !P5 ;  /* 0x0000000a0000780c */ /* 0x000fc60006f01670 */
[----:B------:R1:W-:Y:S01]  /*29650*/  @!P2 STG.E.U8 desc[UR56][R4.64+0x9], R2 ;  /* 0x000009020400a986 */ /* 0x0003e2000c101138 */
[----:B------:R-:W-:-:S03]  /*29660*/  @!P1 IMAD R8, R234, R17, RZ ;  /* 0x00000011ea089224 */ /* 0x000fc600078e02ff */
[----:B------:R-:W3:Y:S01]  /*29670*/  LDL.LU R235, [R1+0x314] ;  /* 0x0003140001eb7983 */ /* 0x000ee20000300800 */
[----:B-1----:R-:W-:-:S04]  /*29680*/  @!P1 IADD3 R2, P2, R4, UR41, RZ ;  /* 0x0000002904029c10 */ /* 0x002fc8000ff5e0ff */
[----:B------:R-:W-:-:S05]  /*29690*/  @!P1 IADD3.X R3, R5, UR40, RZ, P2, !PT ;  /* 0x0000002805039c10 */ /* 0x000fca00097fe4ff */
[----:B------:R1:W-:Y:S01]  /*296a0*/  @!P1 STG.E.U8 desc[UR56][R2.64+0x8], R8 ;  /* 0x0000080802009986 */ /* 0x0003e2000c101138 */
[----:B------:R-:W-:Y:S02]  /*296b0*/  ISETP.LT.OR P2, PT, R0, 0x11, !P6 ;  /* 0x000000110000780c */ /* 0x000fe40007741670 */
[----:B-1----:R-:W-:-:S04]  /*296c0*/  @!P0 IADD3 R2, P1, R4, UR41, RZ ;  /* 0x0000002904028c10 */ /* 0x002fc8000ff3e0ff */
[----:B------:R-:W-:Y:S02]  /*296d0*/  @!P0 IADD3.X R3, R5, UR40, RZ, P1, !PT ;  /* 0x0000002805038c10 */ /* 0x000fe40008ffe4ff */
[----:B------:R-:W-:Y:S01]  /*296e0*/  ISETP.LT.OR P1, PT, R0, 0x12, !P6 ;  /* 0x000000120000780c */ /* 0x000fe20007721670 */
[----:B----4-:R-:W-:-:S05]  /*296f0*/  @!P0 IMAD R8, R233, R17, RZ ;  /* 0x00000011e9088224 */ /* 0x010fca00078e02ff */
[----:B------:R5:W-:Y:S01]  /*29700*/  @!P0 STG.E.U8 desc[UR56][R2.64+0x9], R8 ;  /* 0x0000090802008986 */ /* 0x000be2000c101138 */
[----:B------:R-:W-:-:S06]  /*29710*/  ISETP.LT.OR P0, PT, R0, 0x11, !P5 ;  /* 0x000000110000780c */ /* 0x000fcc0006f01670 */
[-C--:B-----5:R-:W-:Y:S02]  /*29720*/  @!P1 IMAD R2, R22, R17.reuse, RZ ;  /* 0x0000001116029224 */ /* 0x0a0fe400078e02ff */
[----:B------:R-:W-:-:S03]  /*29730*/  @!P2 IMAD R3, R23, R17, RZ ;  /* 0x000000111703a224 */ /* 0x000fc600078e02ff */
[----:B------:R1:W-:Y:S01]  /*29740*/  @!P1 STG.E.U8 desc[UR56][R4.64+0x11], R2 ;  /* 0x0000110204009986 */ /* 0x0003e2000c101138 */
[----:B------:R-:W-:-:S03]  /*29750*/  ISETP.LT.OR P1, PT, R0, 0x12, !P5 ;  /* 0x000000120000780c */ /* 0x000fc60006f21670 */
[----:B------:R4:W-:Y:S01]  /*29760*/  @!P2 STG.E.U8 desc[UR56][R4.64+0x10], R3 ;  /* 0x000010030400a986 */ /* 0x0009e2000c101138 */
[----:B------:R-:W-:-:S03]  /*29770*/  @!P0 IMAD R8, R21, R17, RZ ;  /* 0x0000001115088224 */ /* 0x000fc600078e02ff */
[----:B------:R-:W5:Y:S01]  /*29780*/  LDL.LU R21, [R1+0x318] ;  /* 0x0003180001157983 */ /* 0x000f620000300800 */
[----:B-1----:R-:W-:-:S04]  /*29790*/  @!P0 IADD3 R2, P2, R4, UR41, RZ ;  /* 0x0000002904028c10 */ /* 0x002fc8000ff5e0ff */
[----:B----4-:R-:W-:-:S05]  /*297a0*/  @!P0 IADD3.X R3, R5, UR40, RZ, P2, !PT ;  /* 0x0000002805038c10 */ /* 0x010fca00097fe4ff */
[----:B------:R1:W-:Y:S01]  /*297b0*/  @!P0 STG.E.U8 desc[UR56][R2.64+0x10], R8 ;  /* 0x0000100802008986 */ /* 0x0003e2000c101138 */
[----:B------:R-:W-:Y:S02]  /*297c0*/  ISETP.LT.OR P2, PT, R0, 0x19, !P6 ;  /* 0x000000190000780c */ /* 0x000fe40007741670 */
[----:B-1----:R-:W-:-:S04]  /*297d0*/  @!P1 IADD3 R2, P0, R4, UR41, RZ ;  /* 0x0000002904029c10 */ /* 0x002fc8000ff1e0ff */
[----:B------:R-:W-:Y:S02]  /*297e0*/  @!P1 IADD3.X R3, R5, UR40, RZ, P0, !PT ;  /* 0x0000002805039c10 */ /* 0x000fe400087fe4ff */
[----:B------:R-:W-:Y:S01]  /*297f0*/  ISETP.LT.OR P0, PT, R0, 0x1a, !P6 ;  /* 0x0000001a0000780c */ /* 0x000fe20007701670 */
[----:B------:R-:W-:Y:S02]  /*29800*/  @!P1 IMAD R8, R20, R17, RZ ;  /* 0x0000001114089224 */ /* 0x000fe400078e02ff */
[----:B------:R-:W4:Y:S04]  /*29810*/  LDL.LU R20, [R1+0x31c] ;  /* 0x00031c0001147983 */ /* 0x000f280000300800 */
[----:B------:R1:W-:Y:S01]  /*29820*/  @!P1 STG.E.U8 desc[UR56][R2.64+0x11], R8 ;  /* 0x0000110802009986 */ /* 0x0003e2000c101138 */
[----:B------:R-:W-:-:S03]  /*29830*/  ISETP.LT.OR P1, PT, R0, 0x19, !P5 ;  /* 0x000000190000780c */ /* 0x000fc60006f21670 */
[----:B------:R-:W4:Y:S04]  /*29840*/  LDL.LU R234, [R1+0x320] ;  /* 0x0003200001ea7983 */ /* 0x000f280000300800 */
[----:B------:R-:W4:Y:S01]  /*29850*/  LDL.LU R233, [R1+0x324] ;  /* 0x0003240001e97983 */ /* 0x000f220000300800 */
[----:B-1----:R-:W-:-:S03]  /*29860*/  @!P0 IMAD R2, R14, R17, RZ ;  /* 0x000000110e028224 */ /* 0x002fc600078e02ff */
[----:B------:R-:W4:Y:S01]  /*29870*/  LDL.LU R23, [R1+0x328] ;  /* 0x0003280001177983 */ /* 0x000f220000300800 */
[----:B------:R-:W-:-:S03]  /*29880*/  @!P2 IMAD R3, R15, R17, RZ ;  /* 0x000000110f03a224 */ /* 0x000fc600078e02ff */
[----:B------:R1:W-:Y:S01]  /*29890*/  @!P0 STG.E.U8 desc[UR56][R4.64+0x19], R2 ;  /* 0x0000190204008986 */ /* 0x0003e2000c101138 */
[----:B------:R-:W-:-:S03]  /*298a0*/  ISETP.LT.OR P0, PT, R0, 0x1a, !P5 ;  /* 0x0000001a0000780c */ /* 0x000fc60006f01670 */
[----:B------:R0:W-:Y:S01]  /*298b0*/  @!P2 STG.E.U8 desc[UR56][R4.64+0x18], R3 ;  /* 0x000018030400a986 */ /* 0x0001e2000c101138 */
[----:B------:R-:W-:-:S03]  /*298c0*/  @!P1 IMAD R8, R12, R17, RZ ;  /* 0x000000110c089224 */ /* 0x000fc600078e02ff */
[----:B------:R-:W4:Y:S01]  /*298d0*/  LDL.LU R15, [R1+0x32c] ;  /* 0x00032c00010f7983 */ /* 0x000f220000300800 */
[----:B-1----:R-:W-:-:S03]  /*298e0*/  @!P1 IADD3 R2, P2, R4, UR41, RZ ;  /* 0x0000002904029c10 */ /* 0x002fc6000ff5e0ff */
[----:B------:R-:W4:Y:S01]  /*298f0*/  LDL.LU R14, [R1+0x330] ;  /* 0x00033000010e7983 */ /* 0x000f220000300800 */
[----:B0-----:R-:W-:-:S03]  /*29900*/  @!P1 IADD3.X R3, R5, UR40, RZ, P2, !PT ;  /* 0x0000002805039c10 */ /* 0x001fc600097fe4ff */
[----:B------:R-:W4:Y:S04]  /*29910*/  LDL.LU R12, [R1+0x334] ;  /* 0x00033400010c7983 */ /* 0x000f280000300800 */
[----:B------:R0:W-:Y:S02]  /*29920*/  @!P1 STG.E.U8 desc[UR56][R2.64+0x18], R8 ;  /* 0x0000180802009986 */ /* 0x0001e4000c101138 */
[----:B0-----:R-:W-:Y:S01]  /*29930*/  @!P0 IADD3 R2, P1, R4, UR41, RZ ;  /* 0x0000002904028c10 */ /* 0x001fe2000ff3e0ff */
[----:B------:R-:W-:Y:S02]  /*29940*/  @!P0 IMAD R8, R11, R17, RZ ;  /* 0x000000110b088224 */ /* 0x000fe400078e02ff */
[----:B------:R-:W4:Y:S01]  /*29950*/  LDL.LU R11, [R1+0x338] ;  /* 0x00033800010b7983 */ /* 0x000f220000300800 */
[----:B------:R-:W-:-:S03]  /*29960*/  @!P0 IADD3.X R3, R5, UR40, RZ, P1, !PT ;  /* 0x0000002805038c10 */ /* 0x000fc60008ffe4ff */
[----:B------:R-:W4:Y:S04]  /*29970*/  LDL.LU R22, [R1+0x33c] ;  /* 0x00033c0001167983 */ /* 0x000f280000300800 */
[----:B------:R0:W-:Y:S04]  /*29980*/  @!P0 STG.E.U8 desc[UR56][R2.64+0x19], R8 ;  /* 0x0000190802008986 */ /* 0x0001e8000c101138 */
[----:B0-----:R-:W2:Y:S01]  /*29990*/  LDL.LU R8, [R1+0x300] ;  /* 0x0003000001087983 */ /* 0x001ea20000300800 */
[----:B------:R-:W-:Y:S02]  /*299a0*/  ISETP.GE.AND P3, PT, R232, 0x101, PT ;  /* 0x00000101e800780c */ /* 0x000fe40003f66270 */
[----:B------:R-:W-:-:S02]  /*299b0*/  IADD3 R2, P0, R6, UR43, RZ ;  /* 0x0000002b06027c10 */ /* 0x000fc4000ff1e0ff */
[C---:B------:R-:W-:Y:S02]  /*299c0*/  ISETP.LT.OR P1, PT, R0.reuse, 0x1, !P3 ;  /* 0x000000010000780c */ /* 0x040fe40005f21670 */
[----:B------:R-:W-:Y:S02]  /*299d0*/  IADD3.X R3, R7, UR42, RZ, P0, !PT ;  /* 0x0000002a07037c10 */ /* 0x000fe400087fe4ff */
[----:B------:R-:W-:Y:S02]  /*299e0*/  ISETP.LT.OR P0, PT, R0, 0x2, !P3 ;  /* 0x000000020000780c */ /* 0x000fe40005f01670 */
[----:B------:R-:W-:-:S07]  /*299f0*/  ISETP.GE.AND P2, PT, R232, 0x109, PT ;  /* 0x00000109e800780c */ /* 0x000fce0003f46270 */
[----:B--2---:R-:W-:-:S05]  /*29a00*/  @!P1 IMAD R8, R8, R17, RZ ;  /* 0x0000001108089224 */ /* 0x004fca00078e02ff */
[----:B------:R0:W-:Y:S02]  /*29a10*/  @!P1 STG.E.U8 desc[UR56][R2.64], R8 ;  /* 0x0000000802009986 */ /* 0x0001e4000c101138 */
[----:B0-----:R-:W-:-:S05]  /*29a20*/  @!P0 IMAD R8, R9, R17, RZ ;  /* 0x0000001109088224 */ /* 0x001fca00078e02ff */
[----:B------:R0:W-:Y:S01]  /*29a30*/  @!P0 STG.E.U8 desc[UR56][R2.64+0x1], R8 ;  /* 0x0000010802008986 */ /* 0x0001e2000c101138 */
[----:B------:R-:W-:-:S13]  /*29a40*/  ISETP.LT.OR P0, PT, R0, 0x1, !P2 ;  /* 0x000000010000780c */ /* 0x000fda0005701670 */
[----:B0-----:R-:W-:Y:S01]  /*29a50*/  @!P0 IADD3 R8, P1, R2, UR41, RZ ;  /* 0x0000002902088c10 */ /* 0x001fe2000ff3e0ff */
[----:B------:R-:W-:-:S03]  /*29a60*/  @!P0 IMAD R10, R10, R17, RZ ;  /* 0x000000110a0a8224 */ /* 0x000fc600078e02ff */
[----:B------:R-:W-:-:S05]  /*29a70*/  @!P0 IADD3.X R9, R3, UR40, RZ, P1, !PT ;  /* 0x0000002803098c10 */ /* 0x000fca0008ffe4ff */
[----:B------:R0:W-:Y:S04]  /*29a80*/  @!P0 STG.E.U8 desc[UR56][R8.64], R10 ;  /* 0x0000000a08008986 */ /* 0x0001e8000c101138 */
[----:B0-----:R-:W2:Y:S01]  /*29a90*/  LDL.LU R10, [R1+0x30c] ;  /* 0x00030c00010a7983 */ /* 0x001ea20000300800 */
[----:B------:R-:W-:-:S13]  /*29aa0*/  ISETP.LT.OR P0, PT, R0, 0x2, !P2 ;  /* 0x000000020000780c */ /* 0x000fda0005701670 */
[----:B------:R-:W-:-:S04]  /*29ab0*/  @!P0 IADD3 R8, P1, R2, UR41, RZ ;  /* 0x0000002902088c10 */ /* 0x000fc8000ff3e0ff */
[----:B------:R-:W-:Y:S02]  /*29ac0*/  @!P0 IADD3.X R9, R3, UR40, RZ, P1, !PT ;  /* 0x0000002803098c10 */ /* 0x000fe40008ffe4ff */
[----:B------:R-:W-:Y:S01]  /*29ad0*/  ISETP.LT.OR P5, PT, R0, 0x21, !P4 ;  /* 0x000000210000780c */ /* 0x000fe200067a1670 */
[----:B--2---:R-:W-:-:S05]  /*29ae0*/  @!P0 IMAD R10, R10, R17, RZ ;  /* 0x000000110a0a8224 */ /* 0x004fca00078e02ff */
[----:B------:R0:W-:Y:S01]  /*29af0*/  @!P0 STG.E.U8 desc[UR56][R8.64+0x1], R10 ;  /* 0x0000010a08008986 */ /* 0x0001e2000c101138 */
[----:B------:R-:W-:-:S13]  /*29b00*/  ISETP.LT.OR P0, PT, R0, 0x9, !P3 ;  /* 0x000000090000780c */ /* 0x000fda0005f01670 */
[----:B0-----:R-:W-:-:S05]  /*29b10*/  @!P0 IMAD R8, R13, R17, RZ ;  /* 0x000000110d088224 */ /* 0x001fca00078e02ff */
[----:B------:R3:W-:Y:S01]  /*29b20*/  @!P0 STG.E.U8 desc[UR56][R2.64+0x8], R8 ;  /* 0x0000080802008986 */ /* 0x0007e2000c101138 */
[----:B------:R-:W-:-:S13]  /*29b30*/  ISETP.LT.OR P0, PT, R0, 0xa, !P3 ;  /* 0x0000000a0000780c */ /* 0x000fda0005f01670 */
[----:B---3--:R-:W-:Y:S02]  /*29b40*/  @!P0 IMAD R8, R235, R17, RZ ;  /* 0x00000011eb088224 */ /* 0x008fe400078e02ff */
[----:B------:R-:W2:Y:S04]  /*29b50*/  LDL.LU R235, [R1+0x2ec] ;  /* 0x0002ec0001eb7983 */ /* 0x000ea80000300800 */
[----:B------:R0:W-:Y:S01]  /*29b60*/  @!P0 STG.E.U8 desc[UR56][R2.64+0x9], R8 ;  /* 0x0000090802008986 */ /* 0x0001e2000c101138 */
[----:B------:R-:W-:-:S13]  /*29b70*/  ISETP.LT.OR P0, PT, R0, 0x9, !P2 ;  /* 0x000000090000780c */ /* 0x000fda0005701670 */
[----:B0-----:R-:W-:Y:S01]  /*29b80*/  @!P0 IADD3 R8, P1, R2, UR41, RZ ;  /* 0x0000002902088c10 */ /* 0x001fe2000ff3e0ff */
[----:B-----5:R-:W-:-:S03]  /*29b90*/  @!P0 IMAD R10, R21, R17, RZ ;  /* 0x00000011150a8224 */ /* 0x020fc600078e02ff */
[----:B------:R-:W-:-:S05]  /*29ba0*/  @!P0 IADD3.X R9, R3, UR40, RZ, P1, !PT ;  /* 0x0000002803098c10 */ /* 0x000fca0008ffe4ff */
[----:B------:R0:W-:Y:S01]  /*29bb0*/  @!P0 STG.E.U8 desc[UR56][R8.64+0x8], R10 ;  /* 0x0000080a08008986 */ /* 0x0001e2000c101138 */
[----:B------:R-:W-:-:S13]  /*29bc0*/  ISETP.LT.OR P0, PT, R0, 0xa, !P2 ;  /* 0x0000000a0000780c */ /* 0x000fda0005701670 */
[----:B0-----:R-:W-:Y:S01]  /*29bd0*/  @!P0 IADD3 R8, P1, R2, UR41, RZ ;  /* 0x0000002902088c10 */ /* 0x001fe2000ff3e0ff */
[----:B----4-:R-:W-:-:S03]  /*29be0*/  @!P0 IMAD R10, R20, R17, RZ ;  /* 0x00000011140a8224 */ /* 0x010fc600078e02ff */
[----:B------:R-:W-:-:S05]  /*29bf0*/  @!P0 IADD3.X R9, R3, UR40, RZ, P1, !PT ;  /* 0x0000002803098c10 */ /* 0x000fca0008ffe4ff */
[----:B------:R0:W-:Y:S01]  /*29c00*/  @!P0 STG.E.U8 desc[UR56][R8.64+0x9], R10 ;  /* 0x0000090a08008986 */ /* 0x0001e2000c101138 */
[----:B------:R-:W-:-:S04]  /*29c10*/  @!P5 IADD3 R20, P0, R6, UR41, RZ ;  /* 0x000000290614dc10 */ /* 0x000fc8000ff1e0ff */
[----:B------:R-:W-:Y:S02]  /*29c20*/  @!P5 IADD3.X R21, R7, UR40, RZ, P0, !PT ;  /* 0x000000280715dc10 */ /* 0x000fe400087fe4ff */
[----:B------:R-:W-:-:S13]  /*29c30*/  ISETP.LT.OR P0, PT, R0, 0x11, !P3 ;  /* 0x000000110000780c */ /* 0x000fda0005f01670 */
[----:B0-----:R-:W-:Y:S02]  /*29c40*/  @!P0 IMAD R8, R234, R17, RZ ;  /* 0x00000011ea088224 */ /* 0x001fe400078e02ff */
[----:B------:R-:W3:Y:S04]  /*29c50*/  LDL.LU R234, [R1+0x2f0] ;  /* 0x0002f00001ea7983 */ /* 0x000ee80000300800 */
[----:B------:R0:W-:Y:S01]  /*29c60*/  @!P0 STG.E.U8 desc[UR56][R2.64+0x10], R8 ;  /* 0x0000100802008986 */ /* 0x0001e2000c101138 */
[----:B------:R-:W-:-:S13]  /*29c70*/  ISETP.LT.OR P0, PT, R0, 0x12, !P3 ;  /* 0x000000120000780c */ /* 0x000fda0005f01670 */
[----:B0-----:R-:W-:Y:S02]  /*29c80*/  @!P0 IMAD R8, R233, R17, RZ ;  /* 0x00000011e9088224 */ /* 0x001fe400078e02ff */
[----:B------:R-:W4:Y:S04]  /*29c90*/  LDL.LU R233, [R1+0x2f4] ;  /* 0x0002f40001e97983 */ /* 0x000f280000300800 */
[----:B------:R0:W-:Y:S01]  /*29ca0*/  @!P0 STG.E.U8 desc[UR56][R2.64+0x11], R8 ;  /* 0x0000110802008986 */ /* 0x0001e2000c101138 */
[----:B------:R-:W-:-:S13]  /*29cb0*/  ISETP.LT.OR P0, PT, R0, 0x11, !P2 ;  /* 0x000000110000780c */ /* 0x000fda0005701670 */
[----:B0-----:R-:W-:Y:S01]  /*29cc0*/  @!P0 IADD3 R8, P1, R2, UR41, RZ ;  /* 0x0000002902088c10 */ /* 0x001fe2000ff3e0ff */
[----:B------:R-:W-:Y:S02]  /*29cd0*/  @!P0 IMAD R10, R23, R17, RZ ;  /* 0x00000011170a8224 */ /* 0x000fe400078e02ff */
[----:B------:R-:W5:Y:S01]  /*29ce0*/  LDL.LU R23, [R1+0x2f8] ;  /* 0x0002f80001177983 */ /* 0x000f620000300800 */
[----:B------:R-:W-:-:S05]  /*29cf0*/  @!P0 IADD3.X R9, R3, UR40, RZ, P1, !PT ;  /* 0x0000002803098c10 */ /* 0x000fca0008ffe4ff */
[----:B------:R0:W-:Y:S01]  /*29d00*/  @!P0 STG.E.U8 desc[UR56][R8.64+0x10], R10 ;  /* 0x0000100a08008986 */ /* 0x0001e2000c101138 */
[----:B------:R-:W-:-:S13]  /*29d10*/  ISETP.LT.OR P0, PT, R0, 0x12, !P2 ;  /* 0x000000120000780c */ /* 0x000fda0005701670 */
[----:B0-----:R-:W-:Y:S01]  /*29d20*/  @!P0 IADD3 R8, P1, R2, UR41, RZ ;  /* 0x0000002902088c10 */ /* 0x001fe2000ff3e0ff */
[----:B------:R-:W-:-:S03]  /*29d30*/  @!P0 IMAD R10, R15, R17, RZ ;  /* 0x000000110f0a8224 */ /* 0x000fc600078e02ff */
[----:B------:R-:W-:-:S05]  /*29d40*/  @!P0 IADD3.X R9, R3, UR40, RZ, P1, !PT ;  /* 0x0000002803098c10 */ /* 0x000fca0008ffe4ff */
[----:B------:R0:W-:Y:S01]  /*29d50*/  @!P0 STG.E.U8 desc[UR56][R8.64+0x11], R10 ;  /* 0x0000110a08008986 */ /* 0x0001e2000c101138 */
[----:B------:R-:W-:-:S13]  /*29d60*/  ISETP.LT.OR P0, PT, R0, 0x19, !P3 ;  /* 0x000000190000780c */ /* 0x000fda0005f01670 */
[----:B0-----:R-:W-:-:S05]  /*29d70*/  @!P0 IMAD R8, R14, R17, RZ ;  /* 0x000000110e088224 */ /* 0x001fca00078e02ff */
[----:B------:R0:W-:Y:S01]  /*29d80*/  @!P0 STG.E.U8 desc[UR56][R2.64+0x18], R8 ;  /* 0x0000180802008986 */ /* 0x0001e2000c101138 */
[----:B------:R-:W-:-:S13]  /*29d90*/  ISETP.LT.OR P0, PT, R0, 0x1a, !P3 ;  /* 0x0000001a0000780c */ /* 0x000fda0005f01670 */
[----:B0-----:R-:W-:-:S05]  /*29da0*/  @!P0 IMAD R8, R12, R17, RZ ;  /* 0x000000110c088224 */ /* 0x001fca00078e02ff */
[----:B------:R0:W-:Y:S01]  /*29db0*/  @!P0 STG.E.U8 desc[UR56][R2.64+0x19], R8 ;  /* 0x0000190802008986 */ /* 0x0001e2000c101138 */
[----:B------:R-:W-:-:S13]  /*29dc0*/  ISETP.LT.OR P0, PT, R0, 0x19, !P2 ;  /* 0x000000190000780c */ /* 0x000fda0005701670 */
[----:B0-----:R-:W-:-:S04]  /*29dd0*/  @!P0 IADD3 R8, P1, R2, UR41, RZ ;  /* 0x0000002902088c10 */ /* 0x001fc8000ff3e0ff */
[----:B------:R-:W-:Y:S02]  /*29de0*/  @!P0 IADD3.X R9, R3, UR40, RZ, P1, !PT ;  /* 0x0000002803098c10 */ /* 0x000fe40008ffe4ff */
[----:B------:R-:W-:Y:S01]  /*29df0*/  ISETP.LT.OR P1, PT, R0, 0x1a, !P2 ;  /* 0x0000001a0000780c */ /* 0x000fe20005721670 */
[----:B------:R-:W-:-:S05]  /*29e00*/  @!P0 IMAD R10, R11, R17, RZ ;  /* 0x000000110b0a8224 */ /* 0x000fca00078e02ff */
[----:B------:R0:W-:Y:S07]  /*29e10*/  @!P0 STG.E.U8 desc[UR56][R8.64+0x18], R10 ;  /* 0x0000180a08008986 */ /* 0x0001ee000c101138 */
[----:B------:R-:W-:-:S04]  /*29e20*/  @!P1 IADD3 R12, P3, R2, UR41, RZ ;  /* 0x00000029020c9c10 */ /* 0x000fc8000ff7e0ff */
[----:B------:R-:W-:Y:S01]  /*29e30*/  @!P1 IADD3.X R13, R3, UR40, RZ, P3, !PT ;  /* 0x00000028030d9c10 */ /* 0x000fe20009ffe4ff */
[----:B0-----:R-:W-:Y:S02]  /*29e40*/  @!P1 IMAD R10, R22, R17, RZ ;  /* 0x00000011160a9224 */ /* 0x001fe400078e02ff */
[----:B------:R-:W5:Y:S04]  /*29e50*/  LDL.LU R22, [R1+0x2fc] ;  /* 0x0002fc0001167983 */ /* 0x000f680000300800 */
[----:B------:R0:W-:Y:S04]  /*29e60*/  @!P1 STG.E.U8 desc[UR56][R12.64+0x19], R10 ;  /* 0x0000190a0c009986 */ /* 0x0001e8000c101138 */
[----:B0-----:R-:W2:Y:S04]  /*29e70*/  LDL.LU R12, [R1+0x2c0] ;  /* 0x0002c000010c7983 */ /* 0x001ea80000300800 */
[----:B------:R-:W3:Y:S01]  /*29e80*/  LDL.LU R13, [R1+0x2c4] ;  /* 0x0002c400010d7983 */ /* 0x000ee20000300800 */
[----:B------:R-:W-:-:S04]  /*29e90*/  ISETP.GE.AND P0, PT, R232, 0x189, PT ;  /* 0x00000189e800780c */ /* 0x000fc80003f06270 */
[----:B------:R-:W-:Y:S01]  /*29ea0*/  ISETP.LT.OR P5, PT, R0, 0x1, !P0 ;  /* 0x000000010000780c */ /* 0x000fe200047a1670 */
[----:B------:R-:W-:Y:S01]  /*29eb0*/  IMAD.U32 R8, RZ, RZ, UR12 ;  /* 0x0000000cff087e24 */ /* 0x000fe2000f8e00ff */
[----:B------:R-:W-:-:S03]  /*29ec0*/  UIMAD UR4, UR13, 0x180, URZ ;  /* 0x000001800d0478a4 */ /* 0x000fc6000f8e023f */
[----:B------:R-:W-:Y:S01]  /*29ed0*/  IMAD.WIDE.U32 R8, R8, 0x180, R6 ;  /* 0x0000018008087825 */ /* 0x000fe200078e0006 */
[----:B------:R-:W-:-:S03]  /*29ee0*/  ISETP.GE.AND P1, PT, R232, 0x181, PT ;  /* 0x00000181e800780c */ /* 0x000fc60003f26270 */
[----:B------:R-:W-:-:S04]  /*29ef0*/  VIADD R11, R9, UR4 ;  /* 0x00000004090b7c36 */ /* 0x000fc80008000000 */
[----:B------:R-:W-:-:S04]  /*29f00*/  @!P5 IADD3 R14, P3, R8, UR41, RZ ;  /* 0x00000029080edc10 */ /* 0x000fc8000ff7e0ff */
[----:B------:R-:W-:Y:S02]  /*29f10*/  @!P5 IADD3.X R15, R11, UR40, RZ, P3, !PT ;  /* 0x000000280b0fdc10 */ /* 0x000fe40009ffe4ff */
[----:B------:R-:W-:-:S13]  /*29f20*/  ISETP.LT.OR P3, PT, R0, 0x1, !P1 ;  /* 0x000000010000780c */ /* 0x000fda0004f61670 */
[----:B------:R-:W-:Y:S02]  /*29f30*/  @!P3 IMAD.MOV.U32 R10, RZ, RZ, R8 ;  /* 0x000000ffff0ab224 */ /* 0x000fe400078e0008 */
[----:B--2---:R-:W-:-:S05]  /*29f40*/  @!P3 IMAD R12, R12, R17, RZ ;  /* 0x000000110c0cb224 */ /* 0x004fca00078e02ff */
[----:B------:R3:W-:Y:S01]  /*29f50*/  @!P3 STG.E.U8 desc[UR56][R10.64], R12 ;  /* 0x0000000c0a00b986 */ /* 0x0007e2000c101138 */
[----:B------:R-:W-:-:S13]  /*29f60*/  ISETP.LT.OR P3, PT, R0, 0x2, !P1 ;  /* 0x000000020000780c */ /* 0x000fda0004f61670 */
[----:B---3--:R-:W-:Y:S02]  /*29f70*/  @!P3 IMAD R12, R13, R17, RZ ;  /* 0x000000110d0cb224 */ /* 0x008fe400078e02ff */
[----:B------:R-:W-:-:S05]  /*29f80*/  @!P3 IMAD.MOV.U32 R10, RZ, RZ, R8 ;  /* 0x000000ffff0ab224 */ /* 0x000fca00078e0008 */
[----:B------:R0:W-:Y:S04]  /*29f90*/  @!P3 STG.E.U8 desc[UR56][R10.64+0x1], R12 ;  /* 0x0000010c0a00b986 */ /* 0x0001e8000c101138 */
[----:B0-----:R-:W2:Y:S01]  /*29fa0*/  LDL.LU R10, [R1+0x2c8] ;  /* 0x0002c800010a7983 */ /* 0x001ea20000300800 */
[----:B------:R-:W-:Y:S01]  /*29fb0*/  ISETP.LT.OR P3, PT, R0, 0x2, !P0 ;  /* 0x000000020000780c */ /* 0x000fe20004761670 */
[----:B--2---:R-:W-:-:S05]  /*29fc0*/  @!P5 IMAD R10, R10, R17, RZ ;  /* 0x000000110a0ad224 */ /* 0x004fca00078e02ff */
[----:B------:R0:W-:Y:S04]  /*29fd0*/  @!P5 STG.E.U8 desc[UR56][R14.64], R10 ;  /* 0x0000000a0e00d986 */ /* 0x0001e8000c101138 */
[----:B0-----:R-:W2:Y:S03]  /*29fe0*/  LDL.LU R10, [R1+0x2cc] ;  /* 0x0002cc00010a7983 */ /* 0x001ea60000300800 */
[----:B------:R-:W-:-:S04]  /*29ff0*/  @!P3 IADD3 R12, P6, R8, UR41, RZ ;  /* 0x00000029080cbc10 */ /* 0x000fc8000ffde0ff */
[----:B------:R-:W-:Y:S01]  /*2a000*/  @!P3 IADD3.X R13, R11, UR40, RZ, P6, !PT ;  /* 0x000000280b0dbc10 */ /* 0x000fe2000b7fe4ff */
[----:B--2---:R-:W-:-:S05]  /*2a010*/  @!P3 IMAD R10, R10, R17, RZ ;  /* 0x000000110a0ab224 */ /* 0x004fca00078e02ff */
[----:B------:R0:W-:Y:S04]  /*2a020*/  @!P3 STG.E.U8 desc[UR56][R12.64+0x1], R10 ;  /* 0x0000010a0c00b986 */ /* 0x0001e8000c101138 */
[----:B0-----:R-:W2:Y:S04]  /*2a030*/  LDL.LU R12, [R1+0x2d0] ;  /* 0x0002d000010c7983 */ /* 0x001ea80000300800 */
[----:B------:R-:W3:Y:S01]  /*2a040*/  LDL.LU R13, [R1+0x2d4] ;  /* 0x0002d400010d7983 */ /* 0x000ee20000300800 */
[----:B------:R-:W-:-:S13]  /*2a050*/  ISETP.LT.OR P3, PT, R0, 0x9, !P1 ;  /* 0x000000090000780c */ /* 0x000fda0004f61670 */
[----:B------:R-:W-:Y:S02]  /*2a060*/  @!P3 IMAD.MOV.U32 R10, RZ, RZ, R8 ;  /* 0x000000ffff0ab224 */ /* 0x000fe400078e0008 */
[----:B--2---:R-:W-:-:S05]  /*2a070*/  @!P3 IMAD R12, R12, R17, RZ ;  /* 0x000000110c0cb224 */ /* 0x004fca00078e02ff */
[----:B------:R3:W-:Y:S01]  /*2a080*/  @!P3 STG.E.U8 desc[UR56][R10.64+0x8], R12 ;  /* 0x0000080c0a00b986 */ /* 0x0007e2000c101138 */
[----:B------:R-:W-:-:S13]  /*2a090*/  ISETP.LT.OR P3, PT, R0, 0xa, !P1 ;  /* 0x0000000a0000780c */ /* 0x000fda0004f61670 */
[----:B---3--:R-:W-:Y:S01]  /*2a0a0*/  @!P3 IMAD R12, R13, R17, RZ ;  /* 0x000000110d0cb224 */ /* 0x008fe200078e02ff */
[----:B------:R-:W-:-:S05]  /*2a0b0*/  @!P3 MOV R10, R8 ;  /* 0x00000008000ab202 */ /* 0x000fca0000000f00 */
[----:B------:R0:W-:Y:S04]  /*2a0c0*/  @!P3 STG.E.U8 desc[UR56][R10.64+0x9], R12 ;  /* 0x0000090c0a00b986 */ /* 0x0001e8000c101138 */
[----:B0-----:R-:W2:Y:S01]  /*2a0d0*/  LDL.LU R10, [R1+0x2d8] ;  /* 0x0002d800010a7983 */ /* 0x001ea20000300800 */
[----:B------:R-:W-:-:S13]  /*2a0e0*/  ISETP.LT.OR P5, PT, R0, 0x9, !P0 ;  /* 0x000000090000780c */ /* 0x000fda00047a1670 */
[----:B------:R-:W-:-:S04]  /*2a0f0*/  @!P5 IADD3 R14, P6, R8, UR41, RZ ;  /* 0x00000029080edc10 */ /* 0x000fc8000ffde0ff */
[----:B------:R-:W-:Y:S01]  /*2a100*/  @!P5 IADD3.X R15, R11, UR40, RZ, P6, !PT ;  /* 0x000000280b0fdc10 */ /* 0x000fe2000b7fe4ff */
[----:B--2---:R-:W-:-:S05]  /*2a110*/  @!P5 IMAD R10, R10, R17, RZ ;  /* 0x000000110a0ad224 */ /* 0x004fca00078e02ff */
[----:B------:R0:W-:Y:S04]  /*2a120*/  @!P5 STG.E.U8 desc[UR56][R14.64+0x8], R10 ;  /* 0x0000080a0e00d986 */ /* 0x0001e8000c101138 */
[----:B0-----:R-:W2:Y:S01]  /*2a130*/  LDL.LU R10, [R1+0x2dc] ;  /* 0x0002dc00010a7983 */ /* 0x001ea20000300800 */
[----:B------:R-:W-:-:S13]  /*2a140*/  ISETP.LT.OR P3, PT, R0, 0xa, !P0 ;  /* 0x0000000a0000780c */ /* 0x000fda0004761670 */
        /* <DEDUP_REMOVED lines=15> */
[C---:B------:R-:W-:Y:S02]  /*2a240*/  ISETP.LT.OR P5, PT, R0.reuse, 0x11, !P0 ;  /* 0x000000110000780c */ /* 0x040fe400047a1670 */
[----:B------:R-:W-:-:S11]  /*2a250*/  ISETP.LT.OR P3, PT, R0, 0x12, !P0 ;  /* 0x000000120000780c */ /* 0x000fd60004761670 */
[----:B------:R-:W-:-:S04]  /*2a260*/  @!P5 IADD3 R14, P6, R8, UR41, RZ ;  /* 0x00000029080edc10 */ /* 0x000fc8000ffde0ff */
[----:B------:R-:W-:Y:S02]  /*2a270*/  @!P5 IADD3.X R15, R11, UR40, RZ, P6, !PT ;  /* 0x000000280b0fdc10 */ /* 0x000fe4000b7fe4ff */
[----:B------:R-:W-:-:S04]  /*2a280*/  @!P3 IADD3 R12, P6, R8, UR41, RZ ;  /* 0x00000029080cbc10 */ /* 0x000fc8000ffde0ff */
[----:B------:R-:W-:Y:S01]  /*2a290*/  @!P3 IADD3.X R13, R11, UR40, RZ, P6, !PT ;  /* 0x000000280b0dbc10 */ /* 0x000fe2000b7fe4ff */
[----:B--2---:R-:W-:-:S05]  /*2a2a0*/  @!P5 IMAD R10, R10, R17, RZ ;  /* 0x000000110a0ad224 */ /* 0x004fca00078e02ff */
[----:B------:R0:W-:Y:S02]  /*2a2b0*/  @!P5 STG.E.U8 desc[UR56][R14.64+0x10], R10 ;  /* 0x0000100a0e00d986 */ /* 0x0001e4000c101138 */
[----:B0-----:R-:W-:-:S05]  /*2a2c0*/  @!P3 IMAD R10, R235, R17, RZ ;  /* 0x00000011eb0ab224 */ /* 0x001fca00078e02ff */
[----:B------:R0:W-:Y:S01]  /*2a2d0*/  @!P3 STG.E.U8 desc[UR56][R12.64+0x11], R10 ;  /* 0x0000110a0c00b986 */ /* 0x0001e2000c101138 */
[C---:B------:R-:W-:Y:S02]  /*2a2e0*/  ISETP.LT.OR P3, PT, R0.reuse, 0x19, !P1 ;  /* 0x000000190000780c */ /* 0x040fe40004f61670 */
[----:B------:R-:W-:Y:S01]  /*2a2f0*/  ISETP.LT.OR P5, PT, R0, 0x19, !P0 ;  /* 0x000000190000780c */ /* 0x000fe200047a1670 */
[----:B0-----:R-:W2:Y:S10]  /*2a300*/  LDL.LU R13, [R1+0x284] ;  /* 0x00028400010d7983 */ /* 0x001eb40000300800 */
[----:B------:R-:W-:-:S02]  /*2a310*/  @!P3 IMAD R12, R234, R17, RZ ;  /* 0x00000011ea0cb224 */ /* 0x000fc400078e02ff */
[----:B------:R-:W-:-:S05]  /*2a320*/  @!P3 IMAD.MOV.U32 R10, RZ, RZ, R8 ;  /* 0x000000ffff0ab224 */ /* 0x000fca00078e0008 */
[----:B------:R4:W-:Y:S01]  /*2a330*/  @!P3 STG.E.U8 desc[UR56][R10.64+0x18], R12 ;  /* 0x0000180c0a00b986 */ /* 0x0009e2000c101138 */
[----:B------:R-:W-:-:S13]  /*2a340*/  ISETP.LT.OR P3, PT, R0, 0x1a, !P1 ;  /* 0x0000001a0000780c */ /* 0x000fda0004f61670 */
[----:B----4-:R-:W-:Y:S02]  /*2a350*/  @!P3 IMAD R12, R233, R17, RZ ;  /* 0x00000011e90cb224 */ /* 0x010fe400078e02ff */
[----:B------:R-:W-:-:S05]  /*2a360*/  @!P3 IMAD.MOV.U32 R10, RZ, RZ, R8 ;  /* 0x000000ffff0ab224 */ /* 0x000fca00078e0008 */
[----:B------:R5:W-:Y:S01]  /*2a370*/  @!P3 STG.E.U8 desc[UR56][R10.64+0x19], R12 ;  /* 0x0000190c0a00b986 */ /* 0x000be2000c101138 */
[----:B------:R-:W-:Y:S02]  /*2a380*/  ISETP.LT.OR P3, PT, R0, 0x1a, !P0 ;  /* 0x0000001a0000780c */ /* 0x000fe40004761670 */
[----:B------:R-:W-:-:S04]  /*2a390*/  @!P5 IADD3 R14, P6, R8, UR41, RZ ;  /* 0x00000029080edc10 */ /* 0x000fc8000ffde0ff */
[----:B------:R-:W-:Y:S01]  /*2a3a0*/  @!P5 IADD3.X R15, R11, UR40, RZ, P6, !PT ;  /* 0x000000280b0fdc10 */ /* 0x000fe2000b7fe4ff */
[----:B-----5:R-:W-:-:S06]  /*2a3b0*/  @!P5 IMAD R12, R23, R17, RZ ;  /* 0x00000011170cd224 */ /* 0x020fcc00078e02ff */
[----:B------:R-:W-:Y:S01]  /*2a3c0*/  @!P3 IADD3 R10, P6, R8, UR41, RZ ;  /* 0x00000029080abc10 */ /* 0x000fe2000ffde0ff */
[----:B------:R0:W-:Y:S03]  /*2a3d0*/  @!P5 STG.E.U8 desc[UR56][R14.64+0x18], R12 ;  /* 0x0000180c0e00d986 */ /* 0x0001e6000c101138 */
[----:B------:R-:W-:Y:S01]  /*2a3e0*/  @!P3 IADD3.X R11, R11, UR40, RZ, P6, !PT ;  /* 0x000000280b0bbc10 */ /* 0x000fe2000b7fe4ff */
[----:B0-----:R-:W3:Y:S01]  /*2a3f0*/  LDL.LU R14, [R1+0x288] ;  /* 0x00028800010e7983 */ /* 0x001ee20000300800 */
[----:B------:R-:W-:-:S03]  /*2a400*/  @!P3 IMAD R12, R22, R17, RZ ;  /* 0x00000011160cb224 */ /* 0x000fc600078e02ff */
[----:B------:R-:W4:Y:S04]  /*2a410*/  LDL.LU R15, [R1+0x294] ;  /* 0x00029400010f7983 */ /* 0x000f280000300800 */
[----:B------:R-:W5:Y:S04]  /*2a420*/  LDL.LU R235, [R1+0x2ac] ;  /* 0x0002ac0001eb7983 */ /* 0x000f680000300800 */
[----:B------:R-:W5:Y:S04]  /*2a430*/  LDL.LU R234, [R1+0x2b0] ;  /* 0x0002b00001ea7983 */ /* 0x000f680000300800 */
[----:B------:R-:W5:Y:S04]  /*2a440*/  LDL.LU R233, [R1+0x2b4] ;  /* 0x0002b40001e97983 */ /* 0x000f680000300800 */
[----:B------:R-:W5:Y:S04]  /*2a450*/  LDL.LU R23, [R1+0x2b8] ;  /* 0x0002b80001177983 */ /* 0x000f680000300800 */
[----:B------:R-:W5:Y:S04]  /*2a460*/  LDL.LU R22, [R1+0x2bc] ;  /* 0x0002bc0001167983 */ /* 0x000f680000300800 */
[----:B------:R0:W-:Y:S04]  /*2a470*/  @!P3 STG.E.U8 desc[UR56][R10.64+0x19], R12 ;  /* 0x0000190c0a00b986 */ /* 0x0001e8000c101138 */
[----:B0-----:R-:W2:Y:S01]  /*2a480*/  LDL.LU R11, [R1+0x280] ;  /* 0x00028000010b7983 */ /* 0x001ea20000300800 */
[----:B------:R-:W-:-:S04]  /*2a490*/  LOP3.LUT R19, R19, 0xfffff7ff, RZ, 0xc0, !PT ;  /* 0xfffff7ff13137812 */ /* 0x000fc800078ec0ff */
[----:B------:R-:W-:Y:S02]  /*2a4a0*/  @P2 LOP3.LUT R19, R19, 0x800, RZ, 0xfc, !PT ;  /* 0x0000080013132812 */ /* 0x000fe400078efcff */
[----:B------:R-:W-:-:S04]  /*2a4b0*/  ISETP.GE.AND P2, PT, R232, 0x1, PT ;  /* 0x00000001e800780c */ /* 0x000fc80003f46270 */
[----:B------:R-:W-:Y:S02]  /*2a4c0*/  ISETP.LT.OR P3, PT, R0, 0x21, !P2 ;  /* 0x000000210000780c */ /* 0x000fe40005761670 */
[----:B------:R-:W-:-:S04]  /*2a4d0*/  LOP3.LUT R19, R19, 0xffffefff, RZ, 0xc0, !PT ;  /* 0xffffefff13137812 */ /* 0x000fc800078ec0ff */
[----:B------:R-:W-:Y:S02]  /*2a4e0*/  @P1 LOP3.LUT R19, R19, 0x1000, RZ, 0xfc, !PT ;  /* 0x0000100013131812 */ /* 0x000fe400078efcff */
[----:B------:R-:W-:-:S13]  /*2a4f0*/  ISETP.LT.OR P1, PT, R0, 0x21, !P4 ;  /* 0x000000210000780c */ /* 0x000fda0006721670 */
[-C--:B---3--:R-:W-:Y:S02]  /*2a500*/  @!P1 IMAD R14, R14, R17.reuse, RZ ;  /* 0x000000110e0e9224 */ /* 0x088fe400078e02ff */
[----:B--2---:R-:W-:-:S05]  /*2a510*/  @!P3 IMAD R10, R11, R17, RZ ;  /* 0x000000110b0ab224 */ /* 0x004fca00078e02ff */
[----:B------:R0:W-:Y:S01]  /*2a520*/  @!P3 STG.E.U8 desc[UR56][R6.64+0x20], R10 ;  /* 0x0000200a0600b986 */ /* 0x0001e2000c101138 */
[----:B------:R-:W-:-:S13]  /*2a530*/  ISETP.LT.OR P3, PT, R0, 0x22, !P2 ;  /* 0x000000220000780c */ /* 0x000fda0005761670 */
[----:B0-----:R-:W-:-:S05]  /*2a540*/  @!P3 IMAD R10, R13, R17, RZ ;  /* 0x000000110d0ab224 */ /* 0x001fca00078e02ff */
[----:B------:R-:W-:Y:S04]  /*2a550*/  @!P3 STG.E.U8 desc[UR56][R6.64+0x21], R10 ;  /* 0x0000210a0600b986 */ /* 0x000fe8000c101138 */
[----:B------:R0:W-:Y:S04]  /*2a560*/  @!P1 STG.E.U8 desc[UR56][R20.64+0x20], R14 ;  /* 0x0000200e14009986 */ /* 0x0001e8000c101138 */
[----:B0-----:R-:W2:Y:S01]  /*2a570*/  LDL.LU R14, [R1+0x28c] ;  /* 0x00028c00010e7983 */ /* 0x001ea20000300800 */
[----:B------:R-:W-:-:S03]  /*2a580*/  ISETP.LT.OR P3, PT, R0, 0x22, !P4 ;  /* 0x000000220000780c */ /* 0x000fc60006761670 */
[----:B------:R-:W3:Y:S04]  /*2a590*/  LDL.LU R20, [R1+0x298] ;  /* 0x0002980001147983 */ /* 0x000ee80000300800 */
[----:B------:R-:W5:Y:S06]  /*2a5a0*/  LDL.LU R21, [R1+0x2a8] ;  /* 0x0002a80001157983 */ /* 0x000f6c0000300800 */
[----:B------:R-:W-:-:S04]  /*2a5b0*/  @!P3 IADD3 R10, P5, R6, UR41, RZ ;  /* 0x00000029060abc10 */ /* 0x000fc8000ffbe0ff */
[----:B------:R-:W-:Y:S01]  /*2a5c0*/  @!P3 IADD3.X R11, R7, UR40, RZ, P5, !PT ;  /* 0x00000028070bbc10 */ /* 0x000fe2000affe4ff */
[----:B--2---:R-:W-:-:S05]  /*2a5d0*/  @!P3 IMAD R14, R14, R17, RZ ;  /* 0x000000110e0eb224 */ /* 0x004fca00078e02ff */
[----:B------:R0:W-:Y:S04]  /*2a5e0*/  @!P3 STG.E.U8 desc[UR56][R10.64+0x21], R14 ;  /* 0x0000210e0a00b986 */ /* 0x0001e8000c101138 */
[----:B0-----:R-:W2:Y:S01]  /*2a5f0*/  LDL.LU R11, [R1+0x290] ;  /* 0x00029000010b7983 */ /* 0x001ea20000300800 */
[C---:B------:R-:W-:Y:S02]  /*2a600*/  ISETP.LT.OR P3, PT, R0.reuse, 0x29, !P2 ;  /* 0x000000290000780c */ /* 0x040fe40005761670 */
[----:B------:R-:W-:-:S13]  /*2a610*/  ISETP.LT.OR P5, PT, R0, 0x29, !P4 ;  /* 0x000000290000780c */ /* 0x000fda00067a1670 */
[----:B------:R-:W-:Y:S01]  /*2a620*/  @!P5 IADD3 R12, P6, R6, UR41, RZ ;  /* 0x00000029060cdc10 */ /* 0x000fe2000ffde0ff */
[----:B---3--:R-:W-:-:S03]  /*2a630*/  @!P5 IMAD R20, R20, R17, RZ ;  /* 0x000000111414d224 */ /* 0x008fc600078e02ff */
[----:B------:R-:W-:Y:S01]  /*2a640*/  @!P5 IADD3.X R13, R7, UR40, RZ, P6, !PT ;  /* 0x00000028070ddc10 */ /* 0x000fe2000b7fe4ff */
[----:B--2---:R-:W-:-:S05]  /*2a650*/  @!P3 IMAD R10, R11, R17, RZ ;  /* 0x000000110b0ab224 */ /* 0x004fca00078e02ff */
[----:B------:R4:W-:Y:S01]  /*2a660*/  @!P3 STG.E.U8 desc[UR56][R6.64+0x28], R10 ;  /* 0x0000280a0600b986 */ /* 0x0009e2000c101138 */
[----:B------:R-:W-:-:S13]  /*2a670*/  ISETP.LT.OR P3, PT, R0, 0x2a, !P2 ;  /* 0x0000002a0000780c */ /* 0x000fda0005761670 */
[----:B----4-:R-:W-:-:S05]  /*2a680*/  @!P3 IMAD R10, R15, R17, RZ ;  /* 0x000000110f0ab224 */ /* 0x010fca00078e02ff */
[----:B------:R-:W-:Y:S04]  /*2a690*/  @!P3 STG.E.U8 desc[UR56][R6.64+0x29], R10 ;  /* 0x0000290a0600b986 */ /* 0x000fe8000c101138 */
[----:B------:R0:W-:Y:S04]  /*2a6a0*/  @!P5 STG.E.U8 desc[UR56][R12.64+0x28], R20 ;  /* 0x000028140c00d986 */ /* 0x0001e8000c101138 */
[----:B0-----:R-:W2:Y:S04]  /*2a6b0*/  LDL.LU R12, [R1+0x29c] ;  /* 0x00029c00010c7983 */ /* 0x001ea80000300800 */
[----:B------:R-:W3:Y:S04]  /*2a6c0*/  LDL.LU R20, [R1+0x2a0] ;  /* 0x0002a00001147983 */ /* 0x000ee80000300800 */
[----:B------:R-:W4:Y:S01]  /*2a6d0*/  LDL.LU R13, [R1+0x2a4] ;  /* 0x0002a400010d7983 */ /* 0x000f220000300800 */
[----:B------:R-:W-:-:S13]  /*2a6e0*/  ISETP.LT.OR P3, PT, R0, 0x2a, !P4 ;  /* 0x0000002a0000780c */ /* 0x000fda0006761670 */
[----:B------:R-:W-:-:S04]  /*2a6f0*/  @!P3 IADD3 R10, P6, R6, UR41, RZ ;  /* 0x00000029060abc10 */ /* 0x000fc8000ffde0ff */
[----:B------:R-:W-:Y:S02]  /*2a700*/  @!P3 IADD3.X R11, R7, UR40, RZ, P6, !PT ;  /* 0x00000028070bbc10 */ /* 0x000fe4000b7fe4ff */
[C---:B------:R-:W-:Y:S02]  /*2a710*/  ISETP.LT.OR P6, PT, R0.reuse, 0x31, !P4 ;  /* 0x000000310000780c */ /* 0x040fe400067c1670 */
[----:B------:R-:W-:-:S11]  /*2a720*/  ISETP.LT.OR P5, PT, R0, 0x32, !P4 ;  /* 0x000000320000780c */ /* 0x000fd600067a1670 */
[----:B------:R-:W-:-:S04]  /*2a730*/  @!P6 IADD3 R14, P1, R6, UR41, RZ ;  /* 0x00000029060eec10 */ /* 0x000fc8000ff3e0ff */
[----:B------:R-:W-:Y:S01]  /*2a740*/  @!P6 IADD3.X R15, R7, UR40, RZ, P1, !PT ;  /* 0x00000028070fec10 */ /* 0x000fe20008ffe4ff */
[----:B--2---:R-:W-:-:S05]  /*2a750*/  @!P3 IMAD R12, R12, R17, RZ ;  /* 0x000000110c0cb224 */ /* 0x004fca00078e02ff */
[----:B------:R3:W-:Y:S01]  /*2a760*/  @!P3 STG.E.U8 desc[UR56][R10.64+0x29], R12 ;  /* 0x0000290c0a00b986 */ /* 0x0007e2000c101138 */
[----:B------:R-:W-:-:S13]  /*2a770*/  ISETP.LT.OR P3, PT, R0, 0x31, !P2 ;  /* 0x000000310000780c */ /* 0x000fda0005761670 */
[----:B---3--:R-:W-:-:S05]  /*2a780*/  @!P3 IMAD R10, R20, R17, RZ ;  /* 0x00000011140ab224 */ /* 0x008fca00078e02ff */
[----:B------:R4:W-:Y:S01]  /*2a790*/  @!P3 STG.E.U8 desc[UR56][R6.64+0x30], R10 ;  /* 0x0000300a0600b986 */ /* 0x0009e2000c101138 */
[----:B------:R-:W-:Y:S01]  /*2a7a0*/  ISETP.LT.OR P3, PT, R0, 0x32, !P2 ;  /* 0x000000320000780c */ /* 0x000fe20005761670 */
[----:B-----5:R-:W-:-:S12]  /*2a7b0*/  @!P6 IMAD R20, R21, R17, RZ ;  /* 0x000000111514e224 */ /* 0x020fd800078e02ff */
[----:B----4-:R-:W-:-:S05]  /*2a7c0*/  @!P3 IMAD R10, R13, R17, RZ ;  /* 0x000000110d0ab224 */ /* 0x010fca00078e02ff */
[----:B------:R0:W-:Y:S04]  /*2a7d0*/  @!P3 STG.E.U8 desc[UR56][R6.64+0x31], R10 ;  /* 0x0000310a0600b986 */ /* 0x0001e8000c101138 */
[----:B------:R1:W-:Y:S01]  /*2a7e0*/  @!P6 STG.E.U8 desc[UR56][R14.64+0x30], R20 ;  /* 0x000030140e00e986 */ /* 0x0003e2000c101138 */
[----:B0-----:R-:W-:-:S04]  /*2a7f0*/  @!P5 IADD3 R10, P3, R6, UR41, RZ ;  /* 0x00000029060adc10 */ /* 0x001fc8000ff7e0ff */
[----:B------:R-:W-:Y:S01]  /*2a800*/  @!P5 IADD3.X R11, R7, UR40, RZ, P3, !PT ;  /* 0x00000028070bdc10 */ /* 0x000fe20009ffe4ff */
[----:B-1----:R-:W-:-:S05]  /*2a810*/  @!P5 IMAD R14, R235, R17, RZ ;  /* 0x00000011eb0ed224 */ /* 0x002fca00078e02ff */
[----:B------:R0:W-:Y:S01]  /*2a820*/  @!P5 STG.E.U8 desc[UR56][R10.64+0x31], R14 ;  /* 0x0000310e0a00d986 */ /* 0x0001e2000c101138 */
[----:B------:R-:W-:-:S13]  /*2a830*/  ISETP.LT.OR P5, PT, R0, 0x39, !P2 ;  /* 0x000000390000780c */ /* 0x000fda00057a1670 */
[----:B0-----:R-:W-:-:S05]  /*2a840*/  @!P5 IMAD R10, R234, R17, RZ ;  /* 0x00000011ea0ad224 */ /* 0x001fca00078e02ff */
[----:B------:R0:W-:Y:S01]  /*2a850*/  @!P5 STG.E.U8 desc[UR56][R6.64+0x38], R10 ;  /* 0x0000380a0600d986 */ /* 0x0001e2000c101138 */
[C---:B------:R-:W-:Y:S02]  /*2a860*/  ISETP.LT.OR P5, PT, R0.reuse, 0x3a, !P2 ;  /* 0x0000003a0000780c */ /* 0x040fe400057a1670 */
[----:B------:R-:W-:-:S11]  /*2a870*/  ISETP.LT.OR P3, PT, R0, 0x39, !P4 ;  /* 0x000000390000780c */ /* 0x000fd60006761670 */
[----:B0-----:R-:W-:-:S05]  /*2a880*/  @!P5 IMAD R10, R233, R17, RZ ;  /* 0x00000011e90ad224 */ /* 0x001fca00078e02ff */
[----:B------:R0:W-:Y:S01]  /*2a890*/  @!P5 STG.E.U8 desc[UR56][R6.64+0x39], R10 ;  /* 0x0000390a0600d986 */ /* 0x0001e2000c101138 */
[----:B------:R-:W-:Y:S02]  /*2a8a0*/  ISETP.LT.OR P5, PT, R0, 0x3a, !P4 ;  /* 0x0000003a0000780c */ /* 0x000fe400067a1670 */
[----:B------:R-:W-:Y:S01]  /*2a8b0*/  @!P3 IADD3 R12, P1, R6, UR41, RZ ;  /* 0x00000029060cbc10 */ /* 0x000fe2000ff3e0ff */
[----:B------:R-:W-:-:S03]  /*2a8c0*/  @!P3 IMAD R14, R23, R17, RZ ;  /* 0x00000011170eb224 */ /* 0x000fc600078e02ff */
[----:B------:R-:W-:-:S05]  /*2a8d0*/  @!P3 IADD3.X R13, R7, UR40, RZ, P1, !PT ;  /* 0x00000028070dbc10 */ /* 0x000fca0008ffe4ff */
[----:B------:R1:W-:Y:S02]  /*2a8e0*/  @!P3 STG.E.U8 desc[UR56][R12.64+0x38], R14 ;  /* 0x0000380e0c00b986 */ /* 0x0003e4000c101138 */
[----:B0-----:R-:W-:-:S04]  /*2a8f0*/  @!P5 IADD3 R10, P6, R6, UR41, RZ ;  /* 0x00000029060adc10 */ /* 0x001fc8000ffde0ff */
[----:B------:R-:W-:Y:S01]  /*2a900*/  @!P5 IADD3.X R11, R7, UR40, RZ, P6, !PT ;  /* 0x00000028070bdc10 */ /* 0x000fe2000b7fe4ff */
[----:B-1----:R-:W2:Y:S01]  /*2a910*/  LDL.LU R13, [R1+0x244] ;  /* 0x00024400010d7983 */ /* 0x002ea20000300800 */
[----:B------:R-:W-:-:S03]  /*2a920*/  @!P5 IMAD R12, R22, R17, RZ ;  /* 0x00000011160cd224 */ /* 0x000fc600078e02ff */
[----:B------:R-:W3:Y:S04]  /*2a930*/  LDL.LU R14, [R1+0x248] ;  /* 0x00024800010e7983 */ /* 0x000ee80000300800 */
        /* <DEDUP_REMOVED lines=8> */
[----:B------:R-:W-:-:S04]  /*2a9c0*/  ISETP.GE.AND P5, PT, R232, 0x81, PT ;  /* 0x00000081e800780c */ /* 0x000fc80003fa6270 */
[C---:B------:R-:W-:Y:S02]  /*2a9d0*/  ISETP.LT.OR P3, PT, R0.reuse, 0x21, !P5 ;  /* 0x000000210000780c */ /* 0x040fe40006f61670 */
[----:B------:R-:W-:-:S13]  /*2a9e0*/  ISETP.LT.OR P2, PT, R0, 0x41, !P4 ;  /* 0x000000410000780c */ /* 0x000fda0006741670 */
[----:B------:R-:W-:-:S04]  /*2a9f0*/  @!P2 IADD3 R20, P6, R6, UR41, RZ ;  /* 0x000000290614ac10 */ /* 0x000fc8000ffde0ff */
[----:B------:R-:W-:Y:S02]  /*2aa00*/  @!P2 IADD3.X R21, R7, UR40, RZ, P6, !PT ;  /* 0x000000280715ac10 */ /* 0x000fe4000b7fe4ff */
[----:B------:R-:W-:Y:S01]  /*2aa10*/  ISETP.GE.AND P6, PT, R232, 0x89, PT ;  /* 0x00000089e800780c */ /* 0x000fe20003fc6270 */
[----:B--2---:R-:W-:-:S05]  /*2aa20*/  @!P3 IMAD R10, R11, R17, RZ ;  /* 0x000000110b0ab224 */ /* 0x004fca00078e02ff */
[----:B------:R0:W-:Y:S01]  /*2aa30*/  @!P3 STG.E.U8 desc[UR56][R4.64+0x20], R10 ;  /* 0x0000200a0400b986 */ /* 0x0001e2000c101138 */
[----:B------:R-:W-:-:S13]  /*2aa40*/  ISETP.LT.OR P3, PT, R0, 0x22, !P5 ;  /* 0x000000220000780c */ /* 0x000fda0006f61670 */
[----:B0-----:R-:W-:-:S05]  /*2aa50*/  @!P3 IMAD R10, R13, R17, RZ ;  /* 0x000000110d0ab224 */ /* 0x001fca00078e02ff */
[----:B------:R-:W-:Y:S01]  /*2aa60*/  @!P3 STG.E.U8 desc[UR56][R4.64+0x21], R10 ;  /* 0x0000210a0400b986 */ /* 0x000fe2000c101138 */
[----:B------:R-:W-:-:S13]  /*2aa70*/  ISETP.LT.OR P3, PT, R0, 0x21, !P6 ;  /* 0x000000210000780c */ /* 0x000fda0007761670 */
[----:B------:R-:W-:Y:S01]  /*2aa80*/  @!P3 IADD3 R12, P5, R4, UR41, RZ ;  /* 0x00000029040cbc10 */ /* 0x000fe2000ffbe0ff */
[----:B---3--:R-:W-:-:S03]  /*2aa90*/  @!P3 IMAD R14, R14, R17, RZ ;  /* 0x000000110e0eb224 */ /* 0x008fc600078e02ff */
[----:B------:R-:W-:-:S05]  /*2aaa0*/  @!P3 IADD3.X R13, R5, UR40, RZ, P5, !PT ;  /* 0x00000028050dbc10 */ /* 0x000fca000affe4ff */
[----:B------:R0:W-:Y:S04]  /*2aab0*/  @!P3 STG.E.U8 desc[UR56][R12.64+0x20], R14 ;  /* 0x0000200e0c00b986 */ /* 0x0001e8000c101138 */
[----:B0-----:R-:W2:Y:S01]  /*2aac0*/  LDL.LU R12, [R1+0x24c] ;  /* 0x00024c00010c7983 */ /* 0x001ea20000300800 */
[----:B------:R-:W-:-:S03]  /*2aad0*/  ISETP.LT.OR P5, PT, R0, 0x22, !P6 ;  /* 0x000000220000780c */ /* 0x000fc600077a1670 */
[----:B------:R-:W3:Y:S04]  /*2aae0*/  LDL.LU R13, [R1+0x254] ;  /* 0x00025400010d7983 */ /* 0x000ee80000300800 */
[----:B------:R-:W4:Y:S06]  /*2aaf0*/  LDL.LU R14, [R1+0x258] ;  /* 0x00025800010e7983 */ /* 0x000f2c0000300800 */
[----:B------:R-:W-:-:S04]  /*2ab00*/  @!P5 IADD3 R10, P6, R4, UR41, RZ ;  /* 0x00000029040adc10 */ /* 0x000fc8000ffde0ff */
[----:B------:R-:W-:Y:S01]  /*2ab10*/  @!P5 IADD3.X R11, R5, UR40, RZ, P6, !PT ;  /* 0x00000028050bdc10 */ /* 0x000fe2000b7fe4ff */
[----:B--2---:R-:W-:-:S05]  /*2ab20*/  @!P5 IMAD R12, R12, R17, RZ ;  /* 0x000000110c0cd224 */ /* 0x004fca00078e02ff */
[----:B------:R0:W-:Y:S04]  /*2ab30*/  @!P5 STG.E.U8 desc[UR56][R10.64+0x21], R12 ;  /* 0x0000210c0a00d986 */ /* 0x0001e8000c101138 */
[----:B0-----:R-:W2:Y:S01]  /*2ab40*/  LDL.LU R11, [R1+0x250] ;  /* 0x00025000010b7983 */ /* 0x001ea20000300800 */
[----:B------:R-:W-:-:S04]  /*2ab50*/  ISETP.GE.AND P5, PT, R232, 0x81, PT ;  /* 0x00000081e800780c */ /* 0x000fc80003fa6270 */
[----:B------:R-:W-:Y:S02]  /*2ab60*/  ISETP.LT.OR P3, PT, R0, 0x29, !P5 ;  /* 0x000000290000780c */ /* 0x000fe40006f61670 */
[----:B------:R-:W-:-:S11]  /*2ab70*/  ISETP.GE.AND P6, PT, R232, 0x89, PT ;  /* 0x00000089e800780c */ /* 0x000fd60003fc6270 */
[----:B--2---:R-:W-:-:S05]  /*2ab80*/  @!P3 IMAD R10, R11, R17, RZ ;  /* 0x000000110b0ab224 */ /* 0x004fca00078e02ff */
[----:B------:R3:W-:Y:S01]  /*2ab90*/  @!P3 STG.E.U8 desc[UR56][R4.64+0x28], R10 ;  /* 0x0000280a0400b986 */ /* 0x0007e2000c101138 */
[----:B------:R-:W-:-:S13]  /*2aba0*/  ISETP.LT.OR P3, PT, R0, 0x2a, !P5 ;  /* 0x0000002a0000780c */ /* 0x000fda0006f61670 */
[----:B---3--:R-:W-:-:S05]  /*2abb0*/  @!P3 IMAD R10, R13, R17, RZ ;  /* 0x000000110d0ab224 */ /* 0x008fca00078e02ff */
[----:B------:R-:W-:Y:S01]  /*2abc0*/  @!P3 STG.E.U8 desc[UR56][R4.64+0x29], R10 ;  /* 0x0000290a0400b986 */ /* 0x000fe2000c101138 */
[----:B------:R-:W-:-:S13]  /*2abd0*/  ISETP.LT.OR P3, PT, R0, 0x29, !P6 ;  /* 0x000000290000780c */ /* 0x000fda0007761670 */
[----:B------:R-:W-:Y:S01]  /*2abe0*/  @!P3 IADD3 R12, P5, R4, UR41, RZ ;  /* 0x00000029040cbc10 */ /* 0x000fe2000ffbe0ff */
[----:B----4-:R-:W-:-:S03]  /*2abf0*/  @!P3 IMAD R14, R14, R17, RZ ;  /* 0x000000110e0eb224 */ /* 0x010fc600078e02ff */
[----:B------:R-:W-:-:S05]  /*2ac00*/  @!P3 IADD3.X R13, R5, UR40, RZ, P5, !PT ;  /* 0x00000028050dbc10 */ /* 0x000fca000affe4ff */
[----:B------:R0:W-:Y:S04]  /*2ac10*/  @!P3 STG.E.U8 desc[UR56][R12.64+0x28], R14 ;  /* 0x0000280e0c00b986 */ /* 0x0001e8000c101138 */
[----:B0-----:R-:W2:Y:S04]  /*2ac20*/  LDL.LU R12, [R1+0x25c] ;  /* 0x00025c00010c7983 */ /* 0x001ea80000300800 */
[----:B------:R-:W3:Y:S04]  /*2ac30*/  LDL.LU R14, [R1+0x260] ;  /* 0x00026000010e7983 */ /* 0x000ee80000300800 */
[----:B------:R-:W4:Y:S01]  /*2ac40*/  LDL.LU R13, [R1+0x264] ;  /* 0x00026400010d7983 */ /* 0x000f220000300800 */
[----:B------:R-:W-:-:S13]  /*2ac50*/  ISETP.LT.OR P5, PT, R0, 0x2a, !P6 ;  /* 0x0000002a0000780c */ /* 0x000fda00077a1670 */
[----:B------:R-:W-:-:S04]  /*2ac60*/  @!P5 IADD3 R10, P6, R4, UR41, RZ ;  /* 0x00000029040adc10 */ /* 0x000fc8000ffde0ff */
[----:B------:R-:W-:Y:S02]  /*2ac70*/  @!P5 IADD3.X R11, R5, UR40, RZ, P6, !PT ;  /* 0x00000028050bdc10 */ /* 0x000fe4000b7fe4ff */
[----:B------:R-:W-:Y:S01]  /*2ac80*/  ISETP.GE.AND P6, PT, R232, 0x89, PT ;  /* 0x00000089e800780c */ /* 0x000fe20003fc6270 */
[----:B--2---:R-:W-:-:S05]  /*2ac90*/  @!P5 IMAD R12, R12, R17, RZ ;  /* 0x000000110c0cd224 */ /* 0x004fca00078e02ff */
[----:B------:R3:W-:Y:S01]  /*2aca0*/  @!P5 STG.E.U8 desc[UR56][R10.64+0x29], R12 ;  /* 0x0000290c0a00d986 */ /* 0x0007e2000c101138 */
[----:B------:R-:W-:-:S04]  /*2acb0*/  ISETP.GE.AND P5, PT, R232, 0x81, PT ;  /* 0x00000081e800780c */ /* 0x000fc80003fa6270 */
[----:B------:R-:W-:-:S13]  /*2acc0*/  ISETP.LT.OR P3, PT, R0, 0x31, !P5 ;  /* 0x000000310000780c */ /* 0x000fda0006f61670 */
[----:B---3--:R-:W-:-:S05]  /*2acd0*/  @!P3 IMAD R10, R14, R17, RZ ;  /* 0x000000110e0ab224 */ /* 0x008fca00078e02ff */
[----:B------:R4:W-:Y:S01]  /*2ace0*/  @!P3 STG.E.U8 desc[UR56][R4.64+0x30], R10 ;  /* 0x0000300a0400b986 */ /* 0x0009e2000c101138 */
[----:B------:R-:W-:-:S13]  /*2acf0*/  ISETP.LT.OR P3, PT, R0, 0x32, !P5 ;  /* 0x000000320000780c */ /* 0x000fda0006f61670 */
[----:B----4-:R-:W-:-:S05]  /*2ad00*/  @!P3 IMAD R10, R13, R17, RZ ;  /* 0x000000110d0ab224 */ /* 0x010fca00078e02ff */
[----:B------:R0:W-:Y:S01]  /*2ad10*/  @!P3 STG.E.U8 desc[UR56][R4.64+0x31], R10 ;  /* 0x0000310a0400b986 */ /* 0x0001e2000c101138 */
[----:B------:R-:W-:-:S13]  /*2ad20*/  ISETP.LT.OR P3, PT, R0, 0x31, !P6 ;  /* 0x000000310000780c */ /* 0x000fda0007761670 */
[----:B------:R-:W-:-:S04]  /*2ad30*/  @!P3 IADD3 R12, P5, R4, UR41, RZ ;  /* 0x00000029040cbc10 */ /* 0x000fc8000ffbe0ff */
[----:B------:R-:W-:Y:S02]  /*2ad40*/  @!P3 IADD3.X R13, R5, UR40, RZ, P5, !PT ;  /* 0x00000028050dbc10 */ /* 0x000fe4000affe4ff */
[----:B------:R-:W-:Y:S01]  /*2ad50*/  ISETP.LT.OR P5, PT, R0, 0x32, !P6 ;  /* 0x000000320000780c */ /* 0x000fe200077a1670 */
[----:B------:R-:W-:-:S05]  /*2ad60*/  @!P3 IMAD R14, R15, R17, RZ ;  /* 0x000000110f0eb224 */ /* 0x000fca00078e02ff */
[----:B------:R5:W-:Y:S07]  /*2ad70*/  @!P3 STG.E.U8 desc[UR56][R12.64+0x30], R14 ;  /* 0x0000300e0c00b986 */ /* 0x000bee000c101138 */
[----:B0-----:R-:W-:-:S04]  /*2ad80*/  @!P5 IADD3 R10, P6, R4, UR41, RZ ;  /* 0x00000029040adc10 */ /* 0x001fc8000ffde0ff */
[----:B------:R-:W-:Y:S01]  /*2ad90*/  @!P5 IADD3.X R11, R5, UR40, RZ, P6, !PT ;  /* 0x00000028050bdc10 */ /* 0x000fe2000b7fe4ff */
[----:B-----5:R-:W-:-:S05]  /*2ada0*/  @!P5 IMAD R12, R235, R17, RZ ;  /* 0x00000011eb0cd224 */ /* 0x020fca00078e02ff */
[----:B------:R0:W-:Y:S01]  /*2adb0*/  @!P5 STG.E.U8 desc[UR56][R10.64+0x31], R12 ;  /* 0x0000310c0a00d986 */ /* 0x0001e2000c101138 */
[----:B------:R-:W-:-:S04]  /*2adc0*/  ISETP.GE.AND P5, PT, R232, 0x81, PT ;  /* 0x00000081e800780c */ /* 0x000fc80003fa6270 */
[----:B------:R-:W-:-:S13]  /*2add0*/  ISETP.LT.OR P3, PT, R0, 0x39, !P5 ;  /* 0x000000390000780c */ /* 0x000fda0006f61670 */
[----:B0-----:R-:W-:-:S05]  /*2ade0*/  @!P3 IMAD R10, R234, R17, RZ ;  /* 0x00000011ea0ab224 */ /* 0x001fca00078e02ff */
[----:B------:R0:W-:Y:S01]  /*2adf0*/  @!P3 STG.E.U8 desc[UR56][R4.64+0x38], R10 ;  /* 0x0000380a0400b986 */ /* 0x0001e2000c101138 */
[----:B------:R-:W-:Y:S02]  /*2ae00*/  ISETP.LT.OR P3, PT, R0, 0x3a, !P5 ;  /* 0x0000003a0000780c */ /* 0x000fe40006f61670 */
[----:B------:R-:W-:-:S11]  /*2ae10*/  ISETP.GE.AND P6, PT, R232, 0x89, PT ;  /* 0x00000089e800780c */ /* 0x000fd60003fc6270 */
[----:B0-----:R-:W-:-:S05]  /*2ae20*/  @!P3 IMAD R10, R233, R17, RZ ;  /* 0x00000011e90ab224 */ /* 0x001fca00078e02ff */
[----:B------:R0:W-:Y:S01]  /*2ae30*/  @!P3 STG.E.U8 desc[UR56][R4.64+0x39], R10 ;  /* 0x0000390a0400b986 */ /* 0x0001e2000c101138 */
[----:B------:R-:W-:-:S13]  /*2ae40*/  ISETP.LT.OR P3, PT, R0, 0x39, !P6 ;  /* 0x000000390000780c */ /* 0x000fda0007761670 */
[----:B------:R-:W-:-:S04]  /*2ae50*/  @!P3 IADD3 R12, P5, R4, UR41, RZ ;  /* 0x00000029040cbc10 */ /* 0x000fc8000ffbe0ff */
[----:B------:R-:W-:Y:S02]  /*2ae60*/  @!P3 IADD3.X R13, R5, UR40, RZ, P5, !PT ;  /* 0x00000028050dbc10 */ /* 0x000fe4000affe4ff */
[----:B------:R-:W-:Y:S01]  /*2ae70*/  ISETP.LT.OR P5, PT, R0, 0x3a, !P6 ;  /* 0x0000003a0000780c */ /* 0x000fe200077a1670 */
[----:B------:R-:W-:-:S05]  /*2ae80*/  @!P3 IMAD R14, R23, R17, RZ ;  /* 0x00000011170eb224 */ /* 0x000fca00078e02ff */
[----:B------:R1:W-:Y:S07]  /*2ae90*/  @!P3 STG.E.U8 desc[UR56][R12.64+0x38], R14 ;  /* 0x0000380e0c00b986 */ /* 0x0003ee000c101138 */
[----:B0-----:R-:W-:Y:S01]  /*2aea0*/  @!P5 IADD3 R10, P6, R4, UR41, RZ ;  /* 0x00000029040adc10 */ /* 0x001fe2000ffde0ff */
[----:B-1----:R-:W2:Y:S03]  /*2aeb0*/  LDL.LU R13, [R1+0x204] ;  /* 0x00020400010d7983 */ /* 0x002ea60000300800 */
[----:B------:R-:W-:Y:S01]  /*2aec0*/  @!P5 IADD3.X R11, R5, UR40, RZ, P6, !PT ;  /* 0x00000028050bdc10 */ /* 0x000fe2000b7fe4ff */
[----:B------:R-:W-:Y:S01]  /*2aed0*/  @!P5 IMAD R12, R22, R17, RZ ;  /* 0x00000011160cd224 */ /* 0x000fe200078e02ff */
        /* <DEDUP_REMOVED lines=10> */
[----:B------:R-:W-:Y:S02]  /*2af80*/  ISETP.LT.OR P3, PT, R0, 0x21, !P6 ;  /* 0x000000210000780c */ /* 0x000fe40007761670 */
[----:B------:R-:W-:-:S11]  /*2af90*/  LOP3.LUT P2, RZ, R19, 0x800, RZ, 0xc0, !PT ;  /* 0x0000080013ff7812 */ /* 0x000fd6000784c0ff */
        /* <DEDUP_REMOVED lines=20> */
[----:B------:R-:W-:-:S13]  /*2b0e0*/  ISETP.LT.OR P3, PT, R0, 0x29, !P6 ;  /* 0x000000290000780c */ /* 0x000fda0007761670 */
        /* <DEDUP_REMOVED lines=16> */
[----:B------:R-:W-:-:S04]  /*2b1f0*/  ISETP.GE.AND P6, PT, R232, 0x101, PT ;  /* 0x00000101e800780c */ /* 0x000fc80003fc6270 */
[----:B------:R-:W-:Y:S01]  /*2b200*/  ISETP.LT.OR P3, PT, R0, 0x31, !P6 ;  /* 0x000000310000780c */ /* 0x000fe20007761670 */
[----:B--2---:R-:W-:-:S05]  /*2b210*/  @!P5 IMAD R12, R12, R17, RZ ;  /* 0x000000110c0cd224 */ /* 0x004fca00078e02ff */
[----:B------:R3:W-:Y:S07]  /*2b220*/  @!P5 STG.E.U8 desc[UR56][R10.64+0x29], R12 ;  /* 0x0000290c0a00d986 */ /* 0x0007ee000c101138 */
        /* <DEDUP_REMOVED lines=9> */
[----:B------:R-:W-:-:S12]  /*2b2c0*/  @!P3 IMAD R14, R15, R17, RZ ;  /* 0x000000110f0eb224 */ /* 0x000fd800078e02ff */
[----:B0-----:R-:W-:-:S04]  /*2b2d0*/  @!P5 IADD3 R10, P6, R2, UR41, RZ ;  /* 0x00000029020adc10 */ /* 0x001fc8000ffde0ff */
[----:B------:R-:W-:Y:S02]  /*2b2e0*/  @!P5 IADD3.X R11, R3, UR40, RZ, P6, !PT ;  /* 0x00000028030bdc10 */ /* 0x000fe4000b7fe4ff */
[----:B------:R-:W-:Y:S01]  /*2b2f0*/  ISETP.GE.AND P6, PT, R232, 0x101, PT ;  /* 0x00000101e800780c */ /* 0x000fe20003fc6270 */
[----:B------:R5:W-:Y:S03]  /*2b300*/  @!P3 STG.E.U8 desc[UR56][R12.64+0x30], R14 ;  /* 0x0000300e0c00b986 */ /* 0x000be6000c101138 */
[----:B------:R-:W-:Y:S01]  /*2b310*/  ISETP.LT.OR P3, PT, R0, 0x39, !P6 ;  /* 0x000000390000780c */ /* 0x000fe20007761670 */
[----:B-----5:R-:W-:-:S05]  /*2b320*/  @!P5 IMAD R12, R235, R17, RZ ;  /* 0x00000011eb0cd224 */ /* 0x020fca00078e02ff */
[----:B------:R0:W-:Y:S07]  /*2b330*/  @!P5 STG.E.U8 desc[UR56][R10.64+0x31], R12 ;  /* 0x0000310c0a00d986 */ /* 0x0001ee000c101138 */
[----:B0-----:R-:W-:-:S05]  /*2b340*/  @!P3 IMAD R10, R234, R17, RZ ;  /* 0x00000011ea0ab224 */ /* 0x001fca00078e02ff */
[----:B------:R0:W-:Y:S01]  /*2b350*/  @!P3 STG.E.U8 desc[UR56][R2.64+0x38], R10 ;  /* 0x0000380a0200b986 */ /* 0x0001e2000c101138 */
[C---:B------:R-:W-:Y:S02]  /*2b360*/  ISETP.LT.OR P3, PT, R0.reuse, 0x3a, !P6 ;  /* 0x0000003a0000780c */ /* 0x040fe40007761670 */
[----:B------:R-:W-:-:S11]  /*2b370*/  ISETP.LT.OR P5, PT, R0, 0x39, !P2 ;  /* 0x000000390000780c */ /* 0x000fd600057a1670 */
[----:B0-----:R-:W-:-:S05]  /*2b380*/  @!P3 IMAD R10, R233, R17, RZ ;  /* 0x00000011e90ab224 */ /* 0x001fca00078e02ff */
[----:B------:R0:W-:Y:S02]  /*2b390*/  @!P3 STG.E.U8 desc[UR56][R2.64+0x39], R10 ;  /* 0x0000390a0200b986 */ /* 0x0001e4000c101138 */
[----:B0-----:R-:W-:-:S04]  /*2b3a0*/  @!P5 IADD3 R10, P3, R2, UR41, RZ ;  /* 0x00000029020adc10 */ /* 0x001fc8000ff7e0ff */
[----:B------:R-:W-:Y:S02]  /*2b3b0*/  @!P5 IADD3.X R11, R3, UR40, RZ, P3, !PT ;  /* 0x00000028030bdc10 */ /* 0x000fe40009ffe4ff */
[----:B------:R-:W-:Y:S01]  /*2b3c0*/  ISETP.LT.OR P3, PT, R0, 0x3a, !P2 ;  /* 0x0000003a0000780c */ /* 0x000fe20005761670 */
[----:B------:R-:W-:-:S05]  /*2b3d0*/  @!P5 IMAD R14, R23, R17, RZ ;  /* 0x00000011170ed224 */ /* 0x000fca00078e02ff */
[----:B------:R0:W-:Y:S07]  /*2b3e0*/  @!P5 STG.E.U8 desc[UR56][R10.64+0x38], R14 ;  /* 0x0000380e0a00d986 */ /* 0x0001ee000c101138 */
[----:B------:R-:W-:-:S04]  /*2b3f0*/  @!P3 IADD3 R12, P6, R2, UR41, RZ ;  /* 0x00000029020cbc10 */ /* 0x000fc8000ffde0ff */
[----:B------:R-:W-:Y:S01]  /*2b400*/  @!P3 IADD3.X R13, R3, UR40, RZ, P6, !PT ;  /* 0x00000028030dbc10 */ /* 0x000fe2000b7fe4ff */
[----:B0-----:R-:W2:Y:S01]  /*2b410*/  LDL.LU R11, [R1+0x1c4] ;  /* 0x0001c400010b7983 */ /* 0x001ea20000300800 */
[----:B------:R-:W-:-:S03]  /*2b420*/  @!P3 IMAD R10, R22, R17, RZ ;  /* 0x00000011160ab224 */ /* 0x000fc600078e02ff */
[----:B------:R-:W3:Y:S04]  /*2b430*/  LDL.LU R235, [R1+0x1ec] ;  /* 0x0001ec0001eb7983 */ /* 0x000ee80000300800 */
[----:B------:R-:W4:Y:S04]  /*2b440*/  LDL.LU R234, [R1+0x1f0] ;  /* 0x0001f00001ea7983 */ /* 0x000f280000300800 */
[----:B------:R-:W5:Y:S04]  /*2b450*/  LDL.LU R233, [R1+0x1f4] ;  /* 0x0001f40001e97983 */ /* 0x000f680000300800 */
[----:B------:R-:W5:Y:S04]  /*2b460*/  LDL.LU R23, [R1+0x1f8] ;  /* 0x0001f80001177983 */ /* 0x000f680000300800 */
[----:B------:R-:W5:Y:S04]  /*2b470*/  LDL.LU R22, [R1+0x1fc] ;  /* 0x0001fc0001167983 */ /* 0x000f680000300800 */
[----:B------:R0:W-:Y:S04]  /*2b480*/  @!P3 STG.E.U8 desc[UR56][R12.64+0x39], R10 ;  /* 0x0000390a0c00b986 */ /* 0x0001e8000c101138 */
[----:B0-----:R-:W2:Y:S04]  /*2b490*/  LDL.LU R12, [R1+0x1c0] ;  /* 0x0001c000010c7983 */ /* 0x001ea80000300800 */
[----:B------:R-:W3:Y:S01]  /*2b4a0*/  LDL.LU R13, [R1+0x1c8] ;  /* 0x0001c800010d7983 */ /* 0x000ee20000300800 */
[----:B------:R-:W-:-:S04]  /*2b4b0*/  LOP3.LUT P1, RZ, R19, 0x1000, RZ, 0xc0, !PT ;  /* 0x0000100013ff7812 */ /* 0x000fc8000782c0ff */
[C---:B------:R-:W-:Y:S01]  /*2b4c0*/  ISETP.LT.OR P3, PT, R0.reuse, 0x21, !P1 ;  /* 0x000000210000780c */ /* 0x040fe20004f61670 */
[----:B------:R-:W-:Y:S01]  /*2b4d0*/  VIADD R9, R9, UR4 ;  /* 0x0000000409097c36 */ /* 0x000fe20008000000 */
[----:B------:R-:W-:-:S13]  /*2b4e0*/  ISETP.LT.OR P5, PT, R0, 0x21, !P0 ;  /* 0x000000210000780c */ /* 0x000fda00047a1670 */
[----:B------:R-:W-:-:S04]  /*2b4f0*/  @!P5 IADD3 R14, P6, R8, UR41, RZ ;  /* 0x00000029080edc10 */ /* 0x000fc8000ffde0ff */
[----:B------:R-:W-:Y:S01]  /*2b500*/  @!P5 IADD3.X R15, R9, UR40, RZ, P6, !PT ;  /* 0x00000028090fdc10 */ /* 0x000fe2000b7fe4ff */
[----:B--2---:R-:W-:-:S05]  /*2b510*/  @!P3 IMAD R10, R12, R17, RZ ;  /* 0x000000110c0ab224 */ /* 0x004fca00078e02ff */
[----:B------:R0:W-:Y:S01]  /*2b520*/  @!P3 STG.E.U8 desc[UR56][R8.64+0x20], R10 ;  /* 0x0000200a0800b986 */ /* 0x0001e2000c101138 */
[----:B------:R-:W-:Y:S01]  /*2b530*/  ISETP.LT.OR P3, PT, R0, 0x22, !P1 ;  /* 0x000000220000780c */ /* 0x000fe20004f61670 */
[----:B---3--:R-:W-:-:S12]  /*2b540*/  @!P5 IMAD R12, R13, R17, RZ ;  /* 0x000000110d0cd224 */ /* 0x008fd800078e02ff */
[----:B0-----:R-:W-:-:S05]  /*2b550*/  @!P3 IMAD R10, R11, R17, RZ ;  /* 0x000000110b0ab224 */ /* 0x001fca00078e02ff */
[----:B------:R-:W-:Y:S04]  /*2b560*/  @!P3 STG.E.U8 desc[UR56][R8.64+0x21], R10 ;  /* 0x0000210a0800b986 */ /* 0x000fe8000c101138 */
[----:B------:R0:W-:Y:S04]  /*2b570*/  @!P5 STG.E.U8 desc[UR56][R14.64+0x20], R12 ;  /* 0x0000200c0e00d986 */ /* 0x0001e8000c101138 */
[----:B0-----:R-:W2:Y:S01]  /*2b580*/  LDL.LU R14, [R1+0x1cc] ;  /* 0x0001cc00010e7983 */ /* 0x001ea20000300800 */
[----:B------:R-:W-:-:S03]  /*2b590*/  ISETP.LT.OR P3, PT, R0, 0x22, !P0 ;  /* 0x000000220000780c */ /* 0x000fc60004761670 */
[----:B------:R-:W3:Y:S10]  /*2b5a0*/  LDL.LU R15, [R1+0x194] ;  /* 0x00019400010f7983 */ /* 0x000ef40000300800 */
[----:B------:R-:W-:-:S04]  /*2b5b0*/  @!P3 IADD3 R10, P6, R8, UR41, RZ ;  /* 0x00000029080abc10 */ /* 0x000fc8000ffde0ff */
[----:B------:R-:W-:Y:S01]  /*2b5c0*/  @!P3 IADD3.X R11, R9, UR40, RZ, P6, !PT ;  /* 0x00000028090bbc10 */ /* 0x000fe2000b7fe4ff */
[----:B--2---:R-:W-:-:S05]  /*2b5d0*/  @!P3 IMAD R14, R14, R17, RZ ;  /* 0x000000110e0eb224 */ /* 0x004fca00078e02ff */
[----:B------:R0:W-:Y:S04]  /*2b5e0*/  @!P3 STG.E.U8 desc[UR56][R10.64+0x21], R14 ;  /* 0x0000210e0a00b986 */ /* 0x0001e8000c101138 */
[----:B0-----:R-:W2:Y:S04]  /*2b5f0*/  LDL.LU R10, [R1+0x1d0] ;  /* 0x0001d000010a7983 */ /* 0x001ea80000300800 */
[----:B------:R-:W4:Y:S04]  /*2b600*/  LDL.LU R11, [R1+0x1d4] ;  /* 0x0001d400010b7983 */ /* 0x000f280000300800 */
[----:B------:R-:W5:Y:S01]  /*2b610*/  LDL.LU R14, [R1+0x1d8] ;  /* 0x0001d800010e7983 */ /* 0x000f620000300800 */
[----:B------:R-:W-:-:S02]  /*2b620*/  ISETP.LT.OR P3, PT, R0, 0x29, !P1 ;  /* 0x000000290000780c */ /* 0x000fc40004f61670 */
[----:B------:R-:W-:-:S13]  /*2b630*/  ISETP.LT.OR P5, PT, R0, 0x29, !P0 ;  /* 0x000000290000780c */ /* 0x000fda00047a1670 */
[----:B------:R-:W-:-:S04]  /*2b640*/  @!P5 IADD3 R12, P6, R8, UR41, RZ ;  /* 0x00000029080cdc10 */ /* 0x000fc8000ffde0ff */
[----:B------:R-:W-:Y:S01]  /*2b650*/  @!P5 IADD3.X R13, R9, UR40, RZ, P6, !PT ;  /* 0x00000028090ddc10 */ /* 0x000fe2000b7fe4ff */
[----:B--2---:R-:W-:-:S05]  /*2b660*/  @!P3 IMAD R10, R10, R17, RZ ;  /* 0x000000110a0ab224 */ /* 0x004fca00078e02ff */
[----:B------:R4:W-:Y:S01]  /*2b670*/  @!P3 STG.E.U8 desc[UR56][R8.64+0x28], R10 ;  /* 0x0000280a0800b986 */ /* 0x0009e2000c101138 */
[----:B------:R-:W-:Y:S01]  /*2b680*/  ISETP.LT.OR P3, PT, R0, 0x2a, !P1 ;  /* 0x0000002a0000780c */ /* 0x000fe20004f61670 */
[----:B-----5:R-:W-:-:S12]  /*2b690*/  @!P5 IMAD R14, R14, R17, RZ ;  /* 0x000000110e0ed224 */ /* 0x020fd800078e02ff */
[----:B----4-:R-:W-:-:S05]  /*2b6a0*/  @!P3 IMAD R10, R11, R17, RZ ;  /* 0x000000110b0ab224 */ /* 0x010fca00078e02ff */
[----:B------:R-:W-:Y:S04]  /*2b6b0*/  @!P3 STG.E.U8 desc[UR56][R8.64+0x29], R10 ;  /* 0x0000290a0800b986 */ /* 0x000fe8000c101138 */
        /* <DEDUP_REMOVED lines=16> */
[----:B------:R-:W-:-:S13]  /*2b7c0*/  ISETP.LT.OR P3, PT, R0, 0x32, !P1 ;  /* 0x000000320000780c */ /* 0x000fda0004f61670 */
[----:B----4-:R-:W-:-:S05]  /*2b7d0*/  @!P3 IMAD R10, R11, R17, RZ ;  /* 0x000000110b0ab224 */ /* 0x010fca00078e02ff */
[----:B------:R0:W-:Y:S01]  /*2b7e0*/  @!P3 STG.E.U8 desc[UR56][R8.64+0x31], R10 ;  /* 0x0000310a0800b986 */ /* 0x0001e2000c101138 */
[----:B------:R-:W-:Y:S01]  /*2b7f0*/  ISETP.LT.OR P3, PT, R0, 0x32, !P0 ;  /* 0x000000320000780c */ /* 0x000fe20004761670 */
[----:B-----5:R-:W-:-:S05]  /*2b800*/  @!P5 IMAD R14, R14, R17, RZ ;  /* 0x000000110e0ed224 */ /* 0x020fca00078e02ff */
[----:B------:R1:W-:Y:S07]  /*2b810*/  @!P5 STG.E.U8 desc[UR56][R12.64+0x30], R14 ;  /* 0x0000300e0c00d986 */ /* 0x0003ee000c101138 */
        /* <DEDUP_REMOVED lines=27> */
[----:B0-----:R-:W3:Y:S01]  /*2b9d0*/  LDL.LU R11, [R1+0x180] ;  /* 0x00018000010b7983 */ /* 0x001ee20000300800 */
[----:B------:R-:W-:-:S04]  /*2b9e0*/  LOP3.LUT R19, R19, 0xfffffdff, RZ, 0xc0, !PT ;  /* 0xfffffdff13137812 */ /* 0x000fc800078ec0ff */
[----:B------:R-:W-:Y:S02]  /*2b9f0*/  @P2 LOP3.LUT R19, R19, 0x200, RZ, 0xfc, !PT ;  /* 0x0000020013132812 */ /* 0x000fe400078efcff */
[----:B------:R-:W-:-:S04]  /*2ba00*/  ISETP.GE.AND P2, PT, R232, 0x1, PT ;  /* 0x00000001e800780c */ /* 0x000fc80003f46270 */
[----:B------:R-:W-:Y:S02]  /*2ba10*/  ISETP.LT.OR P3, PT, R0, 0x41, !P2 ;  /* 0x000000410000780c */ /* 0x000fe40005761670 */
[----:B------:R-:W-:-:S04]  /*2ba20*/  LOP3.LUT R19, R19, 0xfffffbff, RZ, 0xc0, !PT ;  /* 0xfffffbff13137812 */ /* 0x000fc800078ec0ff */
[----:B------:R-:W-:Y:S02]  /*2ba30*/  @P1 LOP3.LUT R19, R19, 0x400, RZ, 0xfc, !PT ;  /* 0x0000040013131812 */ /* 0x000fe400078efcff */
[----:B------:R-:W-:-:S13]  /*2ba40*/  ISETP.LT.OR P1, PT, R0, 0x41, !P4 ;  /* 0x000000410000780c */ /* 0x000fda0006721670 */
[-C--:B----4-:R-:W-:Y:S02]  /*2ba50*/  @!P1 IMAD R14, R14, R17.reuse, RZ ;  /* 0x000000110e0e9224 */ /* 0x090fe400078e02ff */
[----:B---3--:R-:W-:-:S05]  /*2ba60*/  @!P3 IMAD R10, R11, R17, RZ ;  /* 0x000000110b0ab224 */ /* 0x008fca00078e02ff */
[----:B------:R2:W-:Y:S01]  /*2ba70*/  @!P3 STG.E.U8 desc[UR56][R6.64+0x40], R10 ;  /* 0x0000400a0600b986 */ /* 0x0005e2000c101138 */
[----:B------:R-:W-:-:S13]  /*2ba80*/  ISETP.LT.OR P3, PT, R0, 0x42, !P2 ;  /* 0x000000420000780c */ /* 0x000fda0005761670 */
[----:B--2---:R-:W-:-:S05]  /*2ba90*/  @!P3 IMAD R10, R13, R17, RZ ;  /* 0x000000110d0ab224 */ /* 0x004fca00078e02ff */
[----:B------:R-:W-:Y:S04]  /*2baa0*/  @!P3 STG.E.U8 desc[UR56][R6.64+0x41], R10 ;  /* 0x0000410a0600b986 */ /* 0x000fe8000c101138 */
        /* <DEDUP_REMOVED lines=18> */
[----:B0-----:R-:W-:-:S05]  /*2bbd0*/  @!P3 IMAD R10, R15, R17, RZ ;  /* 0x000000110f0ab224 */ /* 0x001fca00078e02ff */
[----:B------:R-:W-:Y:S04]  /*2bbe0*/  @!P3 STG.E.U8 desc[UR56][R6.64+0x49], R10 ;  /* 0x0000490a0600b986 */ /* 0x000fe8000c101138 */
[----:B------:R0:W-:Y:S04]  /*2bbf0*/  @!P5 STG.E.U8 desc[UR56][R12.64+0x48], R20 ;  /* 0x000048140c00d986 */ /* 0x0001e8000c101138 */
[----:B0-----:R-:W2:Y:S04]  /*2bc00*/  LDL.LU R12, [R1+0x19c] ;  /* 0x00019c00010c7983 */ /* 0x001ea80000300800 */
[----:B------:R-:W3:Y:S04]  /*2bc10*/  LDL.LU R20, [R1+0x1a0] ;  /* 0x0001a00001147983 */ /* 0x000ee80000300800 */
[----:B------:R-:W5:Y:S01]  /*2bc20*/  LDL.LU R13, [R1+0x1a4] ;  /* 0x0001a400010d7983 */ /* 0x000f620000300800 */
        /* <DEDUP_REMOVED lines=13> */
[----:B----4-:R-:W-:-:S12]  /*2bd00*/  @!P6 IMAD R20, R21, R17, RZ ;  /* 0x000000111514e224 */ /* 0x010fd800078e02ff */
[----:B-----5:R-:W-:-:S05]  /*2bd10*/  @!P3 IMAD R10, R13, R17, RZ ;  /* 0x000000110d0ab224 */ /* 0x020fca00078e02ff */
        /* <DEDUP_REMOVED lines=206> */
[----:B------:R-:W-:-:S02]  /*2ca00*/  LOP3.LUT P1, RZ, R19, 0x400, RZ, 0xc0, !PT ;  /* 0x0000040013ff7812 */ /* 0x000fc4000782c0ff */
[C---:B------:R-:W-:Y:S01]  /*2ca10*/  ISETP.LT.OR P5, PT, R0.reuse, 0x41, !P0 ;  /* 0x000000410000780c */ /* 0x040fe200047a1670 */
[----:B------:R-:W5:Y:S01]  /*2ca20*/  LDL.LU R15, [R1+0x94] ;  /* 0x00009400010f7983 */ /* 0x000f620000300800 */
[----:B------:R-:W-:-:S11]  /*2ca30*/  ISETP.LT.OR P3, PT, R0, 0x41, !P1 ;  /* 0x000000410000780c */ /* 0x000fd60004f61670 */
        /* <DEDUP_REMOVED lines=16> */
[----:B------:R-:W3:Y:S04]  /*2cb40*/  LDL.LU R11, [R1+0xd4] ;  /* 0x0000d400010b7983 */ /* 0x000ee80000300800 */
[----:B------:R-:W4:Y:S01]  /*2cb50*/  LDL.LU R14, [R1+0xd8] ;  /* 0x0000d800010e7983 */ /* 0x000f220000300800 */
[----:B------:R-:W-:-:S02]  /*2cb60*/  ISETP.LT.OR P3, PT, R0, 0x49, !P1 ;  /* 0x000000490000780c */ /* 0x000fc40004f61670 */
[----:B------:R-:W-:-:S13]  /*2cb70*/  ISETP.LT.OR P5, PT, R0, 0x49, !P0 ;  /* 0x000000490000780c */ /* 0x000fda00047a1670 */
[----:B------:R-:W-:-:S04]  /*2cb80*/  @!P5 IADD3 R12, P6, R8, UR41, RZ ;  /* 0x00000029080cdc10 */ /* 0x000fc8000ffde0ff */
[----:B------:R-:W-:Y:S01]  /*2cb90*/  @!P5 IADD3.X R13, R9, UR40, RZ, P6, !PT ;  /* 0x00000028090ddc10 */ /* 0x000fe2000b7fe4ff */
[----:B--2---:R-:W-:-:S05]  /*2cba0*/  @!P3 IMAD R10, R10, R17, RZ ;  /* 0x000000110a0ab224 */ /* 0x004fca00078e02ff */
[----:B------:R3:W-:Y:S01]  /*2cbb0*/  @!P3 STG.E.U8 desc[UR56][R8.64+0x48], R10 ;  /* 0x0000480a0800b986 */ /* 0x0007e2000c101138 */
[----:B------:R-:W-:Y:S01]  /*2cbc0*/  ISETP.LT.OR P3, PT, R0, 0x4a, !P1 ;  /* 0x0000004a0000780c */ /* 0x000fe20004f61670 */
[----:B----4-:R-:W-:-:S12]  /*2cbd0*/  @!P5 IMAD R14, R14, R17, RZ ;  /* 0x000000110e0ed224 */ /* 0x010fd800078e02ff */
[----:B---3--:R-:W-:-:S05]  /*2cbe0*/  @!P3 IMAD R10, R11, R17, RZ ;  /* 0x000000110b0ab224 */ /* 0x008fca00078e02ff */
        /* <DEDUP_REMOVED lines=21> */
[----:B----4-:R-:W-:-:S05]  /*2cd40*/  @!P5 IMAD R14, R14, R17, RZ ;  /* 0x000000110e0ed224 */ /* 0x010fca00078e02ff */
        /* <DEDUP_REMOVED lines=10> */
[----:B-----5:R-:W-:-:S05]  /*2cdf0*/  @!P3 IMAD R10, R233, R17, RZ ;  /* 0x00000011e90ab224 */ /* 0x020fca00078e02ff */
        /* <DEDUP_REMOVED lines=191> */
[----:B0-----:R-:W2:Y:S01]  /*2d9f0*/  LDL.LU R11, [R1] ;  /* 0x00000000010b7983 */ /* 0x001ea20000300800 */
        /* <DEDUP_REMOVED lines=41> */
[----:B------:R-:W-:Y:S02]  /*2dc90*/  ISETP.LT.OR P3, PT, R0, 0x71, !P6 ;  /* 0x000000710000780c */ /* 0x000fe40007761670 */
[----:B------:R-:W-:Y:S01]  /*2dca0*/  LOP3.LUT P1, RZ, R19, 0x100, RZ, 0xc0, !PT ;  /* 0x0000010013ff7812 */ /* 0x000fe2000782c0ff */
[----:B--2---:R-:W-:-:S05]  /*2dcb0*/  @!P5 IMAD R12, R12, R17, RZ ;  /* 0x000000110c0cd224 */ /* 0x004fca00078e02ff */
[----:B------:R3:W-:Y:S05]  /*2dcc0*/  @!P5 STG.E.U8 desc[UR56][R10.64+0x69], R12 ;  /* 0x0000690c0a00d986 */ /* 0x0007ea000c101138 */
        /* <DEDUP_REMOVED lines=15> */
[----:B-----5:R-:W-:-:S12]  /*2ddc0*/  @!P5 IMAD R12, R235, R17, RZ ;  /* 0x00000011eb0cd224 */ /* 0x020fd800078e02ff */
[----:B------:R-:W-:Y:S01]  /*2ddd0*/  @!P3 IMAD R21, R234, R17, RZ ;  /* 0x00000011ea15b224 */ /* 0x000fe200078e02ff */
[----:B------:R0:W-:Y:S04]  /*2dde0*/  @!P5 STG.E.U8 desc[UR56][R10.64+0x71], R12 ;  /* 0x0000710c0a00d986 */ /* 0x0001e8000c101138 */
[----:B------:R1:W-:Y:S01]  /*2ddf0*/  @!P3 STG.E.U8 desc[UR56][R2.64+0x78], R21 ;  /* 0x000078150200b986 */ /* 0x0003e2000c101138 */
[C---:B------:R-:W-:Y:S02]  /*2de00*/  ISETP.LT.OR P3, PT, R0.reuse, 0x7a, !P6 ;  /* 0x0000007a0000780c */ /* 0x040fe40007761670 */
[----:B------:R-:W-:-:S11]  /*2de10*/  ISETP.LT.OR P5, PT, R0, 0x79, !P2 ;  /* 0x000000790000780c */ /* 0x000fd600057a1670 */
[----:B------:R-:W-:-:S05]  /*2de20*/  @!P3 IMAD R23, R23, R17, RZ ;  /* 0x000000111717b224 */ /* 0x000fca00078e02ff */
[----:B------:R2:W-:Y:S01]  /*2de30*/  @!P3 STG.E.U8 desc[UR56][R2.64+0x79], R23 ;  /* 0x000079170200b986 */ /* 0x0005e2000c101138 */
[----:B0-----:R-:W-:-:S04]  /*2de40*/  @!P5 IADD3 R10, P3, R2, UR41, RZ ;  /* 0x00000029020adc10 */ /* 0x001fc8000ff7e0ff */
[----:B------:R-:W-:Y:S02]  /*2de50*/  @!P5 IADD3.X R11, R3, UR40, RZ, P3, !PT ;  /* 0x00000028030bdc10 */ /* 0x000fe40009ffe4ff */
[----:B------:R-:W-:Y:S01]  /*2de60*/  ISETP.LT.OR P3, PT, R0, 0x7a, !P2 ;  /* 0x0000007a0000780c */ /* 0x000fe20005761670 */
[----:B------:R-:W-:-:S12]  /*2de70*/  @!P5 IMAD R233, R233, R17, RZ ;  /* 0x00000011e9e9d224 */ /* 0x000fd800078e02ff */
[----:B------:R-:W-:Y:S01]  /*2de80*/  @!P3 IADD3 R12, P6, R2, UR41, RZ ;  /* 0x00000029020cbc10 */ /* 0x000fe2000ffde0ff */
[----:B-1----:R-:W-:-:S03]  /*2de90*/  @!P3 IMAD R21, R22, R17, RZ ;  /* 0x000000111615b224 */ /* 0x002fc600078e02ff */
[----:B------:R-:W-:Y:S01]  /*2dea0*/  @!P3 IADD3.X R13, R3, UR40, RZ, P6, !PT ;  /* 0x00000028030dbc10 */ /* 0x000fe2000b7fe4ff */
[----:B------:R0:W-:Y:S04]  /*2deb0*/  @!P5 STG.E.U8 desc[UR56][R10.64+0x78], R233 ;  /* 0x000078e90a00d986 */ /* 0x0001e8000c101138 */
[----:B------:R1:W-:Y:S01]  /*2dec0*/  @!P3 STG.E.U8 desc[UR56][R12.64+0x79], R21 ;  /* 0x000079150c00b986 */ /* 0x0003e2000c101138 */
[----:B------:R-:W-:-:S13]  /*2ded0*/  ISETP.LT.OR P3, PT, R0, 0x61, !P1 ;  /* 0x000000610000780c */ /* 0x000fda0004f61670 */
[----:B--2---:R-:W-:-:S05]  /*2dee0*/  @!P3 IMAD R23, R216, R17, RZ ;  /* 0x00000011d817b224 */ /* 0x004fca00078e02ff */
[----:B------:R2:W-:Y:S01]  /*2def0*/  @!P3 STG.E.U8 desc[UR56][R8.64+0x60], R23 ;  /* 0x000060170800b986 */ /* 0x0005e2000c101138 */
[C---:B------:R-:W-:Y:S02]  /*2df00*/  ISETP.LT.OR P3, PT, R0.reuse, 0x62, !P1 ;  /* 0x000000620000780c */ /* 0x040fe40004f61670 */
[----:B------:R-:W-:-:S11]  /*2df10*/  ISETP.LT.OR P5, PT, R0, 0x61, !P0 ;  /* 0x000000610000780c */ /* 0x000fd600047a1670 */
[----:B------:R-:W-:-:S05]  /*2df20*/  @!P3 IMAD R217, R217, R17, RZ ;  /* 0x00000011d9d9b224 */ /* 0x000fca00078e02ff */
[----:B------:R-:W-:Y:S01]  /*2df30*/  @!P3 STG.E.U8 desc[UR56][R8.64+0x61], R217 ;  /* 0x000061d90800b986 */ /* 0x000fe2000c101138 */
[----:B------:R-:W-:Y:S02]  /*2df40*/  ISETP.LT.OR P3, PT, R0, 0x62, !P0 ;  /* 0x000000620000780c */ /* 0x000fe40004761670 */
[----:B0-----:R-:W-:-:S04]  /*2df50*/  @!P5 IADD3 R10, P6, R8, UR41, RZ ;  /* 0x00000029080adc10 */ /* 0x001fc8000ffde0ff */
[----:B------:R-:W-:Y:S01]  /*2df60*/  @!P5 IADD3.X R11, R9, UR40, RZ, P6, !PT ;  /* 0x00000028090bdc10 */ /* 0x000fe2000b7fe4ff */
[----:B-1----:R-:W-:-:S06]  /*2df70*/  @!P5 IMAD R21, R218, R17, RZ ;  /* 0x00000011da15d224 */ /* 0x002fcc00078e02ff */
[----:B------:R-:W-:Y:S01]  /*2df80*/  @!P3 IADD3 R12, P6, R8, UR41, RZ ;  /* 0x00000029080cbc10 */ /* 0x000fe2000ffde0ff */
[----:B------:R-:W-:-:S03]  /*2df90*/  @!P3 IMAD R219, R219, R17, RZ ;  /* 0x00000011dbdbb224 */ /* 0x000fc600078e02ff */
        /* <DEDUP_REMOVED lines=13> */
[----:B------:R-:W-:-:S06]  /*2e070*/  @!P5 IMAD R21, R222, R17, RZ ;  /* 0x00000011de15d224 */ /* 0x000fcc00078e02ff */
[----:B-1----:R-:W-:Y:S01]  /*2e080*/  @!P3 IADD3 R12, P6, R8, UR41, RZ ;  /* 0x00000029080cbc10 */ /* 0x002fe2000ffde0ff */
[----:B------:R-:W-:-:S03]  /*2e090*/  @!P3 IMAD R223, R223, R17, RZ ;  /* 0x00000011dfdfb224 */ /* 0x000fc600078e02ff */
[----:B------:R-:W-:Y:S01]  /*2e0a0*/  @!P3 IADD3.X R13, R9, UR40, RZ, P6, !PT ;  /* 0x00000028090dbc10 */ /* 0x000fe2000b7fe4ff */
[----:B------:R0:W-:Y:S04]  /*2e0b0*/  @!P5 STG.E.U8 desc[UR56][R10.64+0x68], R21 ;  /* 0x000068150a00d986 */ /* 0x0001e8000c101138 */
[----:B------:R-:W-:Y:S01]  /*2e0c0*/  @!P3 STG.E.U8 desc[UR56][R12.64+0x69], R223 ;  /* 0x000069df0c00b986 */ /* 0x000fe2000c101138 */
        /* <DEDUP_REMOVED lines=11> */
[----:B------:R-:W-:Y:S01]  /*2e180*/  @!P3 IADD3 R20, P6, R8, UR41, RZ ;  /* 0x000000290814bc10 */ /* 0x000fe2000ffde0ff */
[----:B------:R-:W-:-:S03]  /*2e190*/  @!P3 IMAD R227, R227, R17, RZ ;  /* 0x00000011e3e3b224 */ /* 0x000fc600078e02ff */
[----:B------:R-:W-:Y:S01]  /*2e1a0*/  @!P3 IADD3.X R21, R9, UR40, RZ, P6, !PT ;  /* 0x000000280915bc10 */ /* 0x000fe2000b7fe4ff */
[----:B------:R0:W-:Y:S04]  /*2e1b0*/  @!P5 STG.E.U8 desc[UR56][R10.64+0x70], R217 ;  /* 0x000070d90a00d986 */ /* 0x0001e8000c101138 */
[----:B------:R-:W-:Y:S01]  /*2e1c0*/  @!P3 STG.E.U8 desc[UR56][R20.64+0x71], R227 ;  /* 0x000071e31400b986 */ /* 0x000fe2000c101138 */
[----:B------:R-:W-:-:S13]  /*2e1d0*/  ISETP.LT.OR P3, PT, R0, 0x79, !P1 ;  /* 0x000000790000780c */ /* 0x000fda0004f61670 */
[----:B-1----:R-:W-:-:S05]  /*2e1e0*/  @!P3 IMAD R23, R228, R17, RZ ;  /* 0x00000011e417b224 */ /* 0x002fca00078e02ff */
[----:B------:R1:W-:Y:S01]  /*2e1f0*/  @!P3 STG.E.U8 desc[UR56][R8.64+0x78], R23 ;  /* 0x000078170800b986 */ /* 0x0003e2000c101138 */
[C---:B------:R-:W-:Y:S02]  /*2e200*/  ISETP.LT.OR P3, PT, R0.reuse, 0x7a, !P1 ;  /* 0x0000007a0000780c */ /* 0x040fe40004f61670 */
[----:B------:R-:W-:-:S11]  /*2e210*/  ISETP.LT.OR P5, PT, R0, 0x79, !P0 ;  /* 0x000000790000780c */ /* 0x000fd600047a1670 */
[----:B------:R-:W-:-:S05]  /*2e220*/  @!P3 IMAD R229, R229, R17, RZ ;  /* 0x00000011e5e5b224 */ /* 0x000fca00078e02ff */
[----:B------:R-:W-:Y:S01]  /*2e230*/  @!P3 STG.E.U8 desc[UR56][R8.64+0x79], R229 ;  /* 0x000079e50800b986 */ /* 0x000fe2000c101138 */
[----:B------:R-:W-:Y:S02]  /*2e240*/  ISETP.LT.OR P3, PT, R0, 0x7a, !P0 ;  /* 0x0000007a0000780c */ /* 0x000fe40004761670 */
[----:B------:R-:W-:Y:S02]  /*2e250*/  @!P5 IADD3 R12, P6, R8, UR41, RZ ;  /* 0x00000029080cdc10 */ /* 0x000fe4000ffde0ff */
[----:B------:R-:W-:Y:S02]  /*2e260*/  LOP3.LUT R19, R19, 0xffffffbf, RZ, 0xc0, !PT ;  /* 0xffffffbf13137812 */ /* 0x000fe400078ec0ff */
[----:B------:R-:W-:Y:S01]  /*2e270*/  @!P5 IADD3.X R13, R9, UR40, RZ, P6, !PT ;  /* 0x00000028090ddc10 */ /* 0x000fe2000b7fe4ff */
[----:B0-----:R-:W-:Y:S01]  /*2e280*/  @!P5 IMAD R217, R230, R17, RZ ;  /* 0x00000011e6d9d224 */ /* 0x001fe200078e02ff */
[----:B------:R-:W-:-:S05]  /*2e290*/  @P2 LOP3.LUT R19, R19, 0x40, RZ, 0xfc, !PT ;  /* 0x0000004013132812 */ /* 0x000fca00078efcff */
[----:B------:R-:W-:Y:S01]  /*2e2a0*/  @!P3 IADD3 R10, P6, R8, UR41, RZ ;  /* 0x00000029080abc10 */ /* 0x000fe2000ffde0ff */
[----:B------:R-:W-:Y:S01]  /*2e2b0*/  @!P3 IMAD R231, R231, R17, RZ ;  /* 0x00000011e7e7b224 */ /* 0x000fe200078e02ff */
[----:B------:R-:W-:Y:S02]  /*2e2c0*/  ISETP.GE.AND P2, PT, R232, 0x1, PT ;  /* 0x00000001e800780c */ /* 0x000fe40003f46270 */
[----:B------:R-:W-:Y:S01]  /*2e2d0*/  @!P3 IADD3.X R11, R9, UR40, RZ, P6, !PT ;  /* 0x00000028090bbc10 */ /* 0x000fe2000b7fe4ff */
[----:B------:R0:W-:Y:S04]  /*2e2e0*/  @!P5 STG.E.U8 desc[UR56][R12.64+0x78], R217 ;  /* 0x000078d90c00d986 */ /* 0x0001e8000c101138 */
[----:B------:R-:W-:Y:S01]  /*2e2f0*/  @!P3 STG.E.U8 desc[UR56][R10.64+0x79], R231 ;  /* 0x000079e70a00b986 */ /* 0x000fe2000c101138 */
[----:B------:R-:W-:-:S13]  /*2e300*/  ISETP.LT.OR P3, PT, R0, 0x81, !P2 ;  /* 0x000000810000780c */ /* 0x000fda0005761670 */
[----:B-1----:R-:W-:-:S05]  /*2e310*/  @!P3 IMAD R23, R200, R17, RZ ;  /* 0x00000011c817b224 */ /* 0x002fca00078e02ff */
[----:B------:R-:W-:Y:S01]  /*2e320*/  @!P3 STG.E.U8 desc[UR56][R6.64+0x80], R23 ;  /* 0x000080170600b986 */ /* 0x000fe2000c101138 */
[C---:B------:R-:W-:Y:S02]  /*2e330*/  ISETP.LT.OR P3, PT, R0.reuse, 0x82, !P2 ;  /* 0x000000820000780c */ /* 0x040fe40005761670 */
[----:B------:R-:W-:Y:S02]  /*2e340*/  P2R R216, PR, RZ, 0x2 ;  /* 0x00000002ffd87803 */ /* 0x000fe40000000000 */
[----:B------:R-:W-:-:S09]  /*2e350*/  ISETP.LT.OR P1, PT, R0, 0x81, !P4 ;  /* 0x000000810000780c */ /* 0x000fd20006721670 */
[----:B------:R-:W-:-:S05]  /*2e360*/  @!P3 IMAD R201, R201, R17, RZ ;  /* 0x00000011c9c9b224 */ /* 0x000fca00078e02ff */
[----:B------:R1:W-:Y:S01]  /*2e370*/  @!P3 STG.E.U8 desc[UR56][R6.64+0x81], R201 ;  /* 0x000081c90600b986 */ /* 0x0003e2000c101138 */
[----:B------:R-:W-:Y:S01]  /*2e380*/  ISETP.LT.OR P3, PT, R0, 0x82, !P4 ;  /* 0x000000820000780c */ /* 0x000fe20006761670 */
[----:B0-----:R-:W-:-:S12]  /*2e390*/  @!P1 IMAD R13, R202, R17, RZ ;  /* 0x00000011ca0d9224 */ /* 0x001fd800078e02ff */
[----:B------:R-:W-:Y:S01]  /*2e3a0*/  @!P3 IADD3 R20, P5, R6, UR41, RZ ;  /* 0x000000290614bc10 */ /* 0x000fe2000ffbe0ff */
[----:B------:R-:W-:-:S03]  /*2e3b0*/  @!P3 IMAD R203, R203, R17, RZ ;  /* 0x00000011cbcbb224 */ /* 0x000fc600078e02ff */
[----:B------:R-:W-:Y:S01]  /*2e3c0*/  @!P3 IADD3.X R21, R7, UR40, RZ, P5, !PT ;  /* 0x000000280715bc10 */ /* 0x000fe2000affe4ff */
[----:B------:R-:W-:Y:S04]  /*2e3d0*/  @!P1 STG.E.U8 desc[UR56][R14.64+0x80], R13 ;  /* 0x0000800d0e009986 */ /* 0x000fe8000c101138 */
[----:B------:R0:W-:Y:S01]  /*2e3e0*/  @!P3 STG.E.U8 desc[UR56][R20.64+0x81], R203 ;  /* 0x000081cb1400b986 */ /* 0x0001e2000c101138 */
        /* <DEDUP_REMOVED lines=8> */
[----:B------:R-:W-:-:S04]  /*2e470*/  @!P5 IADD3 R10, P6, R6, UR41, RZ ;  /* 0x00000029060adc10 */ /* 0x000fc8000ffde0ff */
[----:B------:R-:W-:Y:S01]  /*2e480*/  @!P5 IADD3.X R11, R7, UR40, RZ, P6, !PT ;  /* 0x00000028070bdc10 */ /* 0x000fe2000b7fe4ff */
[----:B0-----:R-:W-:-:S06]  /*2e490*/  @!P5 IMAD R21, R206, R17, RZ ;  /* 0x00000011ce15d224 */ /* 0x001fcc00078e02ff */
[----:B------:R-:W-:Y:S01]  /*2e4a0*/  @!P3 IADD3 R22, P6, R6, UR41, RZ ;  /* 0x000000290616bc10 */ /* 0x000fe2000ffde0ff */
[----:B------:R-:W-:-:S03]  /*2e4b0*/  @!P3 IMAD R207, R207, R17, RZ ;  /* 0x00000011cfcfb224 */ /* 0x000fc600078e02ff */
[----:B------:R-:W-:Y:S01]  /*2e4c0*/  @!P3 IADD3.X R23, R7, UR40, RZ, P6, !PT ;  /* 0x000000280717bc10 */ /* 0x000fe2000b7fe4ff */
[----:B------:R0:W-:Y:S04]  /*2e4d0*/  @!P5 STG.E.U8 desc[UR56][R10.64+0x88], R21 ;  /* 0x000088150a00d986 */ /* 0x0001e8000c101138 */
[----:B------:R-:W-:Y:S01]  /*2e4e0*/  @!P3 STG.E.U8 desc[UR56][R22.64+0x89], R207 ;  /* 0x000089cf1600b986 */ /* 0x000fe2000c101138 */
[C---:B------:R-:W-:Y:S02]  /*2e4f0*/  ISETP.LT.OR P3, PT, R0.reuse, 0x91, !P2 ;  /* 0x000000910000780c */ /* 0x040fe40005761670 */
[----:B------:R-:W-:-:S11]  /*2e500*/  ISETP.LT.OR P6, PT, R0, 0x91, !P4 ;  /* 0x000000910000780c */ /* 0x000fd600067c1670 */
[----:B-1----:R-:W-:-:S05]  /*2e510*/  @!P3 IMAD R201, R208, R17, RZ ;  /* 0x00000011d0c9b224 */ /* 0x002fca00078e02ff */
[----:B------:R1:W-:Y:S01]  /*2e520*/  @!P3 STG.E.U8 desc[UR56][R6.64+0x90], R201 ;  /* 0x000090c90600b986 */ /* 0x0003e2000c101138 */
[C---:B------:R-:W-:Y:S02]  /*2e530*/  ISETP.LT.OR P3, PT, R0.reuse, 0x92, !P2 ;  /* 0x000000920000780c */ /* 0x040fe40005761670 */
[----:B------:R-:W-:Y:S02]  /*2e540*/  ISETP.LT.OR P5, PT, R0, 0x92, !P4 ;  /* 0x000000920000780c */ /* 0x000fe400067a1670 */
[----:B------:R-:W-:-:S09]  /*2e550*/  @!P6 IADD3 R12, P1, R6, UR41, RZ ;  /* 0x00000029060cec10 */ /* 0x000fd2000ff3e0ff */
[----:B------:R-:W-:Y:S01]  /*2e560*/  @!P3 IMAD R209, R209, R17, RZ ;  /* 0x00000011d1d1b224 */ /* 0x000fe200078e02ff */
[----:B------:R-:W-:-:S04]  /*2e570*/  @!P6 IADD3.X R13, R7, UR40, RZ, P1, !PT ;  /* 0x00000028070dec10 */ /* 0x000fc80008ffe4ff */
[----:B------:R-:W-:Y:S01]  /*2e580*/  @!P3 STG.E.U8 desc[UR56][R6.64+0x91], R209 ;  /* 0x000091d10600b986 */ /* 0x000fe2000c101138 */
[----:B------:R-:W-:Y:S01]  /*2e590*/  @!P5 IADD3 R14, P3, R6, UR41, RZ ;  /* 0x00000029060edc10 */ /* 0x000fe2000ff7e0ff */
[-C--:B0-----:R-:W-:Y:S02]  /*2e5a0*/  @!P6 IMAD R11, R210, R17.reuse, RZ ;  /* 0x00000011d20be224 */ /* 0x081fe400078e02ff */
[----:B------:R-:W-:Y:S01]  /*2e5b0*/  @!P5 IMAD R211, R211, R17, RZ ;  /* 0x00000011d3d3d224 */ /* 0x000fe200078e02ff */
[----:B------:R-:W-:Y:S02]  /*2e5c0*/  @!P5 IADD3.X R15, R7, UR40, RZ, P3, !PT ;  /* 0x00000028070fdc10 */ /* 0x000fe40009ffe4ff */
        /* <DEDUP_REMOVED lines=10> */
[----:B------:R-:W-:Y:S01]  /*2e670*/  @!P3 IADD3 R20, P1, R6, UR41, RZ ;  /* 0x000000290614bc10 */ /* 0x000fe2000ff3e0ff */
[----:B0-----:R-:W-:-:S03]  /*2e680*/  @!P3 IMAD R15, R214, R17, RZ ;  /* 0x00000011d60fb224 */ /* 0x001fc600078e02ff */
[----:B------:R-:W-:-:S07]  /*2e690*/  @!P3 IADD3.X R21, R7, UR40, RZ, P1, !PT ;  /* 0x000000280715bc10 */ /* 0x000fce0008ffe4ff */
[----:B------:R-:W-:Y:S01]  /*2e6a0*/  @!P5 IADD3 R22, P6, R6, UR41, RZ ;  /* 0x000000290616dc10 */ /* 0x000fe2000ffde0ff */
[----:B------:R-:W-:-:S03]  /*2e6b0*/  @!P5 IMAD R215, R215, R17, RZ ;  /* 0x00000011d7d7d224 */ /* 0x000fc600078e02ff */
[----:B------:R-:W-:Y:S01]  /*2e6c0*/  @!P5 IADD3.X R23, R7, UR40, RZ, P6, !PT ;  /* 0x000000280717dc10 */ /* 0x000fe2000b7fe4ff */
[----:B------:R-:W-:Y:S04]  /*2e6d0*/  @!P3 STG.E.U8 desc[UR56][R20.64+0x98], R15 ;  /* 0x0000980f1400b986 */ /* 0x000fe8000c101138 */
[----:B------:R0:W-:Y:S01]  /*2e6e0*/  @!P5 STG.E.U8 desc[UR56][R22.64+0x99], R215 ;  /* 0x000099d71600d986 */ /* 0x0001e2000c101138 */
[----:B------:R-:W-:-:S04]  /*2e6f0*/  ISETP.GE.AND P5, PT, R232, 0x81, PT ;  /* 0x00000081e800780c */ /* 0x000fc80003fa6270 */
[C---:B------:R-:W-:Y:S02]  /*2e700*/  ISETP.LT.OR P3, PT, R0.reuse, 0x81, !P5 ;  /* 0x000000810000780c */ /* 0x040fe40006f61670 */
[----:B------:R-:W-:-:S11]  /*2e710*/  ISETP.LT.OR P2, PT, R0, 0xa1, !P4 ;  /* 0x000000a10000780c */ /* 0x000fd60006741670 */
[----:B-1----:R-:W-:-:S05]  /*2e720*/  @!P3 IMAD R201, R184, R17, RZ ;  /* 0x00000011b8c9b224 */ /* 0x002fca00078e02ff */
[----:B------:R-:W-:Y:S01]  /*2e730*/  @!P3 STG.E.U8 desc[UR56][R4.64+0x80], R201 ;  /* 0x000080c90400b986 */ /* 0x000fe2000c101138 */
[----:B------:R-:W-:Y:S02]  /*2e740*/  ISETP.LT.OR P3, PT, R0, 0x82, !P5 ;  /* 0x000000820000780c */ /* 0x000fe40006f61670 */
[----:B------:R-:W-:-:S04]  /*2e750*/  @!P2 IADD3 R10, P6, R6, UR41, RZ ;  /* 0x00000029060aac10 */ /* 0x000fc8000ffde0ff */
[----:B------:R-:W-:Y:S02]  /*2e760*/  @!P2 IADD3.X R11, R7, UR40, RZ, P6, !PT ;  /* 0x00000028070bac10 */ /* 0x000fe4000b7fe4ff */
[----:B------:R-:W-:-:S05]  /*2e770*/  ISETP.GE.AND P6, PT, R232, 0x89, PT ;  /* 0x00000089e800780c */ /* 0x000fca0003fc6270 */
[----:B------:R-:W-:-:S05]  /*2e780*/  @!P3 IMAD R185, R185, R17, RZ ;  /* 0x00000011b9b9b224 */ /* 0x000fca00078e02ff */
[----:B------:R1:W-:Y:S01]  /*2e790*/  @!P3 STG.E.U8 desc[UR56][R4.64+0x81], R185 ;  /* 0x000081b90400b986 */ /* 0x0003e2000c101138 */
[----:B------:R-:W-:-:S13]  /*2e7a0*/  ISETP.LT.OR P3, PT, R0, 0x81, !P6 ;  /* 0x000000810000780c */ /* 0x000fda0007761670 */
[----:B------:R-:W-:-:S04]  /*2e7b0*/  @!P3 IADD3 R12, P5, R4, UR41, RZ ;  /* 0x00000029040cbc10 */ /* 0x000fc8000ffbe0ff */
[----:B------:R-:W-:Y:S02]  /*2e7c0*/  @!P3 IADD3.X R13, R5, UR40, RZ, P5, !PT ;  /* 0x00000028050dbc10 */ /* 0x000fe4000affe4ff */
[----:B------:R-:W-:Y:S01]  /*2e7d0*/  ISETP.LT.OR P5, PT, R0, 0x82, !P6 ;  /* 0x000000820000780c */ /* 0x000fe200077a1670 */
[----:B0-----:R-:W-:-:S12]  /*2e7e0*/  @!P3 IMAD R23, R186, R17, RZ ;  /* 0x00000011ba17b224 */ /* 0x001fd800078e02ff */
[----:B------:R-:W-:Y:S01]  /*2e7f0*/  @!P5 IADD3 R14, P6, R4, UR41, RZ ;  /* 0x00000029040edc10 */ /* 0x000fe2000ffde0ff */
[----:B------:R-:W-:-:S03]  /*2e800*/  @!P5 IMAD R187, R187, R17, RZ ;  /* 0x00000011bbbbd224 */ /* 0x000fc600078e02ff */
[----:B------:R-:W-:Y:S01]  /*2e810*/  @!P5 IADD3.X R15, R5, UR40, RZ, P6, !PT ;  /* 0x00000028050fdc10 */ /* 0x000fe2000b7fe4ff */
[----:B------:R0:W-:Y:S04]  /*2e820*/  @!P3 STG.E.U8 desc[UR56][R12.64+0x80], R23 ;  /* 0x000080170c00b986 */ /* 0x0001e8000c101138 */
[----:B------:R-:W-:Y:S01]  /*2e830*/  @!P5 STG.E.U8 desc[UR56][R14.64+0x81], R187 ;  /* 0x000081bb0e00d986 */ /* 0x000fe2000c101138 */
[----:B------:R-:W-:-:S04]  /*2e840*/  ISETP.GE.AND P5, PT, R232, 0x81, PT ;  /* 0x00000081e800780c */ /* 0x000fc80003fa6270 */
[----:B------:R-:W-:-:S13]  /*2e850*/  ISETP.LT.OR P3, PT, R0, 0x89, !P5 ;  /* 0x000000890000780c */ /* 0x000fda0006f61670 */
[----:B-1----:R-:W-:-:S05]  /*2e860*/  @!P3 IMAD R185, R188, R17, RZ ;  /* 0x00000011bcb9b224 */ /* 0x002fca00078e02ff */
[----:B------:R1:W-:Y:S01]  /*2e870*/  @!P3 STG.E.U8 desc[UR56][R4.64+0x88], R185 ;  /* 0x000088b90400b986 */ /* 0x0003e2000c101138 */
[----:B------:R-:W-:Y:S02]  /*2e880*/  ISETP.LT.OR P3, PT, R0, 0x8a, !P5 ;  /* 0x0000008a0000780c */ /* 0x000fe40006f61670 */
[----:B------:R-:W-:-:S11]  /*2e890*/  ISETP.GE.AND P6, PT, R232, 0x89, PT ;  /* 0x00000089e800780c */ /* 0x000fd60003fc6270 */
[----:B------:R-:W-:-:S05]  /*2e8a0*/  @!P3 IMAD R189, R189, R17, RZ ;  /* 0x00000011bdbdb224 */ /* 0x000fca00078e02ff */
[----:B------:R-:W-:Y:S01]  /*2e8b0*/  @!P3 STG.E.U8 desc[UR56][R4.64+0x89], R189 ;  /* 0x000089bd0400b986 */ /* 0x000fe2000c101138 */
        /* <DEDUP_REMOVED lines=9> */
[----:B------:R2:W-:Y:S01]  /*2e950*/  @!P5 STG.E.U8 desc[UR56][R12.64+0x89], R191 ;  /* 0x000089bf0c00d986 */ /* 0x0005e2000c101138 */
        /* <DEDUP_REMOVED lines=13> */
[----:B--2---:R-:W-:Y:S01]  /*2ea30*/  @!P5 IADD3 R12, P6, R4, UR41, RZ ;  /* 0x00000029040cdc10 */ /* 0x004fe2000ffde0ff */
        /* <DEDUP_REMOVED lines=17> */
[----:B------:R-:W-:-:S04]  /*2eb50*/  @!P5 IADD3 R14, P6, R4, UR41, RZ ;  /* 0x00000029040edc10 */ /* 0x000fc8000ffde0ff */
[----:B------:R-:W-:Y:S02]  /*2eb60*/  @!P5 IADD3.X R15, R5, UR40, RZ, P6, !PT ;  /* 0x00000028050fdc10 */ /* 0x000fe4000b7fe4ff */
[----:B------:R-:W-:Y:S01]  /*2eb70*/  ISETP.GE.AND P6, PT, R232, 0x101, PT ;  /* 0x00000101e800780c */ /* 0x000fe20003fc6270 */
[----:B------:R0:W-:Y:S03]  /*2eb80*/  @!P3 STG.E.U8 desc[UR56][R20.64+0x98], R23 ;  /* 0x000098171400b986 */ /* 0x0001e6000c101138 */
[----:B------:R-:W-:Y:S01]  /*2eb90*/  ISETP.LT.OR P3, PT, R0, 0x81, !P6 ;  /* 0x000000810000780c */ /* 0x000fe20007761670 */
[----:B------:R-:W-:-:S05]  /*2eba0*/  @!P5 IMAD R199, R199, R17, RZ ;  /* 0x00000011c7c7d224 */ /* 0x000fca00078e02ff */
[----:B------:R2:W-:Y:S07]  /*2ebb0*/  @!P5 STG.E.U8 desc[UR56][R14.64+0x99], R199 ;  /* 0x000099c70e00d986 */ /* 0x0005ee000c101138 */
[----:B-1----:R-:W-:-:S05]  /*2ebc0*/  @!P3 IMAD R185, R168, R17, RZ ;  /* 0x00000011a8b9b224 */ /* 0x002fca00078e02ff */
[----:B------:R-:W-:Y:S01]  /*2ebd0*/  @!P3 STG.E.U8 desc[UR56][R2.64+0x80], R185 ;  /* 0x000080b90200b986 */ /* 0x000fe2000c101138 */
[----:B------:R-:W-:Y:S02]  /*2ebe0*/  ISETP.LT.OR P3, PT, R0, 0x82, !P6 ;  /* 0x000000820000780c */ /* 0x000fe40007761670 */
[----:B------:R-:W-:-:S11]  /*2ebf0*/  LOP3.LUT P2, RZ, R19, 0x40, RZ, 0xc0, !PT ;  /* 0x0000004013ff7812 */ /* 0x000fd6000784c0ff */
[----:B------:R-:W-:-:S05]  /*2ec00*/  @!P3 IMAD R169, R169, R17, RZ ;  /* 0x00000011a9a9b224 */ /* 0x000fca00078e02ff */
[----:B------:R1:W-:Y:S01]  /*2ec10*/  @!P3 STG.E.U8 desc[UR56][R2.64+0x81], R169 ;  /* 0x000081a90200b986 */ /* 0x0003e2000c101138 */
[----:B------:R-:W-:-:S13]  /*2ec20*/  ISETP.LT.OR P3, PT, R0, 0x81, !P2 ;  /* 0x000000810000780c */ /* 0x000fda0005761670 */
[----:B------:R-:W-:-:S04]  /*2ec30*/  @!P3 IADD3 R12, P5, R2, UR41, RZ ;  /* 0x00000029020cbc10 */ /* 0x000fc8000ffbe0ff */
[----:B------:R-:W-:Y:S02]  /*2ec40*/  @!P3 IADD3.X R13, R3, UR40, RZ, P5, !PT ;  /* 0x00000028030dbc10 */ /* 0x000fe4000affe4ff */
[----:B------:R-:W-:Y:S01]  /*2ec50*/  ISETP.LT.OR P5, PT, R0, 0x82, !P2 ;  /* 0x000000820000780c */ /* 0x000fe200057a1670 */
[----:B0-----:R-:W-:-:S12]  /*2ec60*/  @!P3 IMAD R23, R170, R17, RZ ;  /* 0x00000011aa17b224 */ /* 0x001fd800078e02ff */
[----:B--2---:R-:W-:-:S04]  /*2ec70*/  @!P5 IADD3 R14, P6, R2, UR41, RZ ;  /* 0x00000029020edc10 */ /* 0x004fc8000ffde0ff */
[----:B------:R-:W-:Y:S02]  /*2ec80*/  @!P5 IADD3.X R15, R3, UR40, RZ, P6, !PT ;  /* 0x00000028030fdc10 */ /* 0x000fe4000b7fe4ff */
[----:B------:R-:W-:Y:S01]  /*2ec90*/  ISETP.GE.AND P6, PT, R232, 0x101, PT ;  /* 0x00000101e800780c */ /* 0x000fe20003fc6270 */
[----:B------:R0:W-:Y:S03]  /*2eca0*/  @!P3 STG.E.U8 desc[UR56][R12.64+0x80], R23 ;  /* 0x000080170c00b986 */ /* 0x0001e6000c101138 */
[----:B------:R-:W-:Y:S01]  /*2ecb0*/  ISETP.LT.OR P3, PT, R0, 0x89, !P6 ;  /* 0x000000890000780c */ /* 0x000fe20007761670 */
[----:B------:R-:W-:-:S05]  /*2ecc0*/  @!P5 IMAD R171, R171, R17, RZ ;  /* 0x00000011ababd224 */ /* 0x000fca00078e02ff */
[----:B------:R-:W-:Y:S07]  /*2ecd0*/  @!P5 STG.E.U8 desc[UR56][R14.64+0x81], R171 ;  /* 0x000081ab0e00d986 */ /* 0x000fee000c101138 */
[----:B-1----:R-:W-:-:S05]  /*2ece0*/  @!P3 IMAD R169, R172, R17, RZ ;  /* 0x00000011aca9b224 */ /* 0x002fca00078e02ff */
[----:B------:R1:W-:Y:S01]  /*2ecf0*/  @!P3 STG.E.U8 desc[UR56][R2.64+0x88], R169 ;  /* 0x000088a90200b986 */ /* 0x0003e2000c101138 */
[----:B------:R-:W-:-:S13]  /*2ed00*/  ISETP.LT.OR P3, PT, R0, 0x8a, !P6 ;  /* 0x0000008a0000780c */ /* 0x000fda0007761670 */
        /* <DEDUP_REMOVED lines=33> */
[C---:B------:R-:W-:Y:S02]  /*2ef20*/  ISETP.LT.OR P3, PT, R0.reuse, 0x9a, !P6 ;  /* 0x0000009a0000780c */ /* 0x040fe40007761670 */
[----:B------:R-:W-:-:S11]  /*2ef30*/  ISETP.LT.OR P5, PT, R0, 0x99, !P2 ;  /* 0x000000990000780c */ /* 0x000fd600057a1670 */
[----:B------:R-:W-:-:S05]  /*2ef40*/  @!P3 IMAD R181, R181, R17, RZ ;  /* 0x00000011b5b5b224 */ /* 0x000fca00078e02ff */
[----:B------:R-:W-:Y:S01]  /*2ef50*/  @!P3 STG.E.U8 desc[UR56][R2.64+0x99], R181 ;  /* 0x000099b50200b986 */ /* 0x000fe2000c101138 */
[----:B------:R-:W-:-:S04]  /*2ef60*/  @!P5 IADD3 R20, P3, R2, UR41, RZ ;  /* 0x000000290214dc10 */ /* 0x000fc8000ff7e0ff */
[----:B------:R-:W-:Y:S02]  /*2ef70*/  @!P5 IADD3.X R21, R3, UR40, RZ, P3, !PT ;  /* 0x000000280315dc10 */ /* 0x000fe40009ffe4ff */
[----:B------:R-:W-:Y:S01]  /*2ef80*/  ISETP.LT.OR P3, PT, R0, 0x9a, !P2 ;  /* 0x0000009a0000780c */ /* 0x000fe20005761670 */
[----:B0-----:R-:W-:Y:S01]  /*2ef90*/  @!P5 IMAD R23, R182, R17, RZ ;  /* 0x00000011b617d224 */ /* 0x001fe200078e02ff */
[----:B------:R-:W-:-:S11]  /*2efa0*/  ISETP.NE.AND P1, PT, R216, RZ, PT ;  /* 0x000000ffd800720c */ /* 0x000fd60003f25270 */
[----:B--2---:R-:W-:Y:S01]  /*2efb0*/  @!P3 IADD3 R12, P6, R2, UR41, RZ ;  /* 0x00000029020cbc10 */ /* 0x004fe2000ffde0ff */
[----:B------:R-:W-:-:S03]  /*2efc0*/  @!P3 IMAD R183, R183, R17, RZ ;  /* 0x00000011b7b7b224 */ /* 0x000fc600078e02ff */
[----:B------:R-:W-:Y:S01]  /*2efd0*/  @!P3 IADD3.X R13, R3, UR40, RZ, P6, !PT ;  /* 0x00000028030dbc10 */ /* 0x000fe2000b7fe4ff */
[----:B------:R0:W-:Y:S04]  /*2efe0*/  @!P5 STG.E.U8 desc[UR56][R20.64+0x98], R23 ;  /* 0x000098171400d986 */ /* 0x0001e8000c101138 */
[----:B------:R-:W-:Y:S01]  /*2eff0*/  @!P3 STG.E.U8 desc[UR56][R12.64+0x99], R183 ;  /* 0x000099b70c00b986 */ /* 0x000fe2000c101138 */
[----:B------:R-:W-:-:S13]  /*2f000*/  ISETP.LT.OR P3, PT, R0, 0x81, !P1 ;  /* 0x000000810000780c */ /* 0x000fda0004f61670 */
[----:B-1----:R-:W-:-:S05]  /*2f010*/  @!P3 IMAD R169, R152, R17, RZ ;  /* 0x0000001198a9b224 */ /* 0x002fca00078e02ff */
[----:B------:R-:W-:Y:S01]  /*2f020*/  @!P3 STG.E.U8 desc[UR56][R8.64+0x80], R169 ;  /* 0x000080a90800b986 */ /* 0x000fe2000c101138 */
[C---:B------:R-:W-:Y:S02]  /*2f030*/  ISETP.LT.OR P3, PT, R0.reuse, 0x82, !P1 ;  /* 0x000000820000780c */ /* 0x040fe40004f61670 */
[----:B------:R-:W-:-:S11]  /*2f040*/  ISETP.LT.OR P5, PT, R0, 0x81, !P0 ;  /* 0x000000810000780c */ /* 0x000fd600047a1670 */
[----:B------:R-:W-:-:S05]  /*2f050*/  @!P3 IMAD R153, R153, R17, RZ ;  /* 0x000000119999b224 */ /* 0x000fca00078e02ff */
[----:B------:R1:W-:Y:S01]  /*2f060*/  @!P3 STG.E.U8 desc[UR56][R8.64+0x81], R153 ;  /* 0x000081990800b986 */ /* 0x0003e2000c101138 */
        /* <DEDUP_REMOVED lines=51> */
[----:B0-----:R-:W-:Y:S01]  /*2f3a0*/  @!P5 IMAD R23, R166, R17, RZ ;  /* 0x00000011a617d224 */ /* 0x001fe200078e02ff */
[----:B------:R-:W-:-:S05]  /*2f3b0*/  P2R R22, PR, RZ, 0x4 ;  /* 0x00000004ff167803 */ /* 0x000fca0000000000 */
        /* <DEDUP_REMOVED lines=67> */
[----:B------:R0:W-:Y:S04]  /*2f7f0*/  @!P3 STG.E.U8 desc[UR56][R14.64+0xb8], R23 ;  /* 0x0000b8170e00b986 */ /* 0x0001e8000c101138 */
[----:B------:R-:W-:Y:S01]  /*2f800*/  @!P5 STG.E.U8 desc[UR56][R20.64+0xb9], R151 ;  /* 0x0000b9971400d986 */ /* 0x000fe2000c101138 */
        /* <DEDUP_REMOVED lines=80> */
[----:B------:R-:W-:-:S11]  /*2fd10*/  ISETP.NE.AND P2, PT, R22, RZ, PT ;  /* 0x000000ff1600720c */ /* 0x000fd60003f45270 */
        /* <DEDUP_REMOVED lines=167> */
[----:B------:R-:W-:Y:S01]  /*30790*/  @!P6 IADD3 R10, P1, R6, UR41, RZ ;  /* 0x00000029060aec10 */ /* 0x000fe2000ff3e0ff */
[----:B0-----:R-:W-:-:S08]  /*307a0*/  @!P6 IMAD R23, R82, R17, RZ ;  /* 0x000000115217e224 */ /* 0x001fd000078e02ff */
[----:B------:R-:W-:Y:S01]  /*307b0*/  @!P3 IMAD R81, R81, R17, RZ ;  /* 0x000000115151b224 */ /* 0x000fe200078e02ff */
[----:B------:R-:W-:-:S04]  /*307c0*/  @!P6 IADD3.X R11, R7, UR40, RZ, P1, !PT ;  /* 0x00000028070bec10 */ /* 0x000fc80008ffe4ff */
[----:B------:R-:W-:Y:S01]  /*307d0*/  @!P3 STG.E.U8 desc[UR56][R6.64+0xd1], R81 ;  /* 0x0000d1510600b986 */ /* 0x000fe2000c101138 */
[----:B------:R-:W-:Y:S01]  /*307e0*/  @!P5 IADD3 R12, P3, R6, UR41, RZ ;  /* 0x00000029060cdc10 */ /* 0x000fe2000ff7e0ff */
[----:B------:R-:W-:Y:S02]  /*307f0*/  @!P5 IMAD R83, R83, R17, RZ ;  /* 0x000000115353d224 */ /* 0x000fe400078e02ff */
[----:B------:R-:W-:Y:S01]  /*30800*/  @!P6 STG.E.U8 desc[UR56][R10.64+0xd0], R23 ;  /* 0x0000d0170a00e986 */ /* 0x000fe2000c101138 */
[----:B------:R-:W-:Y:S02]  /*30810*/  @!P5 IADD3.X R13, R7, UR40, RZ, P3, !PT ;  /* 0x00000028070ddc10 */ /* 0x000fe40009ffe4ff */
[----:B------:R-:W-:-:S03]  /*30820*/  ISETP.GE.AND P6, PT, R232, 0x1, PT ;  /* 0x00000001e800780c */ /* 0x000fc60003fc6270 */
[----:B------:R0:W-:Y:S01]  /*30830*/  @!P5 STG.E.U8 desc[UR56][R12.64+0xd1], R83 ;  /* 0x0000d1530c00d986 */ /* 0x0001e2000c101138 */
        /* <DEDUP_REMOVED lines=16> */
[C---:B------:R-:W-:Y:S02]  /*30940*/  ISETP.GE.AND P5, PT, R232.reuse, 0x81, PT ;  /* 0x00000081e800780c */ /* 0x040fe40003fa6270 */
[----:B------:R-:W-:Y:S02]  /*30950*/  ISETP.GE.AND P6, PT, R232, 0x89, PT ;  /* 0x00000089e800780c */ /* 0x000fe40003fc6270 */
[----:B------:R-:W-:-:S02]  /*30960*/  ISETP.LT.OR P3, PT, R0, 0xc1, !P5 ;  /* 0x000000c10000780c */ /* 0x000fc40006f61670 */
[----:B------:R-:W-:-:S11]  /*30970*/  ISETP.LT.OR P4, PT, R0, 0xc1, !P6 ;  /* 0x000000c10000780c */ /* 0x000fd60007781670 */
[----:B------:R-:W-:Y:S02]  /*30980*/  @!P3 IMAD R23, R56, R17, RZ ;  /* 0x000000113817b224 */ /* 0x000fe400078e02ff */
[----:B------:R-:W-:-:S03]  /*30990*/  @!P4 IADD3 R10, P6, R4, UR41, RZ ;  /* 0x00000029040acc10 */ /* 0x000fc6000ffde0ff */
[----:B------:R2:W-:Y:S01]  /*309a0*/  @!P3 STG.E.U8 desc[UR56][R4.64+0xc0], R23 ;  /* 0x0000c0170400b986 */ /* 0x0005e2000c101138 */
[----:B------:R-:W-:Y:S02]  /*309b0*/  ISETP.LT.OR P3, PT, R0, 0xc2, !P5 ;  /* 0x000000c20000780c */ /* 0x000fe40006f61670 */
[----:B------:R-:W-:Y:S02]  /*309c0*/  @!P4 IADD3.X R11, R5, UR40, RZ, P6, !PT ;  /* 0x00000028050bcc10 */ /* 0x000fe4000b7fe4ff */
[----:B------:R-:W-:-:S04]  /*309d0*/  ISETP.GE.AND P6, PT, R232, 0x89, PT ;  /* 0x00000089e800780c */ /* 0x000fc80003fc6270 */
[----:B------:R-:W-:-:S05]  /*309e0*/  ISETP.LT.OR P5, PT, R0, 0xc2, !P6 ;  /* 0x000000c20000780c */ /* 0x000fca00077a1670 */
[----:B------:R-:W-:-:S05]  /*309f0*/  @!P3 IMAD R57, R57, R17, RZ ;  /* 0x000000113939b224 */ /* 0x000fca00078e02ff */
[----:B------:R-:W-:Y:S03]  /*30a00*/  @!P3 STG.E.U8 desc[UR56][R4.64+0xc1], R57 ;  /* 0x0000c1390400b986 */ /* 0x000fe6000c101138 */
[----:B-1----:R-:W-:Y:S01]  /*30a10*/  @!P5 IADD3 R6, P3, R4, UR41, RZ ;  /* 0x000000290406dc10 */ /* 0x002fe2000ff7e0ff */
[-C--:B0-----:R-:W-:Y:S02]  /*30a20*/  @!P4 IMAD R21, R58, R17.reuse, RZ ;  /* 0x000000113a15c224 */ /* 0x081fe400078e02ff */
[----:B------:R-:W-:Y:S01]  /*30a30*/  @!P5 IMAD R59, R59, R17, RZ ;  /* 0x000000113b3bd224 */ /* 0x000fe200078e02ff */
[----:B------:R-:W-:Y:S02]  /*30a40*/  @!P5 IADD3.X R7, R5, UR40, RZ, P3, !PT ;  /* 0x000000280507dc10 */ /* 0x000fe40009ffe4ff */
[----:B------:R0:W-:Y:S04]  /*30a50*/  @!P4 STG.E.U8 desc[UR56][R10.64+0xc0], R21 ;  /* 0x0000c0150a00c986 */ /* 0x0001e8000c101138 */
[----:B------:R-:W-:Y:S01]  /*30a60*/  @!P5 STG.E.U8 desc[UR56][R6.64+0xc1], R59 ;  /* 0x0000c13b0600d986 */ /* 0x000fe2000c101138 */
[----:B------:R-:W-:-:S04]  /*30a70*/  ISETP.GE.AND P5, PT, R232, 0x81, PT ;  /* 0x00000081e800780c */ /* 0x000fc80003fa6270 */
[C---:B------:R-:W-:Y:S02]  /*30a80*/  ISETP.LT.OR P4, PT, R0.reuse, 0xc9, !P5 ;  /* 0x000000c90000780c */ /* 0x040fe40006f81670 */
[----:B------:R-:W-:-:S11]  /*30a90*/  ISETP.LT.OR P3, PT, R0, 0xc9, !P6 ;  /* 0x000000c90000780c */ /* 0x000fd60007761670 */
[----:B--2---:R-:W-:-:S05]  /*30aa0*/  @!P4 IMAD R23, R60, R17, RZ ;  /* 0x000000113c17c224 */ /* 0x004fca00078e02ff */
[----:B------:R1:W-:Y:S01]  /*30ab0*/  @!P4 STG.E.U8 desc[UR56][R4.64+0xc8], R23 ;  /* 0x0000c8170400c986 */ /* 0x0003e2000c101138 */
[----:B------:R-:W-:Y:S02]  /*30ac0*/  ISETP.LT.OR P4, PT, R0, 0xca, !P5 ;  /* 0x000000ca0000780c */ /* 0x000fe40006f81670 */
[----:B------:R-:W-:-:S04]  /*30ad0*/  @!P3 IADD3 R12, P6, R4, UR41, RZ ;  /* 0x00000029040cbc10 */ /* 0x000fc8000ffde0ff */
[----:B------:R-:W-:Y:S02]  /*30ae0*/  @!P3 IADD3.X R13, R5, UR40, RZ, P6, !PT ;  /* 0x00000028050dbc10 */ /* 0x000fe4000b7fe4ff */
[----:B------:R-:W-:-:S05]  /*30af0*/  ISETP.GE.AND P6, PT, R232, 0x89, PT ;  /* 0x00000089e800780c */ /* 0x000fca0003fc6270 */
[----:B------:R-:W-:-:S05]  /*30b00*/  @!P4 IMAD R61, R61, R17, RZ ;  /* 0x000000113d3dc224 */ /* 0x000fca00078e02ff */
[----:B------:R-:W-:Y:S01]  /*30b10*/  @!P4 STG.E.U8 desc[UR56][R4.64+0xc9], R61 ;  /* 0x0000c93d0400c986 */ /* 0x000fe2000c101138 */
        /* <DEDUP_REMOVED lines=22> */
[----:B------:R-:W-:Y:S02]  /*30c80*/  @!P3 IADD3.X R11, R5, UR40, RZ, P4, !PT ;  /* 0x00000028050bbc10 */ /* 0x000fe4000a7fe4ff */
[----:B------:R-:W-:Y:S01]  /*30c90*/  ISETP.GE.AND P4, PT, R232, 0x81, PT ;  /* 0x00000081e800780c */ /* 0x000fe20003f86270 */
[----:B------:R0:W-:Y:S04]  /*30ca0*/  @!P5 STG.E.U8 desc[UR56][R6.64+0xd0], R13 ;  /* 0x0000d00d0600d986 */ /* 0x0001e8000c101138 */
[----:B------:R1:W-:Y:S01]  /*30cb0*/  @!P3 STG.E.U8 desc[UR56][R10.64+0xd1], R67 ;  /* 0x0000d1430a00b986 */ /* 0x0003e2000c101138 */
[C---:B------:R-:W-:Y:S02]  /*30cc0*/  ISETP.LT.OR P3, PT, R0.reuse, 0xd9, !P4 ;  /* 0x000000d90000780c */ /* 0x040fe40006761670 */
[----:B------:R-:W-:-:S11]  /*30cd0*/  ISETP.LT.OR P4, PT, R0, 0xda, !P4 ;  /* 0x000000da0000780c */ /* 0x000fd60006781670 */
[----:B--2---:R-:W-:-:S05]  /*30ce0*/  @!P3 IMAD R15, R68, R17, RZ ;  /* 0x00000011440fb224 */ /* 0x004fca00078e02ff */
[----:B------:R2:W-:Y:S01]  /*30cf0*/  @!P3 STG.E.U8 desc[UR56][R4.64+0xd8], R15 ;  /* 0x0000d80f0400b986 */ /* 0x0005e2000c101138 */
[C---:B------:R-:W-:Y:S01]  /*30d00*/  ISETP.LT.OR P3, PT, R0.reuse, 0xd9, !P6 ;  /* 0x000000d90000780c */ /* 0x040fe20007761670 */
[----:B------:R-:W-:Y:S01]  /*30d10*/  @!P4 IMAD R69, R69, R17, RZ ;  /* 0x000000114545c224 */ /* 0x000fe200078e02ff */
[----:B------:R-:W-:-:S04]  /*30d20*/  ISETP.LT.OR P5, PT, R0, 0xda, !P6 ;  /* 0x000000da0000780c */ /* 0x000fc800077a1670 */
[----:B------:R3:W-:Y:S01]  /*30d30*/  @!P4 STG.E.U8 desc[UR56][R4.64+0xd9], R69 ;  /* 0x0000d9450400c986 */ /* 0x0007e2000c101138 */
[----:B------:R-:W-:-:S06]  /*30d40*/  ISETP.GE.AND P6, PT, R232, 0x101, PT ;  /* 0x00000101e800780c */ /* 0x000fcc0003fc6270 */
[----:B0-----:R-:W-:Y:S01]  /*30d50*/  @!P3 IADD3 R6, P4, R4, UR41, RZ ;  /* 0x000000290406bc10 */ /* 0x001fe2000ff9e0ff */
[----:B------:R-:W-:-:S03]  /*30d60*/  @!P3 IMAD R13, R70, R17, RZ ;  /* 0x00000011460db224 */ /* 0x000fc600078e02ff */
[----:B------:R-:W-:-:S05]  /*30d70*/  @!P3 IADD3.X R7, R5, UR40, RZ, P4, !PT ;  /* 0x000000280507bc10 */ /* 0x000fca000a7fe4ff */
[----:B------:R0:W-:Y:S01]  /*30d80*/  @!P3 STG.E.U8 desc[UR56][R6.64+0xd8], R13 ;  /* 0x0000d80d0600b986 */ /* 0x0001e2000c101138 */
[----:B------:R-:W-:Y:S02]  /*30d90*/  ISETP.LT.OR P3, PT, R0, 0xc1, !P6 ;  /* 0x000000c10000780c */ /* 0x000fe40007761670 */
[----:B-1----:R-:W-:Y:S01]  /*30da0*/  @!P5 IADD3 R10, P4, R4, UR41, RZ ;  /* 0x00000029040adc10 */ /* 0x002fe2000ff9e0ff */
[----:B------:R-:W-:-:S03]  /*30db0*/  @!P5 IMAD R71, R71, R17, RZ ;  /* 0x000000114747d224 */ /* 0x000fc600078e02ff */
[----:B------:R-:W-:Y:S02]  /*30dc0*/  @!P5 IADD3.X R11, R5, UR40, RZ, P4, !PT ;  /* 0x00000028050bdc10 */ /* 0x000fe4000a7fe4ff */
[----:B------:R-:W-:Y:S02]  /*30dd0*/  ISETP.LT.OR P4, PT, R0, 0xc2, !P6 ;  /* 0x000000c20000780c */ /* 0x000fe40007781670 */
[----:B------:R-:W-:Y:S01]  /*30de0*/  ISETP.NE.AND P2, PT, R104, RZ, PT ;  /* 0x000000ff6800720c */ /* 0x000fe20003f45270 */
[----:B------:R-:W-:Y:S02]  /*30df0*/  @!P5 STG.E.U8 desc[UR56][R10.64+0xd9], R71 ;  /* 0x0000d9470a00d986 */ /* 0x000fe4000c101138 */
[----:B--2---:R-:W-:Y:S01]  /*30e00*/  @!P3 IMAD R15, R40, R17, RZ ;  /* 0x00000011280fb224 */ /* 0x004fe200078e02ff */
[----:B------:R-:W-:-:S04]  /*30e10*/  ISETP.LT.OR P5, PT, R0, 0xc1, !P2 ;  /* 0x000000c10000780c */ /* 0x000fc800057a1670 */
[----:B------:R1:W-:Y:S01]  /*30e20*/  @!P3 STG.E.U8 desc[UR56][R2.64+0xc0], R15 ;  /* 0x0000c00f0200b986 */ /* 0x0003e2000c101138 */
[----:B------:R-:W-:Y:S02]  /*30e30*/  ISETP.LT.OR P3, PT, R0, 0xc2, !P2 ;  /* 0x000000c20000780c */ /* 0x000fe40005761670 */
[----:B------:R-:W-:-:S05]  /*30e40*/  @!P4 IMAD R41, R41, R17, RZ ;  /* 0x000000112929c224 */ /* 0x000fca00078e02ff */
[----:B------:R-:W-:Y:S01]  /*30e50*/  @!P4 STG.E.U8 desc[UR56][R2.64+0xc1], R41 ;  /* 0x0000c1290200c986 */ /* 0x000fe2000c101138 */
[----:B---3--:R-:W-:Y:S01]  /*30e60*/  @!P5 IADD3 R4, P4, R2, UR41, RZ ;  /* 0x000000290204dc10 */ /* 0x008fe2000ff9e0ff */
[----:B0-----:R-:W-:-:S03]  /*30e70*/  @!P5 IMAD R13, R42, R17, RZ ;  /* 0x000000112a0dd224 */ /* 0x001fc600078e02ff */
[----:B------:R-:W-:Y:S02]  /*30e80*/  @!P5 IADD3.X R5, R3, UR40, RZ, P4, !PT ;  /* 0x000000280305dc10 */ /* 0x000fe4000a7fe4ff */
[----:B------:R-:W-:Y:S01]  /*30e90*/  @!P3 IADD3 R6, P4, R2, UR41, RZ ;  /* 0x000000290206bc10 */ /* 0x000fe2000ff9e0ff */
[----:B------:R-:W-:Y:S02]  /*30ea0*/  @!P3 IMAD R43, R43, R17, RZ ;  /* 0x000000112b2bb224 */ /* 0x000fe400078e02ff */
[----:B------:R0:W-:Y:S01]  /*30eb0*/  @!P5 STG.E.U8 desc[UR56][R4.64+0xc0], R13 ;  /* 0x0000c00d0400d986 */ /* 0x0001e2000c101138 */
[----:B------:R-:W-:Y:S02]  /*30ec0*/  @!P3 IADD3.X R7, R3, UR40, RZ, P4, !PT ;  /* 0x000000280307bc10 */ /* 0x000fe4000a7fe4ff */
[C---:B------:R-:W-:Y:S02]  /*30ed0*/  ISETP.LT.OR P5, PT, R0.reuse, 0xc9, !P6 ;  /* 0x000000c90000780c */ /* 0x040fe400077a1670 */
[C---:B------:R-:W-:Y:S01]  /*30ee0*/  ISETP.LT.OR P4, PT, R0.reuse, 0xca, !P6 ;  /* 0x000000ca0000780c */ /* 0x040fe20007781670 */
[----:B------:R-:W-:Y:S01]  /*30ef0*/  @!P3 STG.E.U8 desc[UR56][R6.64+0xc1], R43 ;  /* 0x0000c12b0600b986 */ /* 0x000fe2000c101138 */
[----:B------:R-:W-:-:S09]  /*30f00*/  ISETP.LT.OR P3, PT, R0, 0xc9, !P2 ;  /* 0x000000c90000780c */ /* 0x000fd20005761670 */
[-C--:B-1----:R-:W-:Y:S02]  /*30f10*/  @!P5 IMAD R15, R44, R17.reuse, RZ ;  /* 0x000000112c0fd224 */ /* 0x082fe400078e02ff */
[----:B------:R-:W-:-:S03]  /*30f20*/  @!P4 IMAD R45, R45, R17, RZ ;  /* 0x000000112d2dc224 */ /* 0x000fc600078e02ff */
[----:B------:R1:W-:Y:S01]  /*30f30*/  @!P5 STG.E.U8 desc[UR56][R2.64+0xc8], R15 ;  /* 0x0000c80f0200d986 */ /* 0x0003e2000c101138 */
[----:B------:R-:W-:-:S03]  /*30f40*/  ISETP.LT.OR P5, PT, R0, 0xca, !P2 ;  /* 0x000000ca0000780c */ /* 0x000fc600057a1670 */
[----:B------:R-:W-:Y:S01]  /*30f50*/  @!P4 STG.E.U8 desc[UR56][R2.64+0xc9], R45 ;  /* 0x0000c92d0200c986 */ /* 0x000fe2000c101138 */
[----:B0-----:R-:W-:Y:S01]  /*30f60*/  @!P3 IADD3 R4, P4, R2, UR41, RZ ;  /* 0x000000290204bc10 */ /* 0x001fe2000ff9e0ff */
[----:B------:R-:W-:-:S03]  /*30f70*/  @!P3 IMAD R13, R46, R17, RZ ;  /* 0x000000112e0db224 */ /* 0x000fc600078e02ff */
[----:B------:R-:W-:-:S05]  /*30f80*/  @!P3 IADD3.X R5, R3, UR40, RZ, P4, !PT ;  /* 0x000000280305bc10 */ /* 0x000fca000a7fe4ff */
[----:B------:R0:W-:Y:S01]  /*30f90*/  @!P3 STG.E.U8 desc[UR56][R4.64+0xc8], R13 ;  /* 0x0000c80d0400b986 */ /* 0x0001e2000c101138 */
[----:B------:R-:W-:Y:S02]  /*30fa0*/  ISETP.LT.OR P3, PT, R0, 0xd1, !P6 ;  /* 0x000000d10000780c */ /* 0x000fe40007761670 */
[----:B------:R-:W-:Y:S01]  /*30fb0*/  @!P5 IADD3 R10, P4, R2, UR41, RZ ;  /* 0x00000029020adc10 */ /* 0x000fe2000ff9e0ff */
[----:B------:R-:W-:-:S03]  /*30fc0*/  @!P5 IMAD R47, R47, R17, RZ ;  /* 0x000000112f2fd224 */ /* 0x000fc600078e02ff */
[----:B------:R-:W-:Y:S02]  /*30fd0*/  @!P5 IADD3.X R11, R3, UR40, RZ, P4, !PT ;  /* 0x00000028030bdc10 */ /* 0x000fe4000a7fe4ff */
[----:B------:R-:W-:-:S03]  /*30fe0*/  ISETP.LT.OR P4, PT, R0, 0xd2, !P6 ;  /* 0x000000d20000780c */ /* 0x000fc60007781670 */
[----:B------:R2:W-:Y:S01]  /*30ff0*/  @!P5 STG.E.U8 desc[UR56][R10.64+0xc9], R47 ;  /* 0x0000c92f0a00d986 */ /* 0x0005e2000c101138 */
[----:B------:R-:W-:Y:S01]  /*31000*/  ISETP.LT.OR P5, PT, R0, 0xd1, !P2 ;  /* 0x000000d10000780c */ /* 0x000fe200057a1670 */
[----:B-1----:R-:W-:-:S05]  /*31010*/  @!P3 IMAD R15, R48, R17, RZ ;  /* 0x00000011300fb224 */ /* 0x002fca00078e02ff */
[----:B------:R-:W-:Y:S01]  /*31020*/  @!P3 STG.E.U8 desc[UR56][R2.64+0xd0], R15 ;  /* 0x0000d00f0200b986 */ /* 0x000fe2000c101138 */
[----:B------:R-:W-:Y:S02]  /*31030*/  ISETP.LT.OR P3, PT, R0, 0xd2, !P2 ;  /* 0x000000d20000780c */ /* 0x000fe40005761670 */
[----:B------:R-:W-:-:S05]  /*31040*/  @!P4 IMAD R49, R49, R17, RZ ;  /* 0x000000113131c224 */ /* 0x000fca00078e02ff */
[----:B------:R-:W-:Y:S01]  /*31050*/  @!P4 STG.E.U8 desc[UR56][R2.64+0xd1], R49 ;  /* 0x0000d1310200c986 */ /* 0x000fe2000c101138 */
[----:B0-----:R-:W-:Y:S01]  /*31060*/  @!P5 IADD3 R4, P4, R2, UR41, RZ ;  /* 0x000000290204dc10 */ /* 0x001fe2000ff9e0ff */
[----:B------:R-:W-:-:S03]  /*31070*/  @!P5 IMAD R13, R50, R17, RZ ;  /* 0x00000011320dd224 */ /* 0x000fc600078e02ff */
[----:B------:R-:W-:Y:S02]  /*31080*/  @!P5 IADD3.X R5, R3, UR40, RZ, P4, !PT ;  /* 0x000000280305dc10 */ /* 0x000fe4000a7fe4ff */
[----:B------:R-:W-:-:S04]  /*31090*/  @!P3 IADD3 R6, P4, R2, UR41, RZ ;  /* 0x000000290206bc10 */ /* 0x000fc8000ff9e0ff */
[----:B------:R-:W-:Y:S02]  /*310a0*/  @!P3 IADD3.X R7, R3, UR40, RZ, P4, !PT ;  /* 0x000000280307bc10 */ /* 0x000fe4000a7fe4ff */
[C---:B------:R-:W-:Y:S01]  /*310b0*/  ISETP.LT.OR P4, PT, R0.reuse, 0xd9, !P2 ;  /* 0x000000d90000780c */ /* 0x040fe20005781670 */
[----:B------:R0:W-:Y:S01]  /*310c0*/  @!P5 STG.E.U8 desc[UR56][R4.64+0xd0], R13 ;  /* 0x0000d00d0400d986 */ /* 0x0001e2000c101138 */
[C---:B------:R-:W-:Y:S02]  /*310d0*/  ISETP.LT.OR P5, PT, R0.reuse, 0xd9, !P6 ;  /* 0x000000d90000780c */ /* 0x040fe400077a1670 */
[C---:B------:R-:W-:Y:S01]  /*310e0*/  ISETP.LT.OR P6, PT, R0.reuse, 0xda, !P6 ;  /* 0x000000da0000780c */ /* 0x040fe200077c1670 */
[----:B------:R-:W-:Y:S01]  /*310f0*/  @!P3 IMAD R51, R51, R17, RZ ;  /* 0x000000113333b224 */ /* 0x000fe200078e02ff */
[----:B------:R-:W-:Y:S02]  /*31100*/  ISETP.LT.OR P2, PT, R0, 0xda, !P2 ;  /* 0x000000da0000780c */ /* 0x000fe40005741670 */
[----:B------:R-:W-:-:S02]  /*31110*/  ISETP.NE.AND P1, PT, R22, RZ, PT ;  /* 0x000000ff1600720c */ /* 0x000fc40003f25270 */
[----:B------:R-:W-:Y:S03]  /*31120*/  @!P3 STG.E.U8 desc[UR56][R6.64+0xd1], R51 ;  /* 0x0000d1330600b986 */ /* 0x000fe6000c101138 */
[----:B--2---:R-:W-:Y:S01]  /*31130*/  @!P4 IADD3 R10, P3, R2, UR41, RZ ;  /* 0x00000029020acc10 */ /* 0x004fe2000ff7e0ff */
[-C--:B0-----:R-:W-:Y:S02]  /*31140*/  @!P4 IMAD R13, R54, R17.reuse, RZ ;  /* 0x00000011360dc224 */ /* 0x081fe400078e02ff */
[-C--:B------:R-:W-:Y:S01]  /*31150*/  @!P5 IMAD R15, R52, R17.reuse, RZ ;  /* 0x00000011340fd224 */ /* 0x080fe200078e02ff */
[----:B------:R-:W-:Y:S01]  /*31160*/  @!P4 IADD3.X R11, R3, UR40, RZ, P3, !PT ;  /* 0x00000028030bcc10 */ /* 0x000fe20009ffe4ff */
[----:B------:R-:W-:Y:S01]  /*31170*/  @!P6 IMAD R53, R53, R17, RZ ;  /* 0x000000113535e224 */ /* 0x000fe200078e02ff */
[----:B------:R-:W-:Y:S02]  /*31180*/  ISETP.LT.OR P3, PT, R0, 0xc1, !P1 ;  /* 0x000000c10000780c */ /* 0x000fe40004f61670 */
[----:B------:R0:W-:Y:S04]  /*31190*/  @!P5 STG.E.U8 desc[UR56][R2.64+0xd8], R15 ;  /* 0x0000d80f0200d986 */ /* 0x0001e8000c101138 */
[----:B------:R1:W-:Y:S01]  /*311a0*/  @!P6 STG.E.U8 desc[UR56][R2.64+0xd9], R53 ;  /* 0x0000d9350200e986 */ /* 0x0003e2000c101138 */
[----:B------:R-:W-:-:S03]  /*311b0*/  @!P2 IADD3 R4, P5, R2, UR41, RZ ;  /* 0x000000290204ac10 */ /* 0x000fc6000ffbe0ff */
[----:B------:R2:W-:Y:S01]  /*311c0*/  @!P4 STG.E.U8 desc[UR56][R10.64+0xd8], R13 ;  /* 0x0000d80d0a00c986 */ /* 0x0005e2000c101138 */
[C---:B------:R-:W-:Y:S02]  /*311d0*/  ISETP.LT.OR P4, PT, R0.reuse, 0xc1, !P0 ;  /* 0x000000c10000780c */ /* 0x040fe40004781670 */
[----:B------:R-:W-:Y:S01]  /*311e0*/  ISETP.LT.OR P6, PT, R0, 0xc2, !P1 ;  /* 0x000000c20000780c */ /* 0x000fe20004fc1670 */
[-C--:B------:R-:W-:Y:S01]  /*311f0*/  @!P2 IMAD R55, R55, R17.reuse, RZ ;  /* 0x000000113737a224 */ /* 0x080fe200078e02ff */
[----:B------:R-:W-:Y:S01]  /*31200*/  @!P2 IADD3.X R5, R3, UR40, RZ, P5, !PT ;  /* 0x000000280305ac10 */ /* 0x000fe2000affe4ff */
[----:B0-----:R-:W-:Y:S02]  /*31210*/  @!P3 IMAD R15, R24, R17, RZ ;  /* 0x00000011180fb224 */ /* 0x001fe400078e02ff */
[----:B-1----:R-:W-:Y:S01]  /*31220*/  @!P3 IMAD.MOV.U32 R2, RZ, RZ, R8 ;  /* 0x000000ffff02b224 */ /* 0x002fe200078e0008 */
[----:B------:R-:W-:Y:S01]  /*31230*/  @!P3 MOV R3, R9 ;  /* 0x000000090003b202 */ /* 0x000fe20000000f00 */
[----:B------:R-:W-:Y:S01]  /*31240*/  @!P2 STG.E.U8 desc[UR56][R4.64+0xd9], R55 ;  /* 0x0000d9370400a986 */ /* 0x000fe2000c101138 */
[----:B------:R-:W-:-:S03]  /*31250*/  ISETP.LT.OR P5, PT, R0, 0xc2, !P0 ;  /* 0x000000c20000780c */ /* 0x000fc600047a1670 */
[----:B------:R0:W-:Y:S01]  /*31260*/  @!P3 STG.E.U8 desc[UR56][R2.64+0xc0], R15 ;  /* 0x0000c00f0200b986 */ /* 0x0001e2000c101138 */
[----:B------:R-:W-:Y:S01]  /*31270*/  @!P4 IADD3 R6, P3, R8, UR41, RZ ;  /* 0x000000290806cc10 */ /* 0x000fe2000ff7e0ff */
[-C--:B------:R-:W-:Y:S01]  /*31280*/  @!P6 IMAD R25, R25, R17.reuse, RZ ;  /* 0x000000111919e224 */ /* 0x080fe200078e02ff */
[----:B------:R-:W-:Y:S01]  /*31290*/  ISETP.LT.OR P2, PT, R0, 0xc9, !P1 ;  /* 0x000000c90000780c */ /* 0x000fe20004f41670 */
[----:B--2---:R-:W-:Y:S01]  /*312a0*/  @!P4 IMAD R11, R26, R17, RZ ;  /* 0x000000111a0bc224 */ /* 0x004fe200078e02ff */
[----:B------:R-:W-:Y:S01]  /*312b0*/  @!P4 IADD3.X R7, R9, UR40, RZ, P3, !PT ;  /* 0x000000280907cc10 */ /* 0x000fe20009ffe4ff */
[----:B0-----:R-:W-:Y:S02]  /*312c0*/  @!P6 IMAD.MOV.U32 R2, RZ, RZ, R8 ;  /* 0x000000ffff02e224 */ /* 0x001fe400078e0008 */
[----:B------:R-:W-:Y:S01]  /*312d0*/  @!P6 IMAD.MOV.U32 R3, RZ, RZ, R9 ;  /* 0x000000ffff03e224 */ /* 0x000fe200078e0009 */
[----:B------:R-:W-:-:S04]  /*312e0*/  ISETP.LT.OR P3, PT, R0, 0xca, !P1 ;  /* 0x000000ca0000780c */ /* 0x000fc80004f61670 */
[----:B------:R0:W-:Y:S01]  /*312f0*/  @!P6 STG.E.U8 desc[UR56][R2.64+0xc1], R25 ;  /* 0x0000c1190200e986 */ /* 0x0001e2000c101138 */
[----:B------:R-:W-:-:S03]  /*31300*/  @!P5 IADD3 R4, P6, R8, UR41, RZ ;  /* 0x000000290804dc10 */ /* 0x000fc6000ffde0ff */
[----:B------:R1:W-:Y:S01]  /*31310*/  @!P4 STG.E.U8 desc[UR56][R6.64+0xc0], R11 ;  /* 0x0000c00b0600c986 */ /* 0x0003e2000c101138 */
[----:B------:R-:W-:Y:S01]  /*31320*/  ISETP.LT.OR P4, PT, R0, 0xc9, !P0 ;  /* 0x000000c90000780c */ /* 0x000fe20004781670 */
[-C--:B------:R-:W-:Y:S01]  /*31330*/  @!P5 IMAD R27, R27, R17.reuse, RZ ;  /* 0x000000111b1bd224 */ /* 0x080fe200078e02ff */
[----:B------:R-:W-:Y:S01]  /*31340*/  @!P5 IADD3.X R5, R9, UR40, RZ, P6, !PT ;  /* 0x000000280905dc10 */ /* 0x000fe2000b7fe4ff */
[-C--:B------:R-:W-:Y:S01]  /*31350*/  @!P2 IMAD R13, R28, R17.reuse, RZ ;  /* 0x000000111c0da224 */ /* 0x080fe200078e02ff */
[C---:B------:R-:W-:Y:S01]  /*31360*/  ISETP.LT.OR P6, PT, R0.reuse, 0xca, !P0 ;  /* 0x000000ca0000780c */ /* 0x040fe200047c1670 */
[----:B0-----:R-:W-:Y:S02]  /*31370*/  @!P2 IMAD.MOV.U32 R2, RZ, RZ, R8 ;  /* 0x000000ffff02a224 */ /* 0x001fe400078e0008 */
[----:B------:R-:W-:Y:S01]  /*31380*/  @!P2 IMAD.MOV.U32 R3, RZ, RZ, R9 ;  /* 0x000000ffff03a224 */ /* 0x000fe200078e0009 */
[----:B------:R-:W-:Y:S01]  /*31390*/  @!P5 STG.E.U8 desc[UR56][R4.64+0xc1], R27 ;  /* 0x0000c11b0400d986 */ /* 0x000fe2000c101138 */
[----:B------:R-:W-:Y:S01]  /*313a0*/  ISETP.LT.OR P5, PT, R0, 0xd1, !P1 ;  /* 0x000000d10000780c */ /* 0x000fe20004fa1670 */
[----:B------:R-:W-:-:S02]  /*313b0*/  @!P3 IMAD R29, R29, R17, RZ ;  /* 0x000000111d1db224 */ /* 0x000fc400078e02ff */
[----:B------:R0:W-:Y:S01]  /*313c0*/  @!P2 STG.E.U8 desc[UR56][R2.64+0xc8], R13 ;  /* 0x0000c80d0200a986 */ /* 0x0001e2000c101138 */
[----:B-1----:R-:W-:-:S04]  /*313d0*/  @!P4 IADD3 R6, P2, R8, UR41, RZ ;  /* 0x000000290806cc10 */ /* 0x002fc8000ff5e0ff */
[----:B------:R-:W-:Y:S02]  /*313e0*/  @!P4 IADD3.X R7, R9, UR40, RZ, P2, !PT ;  /* 0x000000280907cc10 */ /* 0x000fe400097fe4ff */
[----:B------:R-:W-:Y:S01]  /*313f0*/  ISETP.LT.OR P2, PT, R0, 0xd2, !P1 ;  /* 0x000000d20000780c */ /* 0x000fe20004f41670 */
[----:B0-----:R-:W-:Y:S02]  /*31400*/  @!P3 IMAD.MOV.U32 R2, RZ, RZ, R8 ;  /* 0x000000ffff02b224 */ /* 0x001fe400078e0008 */
[----:B------:R-:W-:-:S05]  /*31410*/  @!P3 IMAD.MOV.U32 R3, RZ, RZ, R9 ;  /* 0x000000ffff03b224 */ /* 0x000fca00078e0009 */
[----:B------:R0:W-:Y:S01]  /*31420*/  @!P3 STG.E.U8 desc[UR56][R2.64+0xc9], R29 ;  /* 0x0000c91d0200b986 */ /* 0x0001e2000c101138 */
[----:B------:R-:W-:Y:S01]  /*31430*/  @!P6 IADD3 R10, P3, R8, UR41, RZ ;  /* 0x00000029080aec10 */ /* 0x000fe2000ff7e0ff */
[-C--:B------:R-:W-:Y:S02]  /*31440*/  @!P4 IMAD R15, R30, R17.reuse, RZ ;  /* 0x000000111e0fc224 */ /* 0x080fe400078e02ff */
[-C--:B------:R-:W-:Y:S01]  /*31450*/  @!P6 IMAD R31, R31, R17.reuse, RZ ;  /* 0x000000111f1fe224 */ /* 0x080fe200078e02ff */
[----:B------:R-:W-:Y:S01]  /*31460*/  @!P6 IADD3.X R11, R9, UR40, RZ, P3, !PT ;  /* 0x00000028090bec10 */ /* 0x000fe20009ffe4ff */
[----:B------:R-:W-:Y:S01]  /*31470*/  @!P5 IMAD R13, R32, R17, RZ ;  /* 0x00000011200dd224 */ /* 0x000fe200078e02ff */
[----:B------:R-:W-:Y:S01]  /*31480*/  ISETP.LT.OR P3, PT, R0, 0xd1, !P0 ;  /* 0x000000d10000780c */ /* 0x000fe20004761670 */
[----:B------:R-:W-:Y:S01]  /*31490*/  @!P4 STG.E.U8 desc[UR56][R6.64+0xc8], R15 ;  /* 0x0000c80f0600c986 */ /* 0x000fe2000c101138 */
[----:B0-----:R-:W-:Y:S01]  /*314a0*/  @!P5 MOV R2, R8 ;  /* 0x000000080002d202 */ /* 0x001fe20000000f00 */
[----:B------:R-:W-:-:S02]  /*314b0*/  @!P5 IMAD.MOV.U32 R3, RZ, RZ, R9 ;  /* 0x000000ffff03d224 */ /* 0x000fc400078e0009 */
[----:B------:R-:W-:Y:S01]  /*314c0*/  @!P6 STG.E.U8 desc[UR56][R10.64+0xc9], R31 ;  /* 0x0000c91f0a00e986 */ /* 0x000fe2000c101138 */
[----:B------:R-:W-:-:S03]  /*314d0*/  @!P2 IMAD R33, R33, R17, RZ ;  /* 0x000000112121a224 */ /* 0x000fc600078e02ff */
[----:B------:R0:W-:Y:S01]  /*314e0*/  @!P5 STG.E.U8 desc[UR56][R2.64+0xd0], R13 ;  /* 0x0000d00d0200d986 */ /* 0x0001e2000c101138 */
[C---:B------:R-:W-:Y:S02]  /*314f0*/  ISETP.LT.OR P5, PT, R0.reuse, 0xd2, !P0 ;  /* 0x000000d20000780c */ /* 0x040fe400047a1670 */
[C---:B------:R-:W-:Y:S02]  /*31500*/  ISETP.LT.OR P6, PT, R0.reuse, 0xd9, !P0 ;  /* 0x000000d90000780c */ /* 0x040fe400047c1670 */
[C---:B------:R-:W-:Y:S02]  /*31510*/  ISETP.LT.OR P0, PT, R0.reuse, 0xda, !P0 ;  /* 0x000000da0000780c */ /* 0x040fe40004701670 */
[C---:B------:R-:W-:Y:S01]  /*31520*/  ISETP.LT.OR P4, PT, R0.reuse, 0xd9, !P1 ;  /* 0x000000d90000780c */ /* 0x040fe20004f81670 */
[----:B0-----:R-:W-:Y:S02]  /*31530*/  @!P2 IMAD.MOV.U32 R2, RZ, RZ, R8 ;  /* 0x000000ffff02a224 */ /* 0x001fe400078e0008 */
[----:B------:R-:W-:Y:S01]  /*31540*/  @!P2 IMAD.MOV.U32 R3, RZ, RZ, R9 ;  /* 0x000000ffff03a224 */ /* 0x000fe200078e0009 */
[----:B------:R-:W-:-:S04]  /*31550*/  ISETP.LT.OR P1, PT, R0, 0xda, !P1 ;  /* 0x000000da0000780c */ /* 0x000fc80004f21670 */
[----:B------:R0:W-:Y:S01]  /*31560*/  @!P2 STG.E.U8 desc[UR56][R2.64+0xd1], R33 ;  /* 0x0000d1210200a986 */ /* 0x0001e2000c101138 */
[----:B------:R-:W-:Y:S01]  /*31570*/  @!P3 IADD3 R4, P2, R8, UR41, RZ ;  /* 0x000000290804bc10 */ /* 0x000fe2000ff5e0ff */
[----:B------:R-:W-:-:S03]  /*31580*/  @!P3 IMAD R15, R34, R17, RZ ;  /* 0x00000011220fb224 */ /* 0x000fc600078e02ff */
[----:B------:R-:W-:Y:S02]  /*31590*/  @!P3 IADD3.X R5, R9, UR40, RZ, P2, !PT ;  /* 0x000000280905bc10 */ /* 0x000fe400097fe4ff */
[C---:B------:R-:W-:Y:S01]  /*315a0*/  @!P5 IADD3 R6, P2, R8.reuse, UR41, RZ ;  /* 0x000000290806dc10 */ /* 0x040fe2000ff5e0ff */
[-C--:B------:R-:W-:Y:S02]  /*315b0*/  @!P5 IMAD R35, R35, R17.reuse, RZ ;  /* 0x000000112323d224 */ /* 0x080fe400078e02ff */
[----:B------:R2:W-:Y:S01]  /*315c0*/  @!P3 STG.E.U8 desc[UR56][R4.64+0xd0], R15 ;  /* 0x0000d00f0400b986 */ /* 0x0005e2000c101138 */
[----:B------:R-:W-:Y:S02]  /*315d0*/  @!P6 IADD3 R10, P3, R8, UR41, RZ ;  /* 0x00000029080aec10 */ /* 0x000fe4000ff7e0ff */
[----:B------:R-:W-:Y:S01]  /*315e0*/  @!P5 IADD3.X R7, R9, UR40, RZ, P2, !PT ;  /* 0x000000280907dc10 */ /* 0x000fe200097fe4ff */
[----:B------:R-:W-:Y:S01]  /*315f0*/  @!P4 IMAD R21, R36, R17, RZ ;  /* 0x000000112415c224 */ /* 0x000fe200078e02ff */
[----:B------:R-:W-:Y:S01]  /*31600*/  @!P0 IADD3 R12, P2, R8, UR41, RZ ;  /* 0x00000029080c8c10 */ /* 0x000fe2000ff5e0ff */
[----:B0-----:R-:W-:-:S02]  /*31610*/  @!P4 IMAD.MOV.U32 R2, RZ, RZ, R8 ;  /* 0x000000ffff02c224 */ /* 0x001fc400078e0008 */
[----:B------:R-:W-:Y:S01]  /*31620*/  @!P4 IMAD.MOV.U32 R3, RZ, RZ, R9 ;  /* 0x000000ffff03c224 */ /* 0x000fe200078e0009 */
[----:B------:R-:W-:Y:S01]  /*31630*/  @!P6 IADD3.X R11, R9, UR40, RZ, P3, !PT ;  /* 0x00000028090bec10 */ /* 0x000fe20009ffe4ff */
[-C--:B------:R-:W-:Y:S01]  /*31640*/  @!P1 IMAD R37, R37, R17.reuse, RZ ;  /* 0x0000001125259224 */ /* 0x080fe200078e02ff */
[----:B------:R-:W-:Y:S01]  /*31650*/  @!P0 IADD3.X R13, R9, UR40, RZ, P2, !PT ;  /* 0x00000028090d8c10 */ /* 0x000fe200097fe4ff */
[-C--:B------:R-:W-:Y:S01]  /*31660*/  @!P6 IMAD R23, R38, R17.reuse, RZ ;  /* 0x000000112617e224 */ /* 0x080fe200078e02ff */
[----:B------:R2:W-:Y:S01]  /*31670*/  @!P5 STG.E.U8 desc[UR56][R6.64+0xd1], R35 ;  /* 0x0000d1230600d986 */ /* 0x0005e2000c101138 */
[----:B------:R-:W-:-:S03]  /*31680*/  @!P0 IMAD R39, R39, R17, RZ ;  /* 0x0000001127278224 */ /* 0x000fc600078e02ff */
[----:B------:R2:W-:Y:S04]  /*31690*/  @!P4 STG.E.U8 desc[UR56][R2.64+0xd8], R21 ;  /* 0x0000d8150200c986 */ /* 0x0005e8000c101138 */
[----:B------:R2:W-:Y:S04]  /*316a0*/  @!P1 STG.E.U8 desc[UR56][R8.64+0xd9], R37 ;  /* 0x0000d92508009986 */ /* 0x0005e8000c101138 */
[----:B------:R2:W-:Y:S04]  /*316b0*/  @!P6 STG.E.U8 desc[UR56][R10.64+0xd8], R23 ;  /* 0x0000d8170a00e986 */ /* 0x0005e8000c101138 */
[----:B------:R2:W-:Y:S02]  /*316c0*/  @!P0 STG.E.U8 desc[UR56][R12.64+0xd9], R39 ;  /* 0x0000d9270c008986 */ /* 0x0005e4000c101138 */
.L_x_196:
[----:B------:R-:W-:Y:S05]  /*316d0*/  BSYNC B0 ;  /* 0x0000000000007941 */ /* 0x000fea0003800000 */
.L_x_32:
[----:B--2---:R-:W2:Y:S04]  /*316e0*/  LDL.LU R3, [R1+0x3d4] ;  /* 0x0003d40001037983 */ /* 0x004ea80000300800 */
[----:B------:R-:W2:Y:S01]  /*316f0*/  LDL.LU R2, [R1+0x3e0] ;  /* 0x0003e00001027983 */ /* 0x000ea20000300800 */
[----:B------:R-:W-:Y:S01]  /*31700*/  ULDC UR4, c[0x0][0xc] ;  /* 0x0000030000047ab9 */ /* 0x000fe20000000800 */
[----:B------:R-:W-:Y:S01]  /*31710*/  ULDC UR5, c[0x0][0x10] ;  /* 0x0000040000057ab9 */ /* 0x000fe20000000800 */
[----:B------:R-:W2:Y:S01]  /*31720*/  LDC R5, c[0x0][0x14] ;  /* 0x00000500ff057b82 */ /* 0x000ea20000000800 */
[----:B------:R-:W-:Y:S01]  /*31730*/  UIMAD.WIDE.U32 UR4, UR4, UR5, URZ ;  /* 0x00000005040472a5 */ /* 0x000fe2000f8e003f */
[----:B------:R-:W-:Y:S01]  /*31740*/  PRMT R0, RZ, 0x7610, R0 ;  /* 0x00007610ff007816 */ /* 0x000fe20000000000 */
[----:B------:R-:W-:Y:S01]  /*31750*/  UMOV UR52, 0xffffffff ;  /* 0xffffffff00347882 */ /* 0x000fe20000000000 */
[----:B------:R-:W-:-:S03]  /*31760*/  UMOV UR51, 0xffffffff ;  /* 0xffffffff00337882 */ /* 0x000fc60000000000 */
[----:B--2---:R-:W-:-:S04]  /*31770*/  IMAD.WIDE.U32 R2, R5, UR4, R2 ;  /* 0x0000000405027c25 */ /* 0x004fc8000f8e0002 */
[----:B------:R-:W-:Y:S01]  /*31780*/  IMAD R5, R5, UR5, RZ ;  /* 0x0000000505057c24 */ /* 0x000fe2000f8e02ff */
[----:B------:R-:W-:Y:S01]  /*31790*/  MOV R6, R2 ;  /* 0x0000000200067202 */ /* 0x000fe20000000f00 */
[----:B------:R-:W-:Y:S02]  /*317a0*/  ULDC.64 UR4, c[0x0][0x650] ;  /* 0x0001940000047ab9 */ /* 0x000fe40000000a00 */
[----:B------:R-:W-:Y:S01]  /*317b0*/  IMAD.IADD R4, R3, 0x1, R5 ;  /* 0x0000000103047824 */ /* 0x000fe200078e0205 */
[----:B------:R-:W-:-:S04]  /*317c0*/  ISETP.GE.U32.AND P0, PT, R2, UR4, PT ;  /* 0x0000000402007c0c */ /* 0x000fc8000bf06070 */
[----:B------:R2:W-:Y:S01]  /*317d0*/  STL [R1+0x3d4], R4 ;  /* 0x0003d40401007387 */ /* 0x0005e20000100800 */
[----:B------:R-:W-:-:S03]  /*317e0*/  ISETP.GE.U32.AND.EX P0, PT, R4, UR5, PT, P0 ;  /* 0x0000000504007c0c */ /* 0x000fc6000bf06100 */
[----:B------:R2:W-:Y:S10]  /*317f0*/  STL [R1+0x3e0], R6 ;  /* 0x0003e00601007387 */ /* 0x0005f40000100800 */
[----:B--2---:R-:W-:Y:S05]  /*31800*/  @P0 BRA `(.L_x_197) ;  /* 0x0000000400800947 */ /* 0x004fea0003800000 */
[----:B------:R-:W2:Y:S01]  /*31810*/  S2UR UR6, SR_CTAID.X ;  /* 0x00000000000679c3 */ /* 0x000ea20000002500 */
[----:B------:R-:W-:Y:S01]  /*31820*/  ULDC.64 UR4, c[0x0][0x628] ;  /* 0x00018a0000047ab9 */ /* 0x000fe20000000a00 */
[----:B------:R-:W-:Y:S01]  /*31830*/  ULDC UR7, c[0x0][0x150] ;  /* 0x0000540000077ab9 */ /* 0x000fe20000000800 */
[----:B------:R-:W-:Y:S01]  /*31840*/  ISETP.NE.U32.AND P0, PT, RZ, UR4, PT ;  /* 0x00000004ff007c0c */ /* 0x000fe2000bf05070 */
[----:B------:R-:W-:Y:S01]  /*31850*/  ULDC UR15, c[0x0][0x630] ;  /* 0x00018c00000f7ab9 */ /* 0x000fe20000000800 */
[----:B------:R-:W-:Y:S01]  /*31860*/  R2UR UR16, R6 ;  /* 0x00000000061072ca */ /* 0x000fe200000e0000 */
[----:B------:R-:W-:Y:S01]  /*31870*/  ULDC UR19, c[0x0][0x154] ;  /* 0x0000550000137ab9 */ /* 0x000fe20000000800 */
[----:B------:R-:W-:Y:S01]  /*31880*/  ISETP.NE.AND.EX P0, PT, RZ, UR5, PT, P0 ;  /* 0x00000005ff007c0c */ /* 0x000fe2000bf05300 */
[----:B------:R-:W3:Y:S01]  /*31890*/  S2UR UR18, SR_CTAID.Y ;  /* 0x00000000001279c3 */ /* 0x000ee20000002600 */
[----:B------:R-:W-:Y:S02]  /*318a0*/  R2UR UR17, R4 ;  /* 0x00000000041172ca */ /* 0x000fe400000e0000 */
[----:B------:R-:W-:-:S02]  /*318b0*/  R2UR UR12, R6 ;  /* 0x00000000060c72ca */ /* 0x000fc400000e0000 */
[----:B------:R-:W-:Y:S02]  /*318c0*/  R2UR UR13, R4 ;  /* 0x00000000040d72ca */ /* 0x000fe400000e0000 */
[----:B--2---:R-:W-:-:S05]  /*318d0*/  I2FP.F32.U32 R0, UR6 ;  /* 0x0000000600007c45 */ /* 0x004fca0008201000 */
[----:B------:R-:W-:-:S04]  /*318e0*/  FMUL R0, R0, UR7 ;  /* 0x0000000700007c20 */ /* 0x000fc80008400000 */
[----:B------:R2:W4:Y:S01]  /*318f0*/  F2I.U32.TRUNC.NTZ R2, R0 ;  /* 0x0000000000027305 */ /* 0x000522000020f000 */
[----:B---3--:R-:W-:Y:S05]  /*31900*/  @!P0 BRA `(.L_x_198) ;  /* 0x0000000000308947 */ /* 0x008fea0003800000 */
        /* <DEDUP_REMOVED lines=12> */
.L_x_198:
[----:B------:R-:W-:Y:S01]  /*319d0*/  USHF.R.U64 UR51, UR12, UR15, UR13 ;  /* 0x0000000f0c337299 */ /* 0x000fe2000800120d */
[----:B--2---:R-:W-:Y:S01]  /*319e0*/  I2FP.F32.U32 R0, UR18 ;  /* 0x0000001200007c45 */ /* 0x004fe20008201000 */
[----:B------:R-:W-:Y:S02]  /*319f0*/  USHF.R.U32.HI UR4, URZ, UR15, UR13 ;  /* 0x0000000f3f047299 */ /* 0x000fe4000801160d */
[----:B------:R-:W-:Y:S02]  /*31a00*/  UIADD3 UR10, UP0, URZ, -UR51, URZ ;  /* 0x800000333f0a7290 */ /* 0x000fe4000ff1e03f */
[----:B------:R-:W-:Y:S01]  /*31a10*/  FMUL R0, R0, UR19 ;  /* 0x0000001300007c20 */ /* 0x000fe20008400000 */
[----:B------:R-:W-:Y:S01]  /*31a20*/  ULDC.64 UR12, c[0x0][0x620] ;  /* 0x00018800000c7ab9 */ /* 0x000fe20000000a00 */
[----:B------:R-:W-:Y:S01]  /*31a30*/  UIADD3.X UR4, URZ, ~UR4, URZ, UP0, !UPT ;  /* 0x800000043f047290 */ /* 0x000fe200087fe43f */
[----:B------:R-:W-:Y:S01]  /*31a40*/  UMOV UR8, UR16 ;  /* 0x0000001000087c82 */ /* 0x000fe20008000000 */
[----:B------:R-:W-:-:S02]  /*31a50*/  UMOV UR9, UR17 ;  /* 0x0000001100097c82 */ /* 0x000fc40008000000 */
[----:B------:R-:W2:Y:S01]  /*31a60*/  F2I.U32.TRUNC.NTZ R0, R0 ;  /* 0x0000000000007305 */ /* 0x000ea2000020f000 */
[----:B------:R-:W-:Y:S02]  /*31a70*/  UIMAD UR4, UR4, UR12, URZ ;  /* 0x0000000c040472a4 */ /* 0x000fe4000f8e023f */
[----:B------:R-:W-:Y:S01]  /*31a80*/  UIMAD.WIDE.U32 UR8, UR10, UR12, UR8 ;  /* 0x0000000c0a0872a5 */ /* 0x000fe2000f8e0008 */
[----:B----4-:R-:W-:Y:S01]  /*31a90*/  R2UR UR12, R2 ;  /* 0x00000000020c72ca */ /* 0x010fe200000e0000 */
[----:B------:R-:W-:Y:S01]  /*31aa0*/  UIMAD UR10, UR10, UR13, UR4 ;  /* 0x0000000d0a0a72a4 */ /* 0x000fe2000f8e0204 */
[----:B------:R-:W-:Y:S01]  /*31ab0*/  ULDC UR11, c[0x0][0x618] ;  /* 0x00018600000b7ab9 */ /* 0x000fe20000000800 */
[----:B------:R-:W-:Y:S02]  /*31ac0*/  ULDC UR21, c[0x0][0x658] ;  /* 0x0001960000157ab9 */ /* 0x000fe40000000800 */
[----:B------:R-:W-:Y:S01]  /*31ad0*/  UIADD3 UR10, UR9, UR10, URZ ;  /* 0x0000000a090a7290 */ /* 0x000fe2000fffe03f */
[----:B------:R-:W-:Y:S01]  /*31ae0*/  UMOV UR16, 0xffffffff ;  /* 0xffffffff00107882 */ /* 0x000fe20000000000 */
[----:B------:R-:W-:Y:S01]  /*31af0*/  ULDC.64 UR4, c[0x0][0x640] ;  /* 0x0001900000047ab9 */ /* 0x000fe20000000a00 */
[----:B------:R-:W-:Y:S01]  /*31b00*/  USHF.L.U32 UR17, UR16, UR21, URZ ;  /* 0x0000001510117299 */ /* 0x000fe2000800063f */
[----:B------:R-:W-:Y:S01]  /*31b10*/  ISETP.NE.U32.AND P0, PT, RZ, UR4, PT ;  /* 0x00000004ff007c0c */ /* 0x000fe2000bf05070 */
[----:B------:R-:W-:Y:S01]  /*31b20*/  USHF.R.U64 UR8, UR8, UR11, UR10 ;  /* 0x0000000b08087299 */ /* 0x000fe2000800120a */
[----:B--2---:R-:W-:Y:S01]  /*31b30*/  R2UR UR14, R0 ;  /* 0x00000000000e72ca */ /* 0x004fe200000e0000 */
[----:B------:R-:W-:Y:S01]  /*31b40*/  USHF.R.U32.HI UR10, URZ, UR11, UR10 ;  /* 0x0000000b3f0a7299 */ /* 0x000fe2000801160a */
[----:B------:R-:W-:Y:S01]  /*31b50*/  ISETP.NE.AND.EX P0, PT, RZ, UR5, PT, P0 ;  /* 0x00000005ff007c0c */ /* 0x000fe2000bf05300 */
[----:B------:R-:W-:Y:S01]  /*31b60*/  ULDC UR15, c[0x0][0x608] ;  /* 0x00018200000f7ab9 */ /* 0x000fe20000000800 */
[----:B------:R-:W-:-:S02]  /*31b70*/  ULOP3.LUT UR22, URZ, UR17, URZ, 0x33, !UPT ;  /* 0x000000113f167292 */ /* 0x000fc4000f8e333f */
[----:B------:R-:W-:Y:S02]  /*31b80*/  USHF.R.U64 UR17, UR8, UR15, UR10 ;  /* 0x0000000f08117299 */ /* 0x000fe4000800120a */
[----:B------:R-:W-:Y:S01]  /*31b90*/  USHF.R.U32.HI UR10, URZ, UR15, UR10 ;  /* 0x0000000f3f0a7299 */ /* 0x000fe2000801160a */
[----:B------:R-:W-:Y:S01]  /*31ba0*/  UMOV UR19, 0x1 ;  /* 0x0000000100137882 */ /* 0x000fe20000000000 */
[----:B------:R-:W-:Y:S02]  /*31bb0*/  UIADD3 UR12, -UR12, URZ, URZ ;  /* 0x0000003f0c0c7290 */ /* 0x000fe4000fffe13f */
[----:B------:R-:W-:Y:S02]  /*31bc0*/  USHF.L.U32 UR16, UR19, UR21, URZ ;  /* 0x0000001513107299 */ /* 0x000fe4000800063f */
[----:B------:R-:W-:Y:S01]  /*31bd0*/  USHF.R.U64 UR19, UR17, UR21, UR10 ;  /* 0x0000001511137299 */ /* 0x000fe2000800120a */
[----:B------:R-:W-:Y:S01]  /*31be0*/  ULDC UR13, c[0x0][0x144] ;  /* 0x00005100000d7ab9 */ /* 0x000fe20000000800 */
[----:B------:R-:W-:Y:S01]  /*31bf0*/  ULDC UR7, c[0x0][0x600] ;  /* 0x0001800000077ab9 */ /* 0x000fe20000000800 */
[----:B------:R-:W-:-:S02]  /*31c00*/  UIADD3 UR20, -UR14, URZ, URZ ;  /* 0x0000003f0e147290 */ /* 0x000fc4000fffe13f */
[----:B------:R-:W-:Y:S02]  /*31c10*/  USHF.R.U32.HI UR15, URZ, UR21, UR10 ;  /* 0x000000153f0f7299 */ /* 0x000fe4000801160a */
[----:B------:R-:W-:Y:S02]  /*31c20*/  UIADD3 UR9, UR7, -0x1, URZ ;  /* 0xffffffff07097890 */ /* 0x000fe4000fffe03f */
[----:B------:R-:W-:Y:S01]  /*31c30*/  UIMAD UR53, UR13, UR12, UR6 ;  /* 0x0000000c0d3572a4 */ /* 0x000fe2000f8e0206 */
[----:B------:R-:W-:Y:S01]  /*31c40*/  ULDC UR24, c[0x0][0x148] ;  /* 0x0000520000187ab9 */ /* 0x000fe20000000800 */
[----:B------:R-:W-:Y:S01]  /*31c50*/  ULDC UR21, c[0x0][0x648] ;  /* 0x0001920000157ab9 */ /* 0x000fe20000000800 */
[----:B------:R-:W-:Y:S01]  /*31c60*/  ULDC UR23, c[0x0][0x638] ;  /* 0x00018e0000177ab9 */ /* 0x000fe20000000800 */
        /* <DEDUP_REMOVED lines=12> */
.L_x_199:
[----:B------:R-:W-:Y:S01]  /*31d30*/  UISETP.NE.AND UP0, UPT, UR37, URZ, UPT ;  /* 0x0000003f2500728c */ /* 0x000fe2000bf05270 */
[----:B------:R-:W-:Y:S01]  /*31d40*/  IMAD.MOV.U32 R0, RZ, RZ, 0x1 ;  /* 0x00000001ff007424 */ /* 0x000fe200078e00ff */
[----:B------:R-:W-:Y:S02]  /*31d50*/  USHF.R.U64 UR4, UR14, UR21, UR15 ;  /* 0x000000150e047299 */ /* 0x000fe4000800120f */
[----:B------:R-:W-:Y:S02]  /*31d60*/  ULOP3.LUT UR17, UR17, UR22, URZ, 0xc0, !UPT ;  /* 0x0000001611117292 */ /* 0x000fe4000f8ec03f */
[----:B------:R-:W-:Y:S02]  /*31d70*/  UIADD3 UR5, -UR4, URZ, URZ ;  /* 0x0000003f04057290 */ /* 0x000fe4000fffe13f */
[----:B------:R-:W-:Y:S02]  /*31d80*/  UIMAD UR16, UR16, UR4, UR17 ;  /* 0x00000004101072a4 */ /* 0x000fe4000f8e0211 */
[----:B------:R-:W-:-:S02]  /*31d90*/  ULOP3.LUT UR9, UR8, UR9, URZ, 0xc0, !UPT ;  /* 0x0000000908097292 */ /* 0x000fc4000f8ec03f */
[----:B------:R-:W-:Y:S02]  /*31da0*/  @UP0 UIMAD UR53, UR24, UR20, UR18 ;  /* 0x00000014183502a4 */ /* 0x000fe4000f8e0212 */
[----:B------:R-:W-:-:S03]  /*31db0*/  UIMAD UR4, UR5, UR23, UR19 ;  /* 0x00000017050472a4 */ /* 0x000fc6000f8e0213 */
[----:B------:R-:W-:Y:S01]  /*31dc0*/  ULDC UR5, c[0x0][0x610] ;  /* 0x0001840000057ab9 */ /* 0x000fe20000000800 */
[----:B------:R-:W-:Y:S02]  /*31dd0*/  UIMAD UR4, UR4, UR7, UR9 ;  /* 0x00000007040472a4 */ /* 0x000fe4000f8e0209 */
[----:B------:R-:W-:-:S04]  /*31de0*/  UIMAD UR53, UR16, UR5, UR53 ;  /* 0x00000005103572a4 */ /* 0x000fc8000f8e0235 */
[----:B------:R-:W-:Y:S02]  /*31df0*/  USEL UR52, UR4, UR53, !UP0 ;  /* 0x0000003504347287 */ /* 0x000fe4000c000000 */
[----:B------:R-:W-:-:S12]  /*31e00*/  USEL UR53, UR53, UR4, !UP0 ;  /* 0x0000000435357287 */ /* 0x000fd8000c000000 */
.L_x_197:
[----:B------:R-:W-:-:S13]  /*31e10*/  LOP3.LUT P0, RZ, R0, 0xff, RZ, 0xc0, !PT ;  /* 0x000000ff00ff7812 */ /* 0x000fda000780c0ff */
[----:B------:R-:W-:Y:S05]  /*31e20*/  @P0 BRA `(.L_x_200) ;  /* 0xfffffcf400740947 */ /* 0x000fea000383ffff */
[----:B------:R-:W-:Y:S05]  /*31e30*/  EXIT ;  /* 0x000000000000794d */ /* 0x000fea0003800000 */
.L_x_7:
[----:B------:R-:W2:Y:S01]  /*31e40*/  LDL R5, [R1+0x3e0] ;  /* 0x0003e00001057983 */ /* 0x000ea20000100800 */
[----:B------:R-:W-:-:S03]  /*31e50*/  ULDC.64 UR4, c[0x0][0x650] ;  /* 0x0001940000047ab9 */ /* 0x000fc60000000a00 */
[----:B------:R-:W3:Y:S01]  /*31e60*/  LDL R4, [R1+0x3d4] ;  /* 0x0003d40001047983 */ /* 0x000ee20000100800 */
[----:B0-----:R-:W-:Y:S01]  /*31e70*/  PRMT R0, RZ, 0x7610, R0 ;  /* 0x00007610ff007816 */ /* 0x001fe20000000000 */
[----:B------:R-:W-:Y:S02]  /*31e80*/  IMAD.MOV.U32 R3, RZ, RZ, -0x1 ;  /* 0xffffffffff037424 */ /* 0x000fe400078e00ff */
[----:B------:R-:W-:Y:S02]  /*31e90*/  IMAD.MOV.U32 R2, RZ, RZ, -0x1 ;  /* 0xffffffffff027424 */ /* 0x000fe400078e00ff */
[----:B------:R-:W-:Y:S01]  /*31ea0*/  IMAD.MOV.U32 R11, RZ, RZ, -0x1 ;  /* 0xffffffffff0b7424 */ /* 0x000fe200078e00ff */
[----:B--2---:R-:W-:-:S04]  /*31eb0*/  ISETP.GE.U32.AND P0, PT, R5, UR4, PT ;  /* 0x0000000405007c0c */ /* 0x004fc8000bf06070 */
[----:B---3--:R-:W-:-:S13]  /*31ec0*/  ISETP.GE.U32.AND.EX P0, PT, R4, UR5, PT, P0 ;  /* 0x0000000504007c0c */ /* 0x008fda000bf06100 */
        /* <DEDUP_REMOVED lines=21> */
.L_x_202:
[----:B------:R-:W-:Y:S01]  /*32020*/  USHF.R.U64 UR4, UR14, UR19, UR15 ;  /* 0x000000130e047299 */ /* 0x000fe2000800120f */
[----:B------:R-:W-:Y:S01]  /*32030*/  R2UR UR7, R4 ;  /* 0x00000000040772ca */ /* 0x000fe200000e0000 */
[----:B------:R-:W-:Y:S02]  /*32040*/  USHF.R.U32.HI UR5, URZ, UR19, UR15 ;  /* 0x000000133f057299 */ /* 0x000fe4000801160f */
[----:B------:R-:W-:Y:S01]  /*32050*/  UIADD3 UR13, UP0, URZ, -UR4, URZ ;  /* 0x800000043f0d7290 */ /* 0x000fe2000ff1e03f */
[----:B------:R-:W-:Y:S01]  /*32060*/  ULDC.64 UR14, c[0x0][0x620] ;  /* 0x00018800000e7ab9 */ /* 0x000fe20000000a00 */
[----:B------:R-:W-:Y:S02]  /*32070*/  UMOV UR6, UR20 ;  /* 0x0000001400067c82 */ /* 0x000fe40008000000 */
[----:B------:R-:W-:Y:S02]  /*32080*/  UIADD3.X UR5, URZ, ~UR5, URZ, UP0, !UPT ;  /* 0x800000053f057290 */ /* 0x000fe400087fe43f */
[----:B------:R-:W-:-:S02]  /*32090*/  UISETP.NE.AND UP1, UPT, UR37, URZ, UPT ;  /* 0x0000003f2500728c */ /* 0x000fc4000bf25270 */
[----:B------:R-:W-:Y:S02]  /*320a0*/  UIMAD UR5, UR5, UR14, URZ ;  /* 0x0000000e050572a4 */ /* 0x000fe4000f8e023f */
[----:B------:R-:W-:Y:S02]  /*320b0*/  UIMAD.WIDE.U32 UR6, UR13, UR14, UR6 ;  /* 0x0000000e0d0672a5 */ /* 0x000fe4000f8e0006 */
[----:B------:R-:W-:Y:S01]  /*320c0*/  UIMAD UR5, UR13, UR15, UR5 ;  /* 0x0000000f0d0572a4 */ /* 0x000fe2000f8e0205 */
[----:B------:R-:W-:Y:S02]  /*320d0*/  ULDC UR14, c[0x0][0x608] ;  /* 0x00018200000e7ab9 */ /* 0x000fe40000000800 */
[----:B------:R-:W-:Y:S01]  /*320e0*/  ULDC UR13, c[0x0][0x618] ;  /* 0x00018600000d7ab9 */ /* 0x000fe20000000800 */
[----:B------:R-:W-:Y:S01]  /*320f0*/  UIADD3 UR5, UR7, UR5, URZ ;  /* 0x0000000507057290 */ /* 0x000fe2000fffe03f */
[----:B------:R-:W-:Y:S01]  /*32100*/  ULDC UR22, c[0x0][0x658] ;  /* 0x0001960000167ab9 */ /* 0x000fe20000000800 */
[----:B------:R-:W-:-:S02]  /*32110*/  @UP1 UIMAD UR8, UR11, UR12, UR10 ;  /* 0x0000000c0b0812a4 */ /* 0x000fc4000f8e020a */
[----:B------:R-:W-:Y:S02]  /*32120*/  USHF.R.U64 UR17, UR6, UR13, UR5 ;  /* 0x0000000d06117299 */ /* 0x000fe40008001205 */
[----:B------:R-:W-:Y:S01]  /*32130*/  USHF.R.U32.HI UR5, URZ, UR13, UR5 ;  /* 0x0000000d3f057299 */ /* 0x000fe20008011605 */
[----:B------:R-:W-:Y:S01]  /*32140*/  ULDC.64 UR6, c[0x0][0x640] ;  /* 0x0001900000067ab9 */ /* 0x000fe20000000a00 */
[----:B------:R-:W-:Y:S01]  /*32150*/  UMOV UR10, 0xffffffff ;  /* 0xffffffff000a7882 */ /* 0x000fe20000000000 */
[----:B------:R-:W-:Y:S01]  /*32160*/  ISETP.NE.U32.AND P0, PT, RZ, UR6, PT ;  /* 0x00000006ff007c0c */ /* 0x000fe2000bf05070 */
[----:B------:R-:W-:Y:S02]  /*32170*/  USHF.R.U64 UR18, UR17, UR14, UR5 ;  /* 0x0000000e11127299 */ /* 0x000fe40008001205 */
[----:B------:R-:W-:Y:S01]  /*32180*/  USHF.R.U32.HI UR5, URZ, UR14, UR5 ;  /* 0x0000000e3f057299 */ /* 0x000fe20008011605 */
[----:B------:R-:W-:Y:S01]  /*32190*/  ISETP.NE.AND.EX P0, PT, RZ, UR7, PT, P0 ;  /* 0x00000007ff007c0c */ /* 0x000fe2000bf05300 */
[----:B------:R-:W-:-:S02]  /*321a0*/  USHF.L.U32 UR11, UR10, UR22, URZ ;  /* 0x000000160a0b7299 */ /* 0x000fc4000800063f */
[----:B------:R-:W-:Y:S01]  /*321b0*/  USHF.R.U64 UR19, UR18, UR22, UR5 ;  /* 0x0000001612137299 */ /* 0x000fe20008001205 */
[----:B------:R-:W-:Y:S01]  /*321c0*/  ULDC UR20, c[0x0][0x600] ;  /* 0x0001800000147ab9 */ /* 0x000fe20000000800 */
[----:B------:R-:W-:Y:S02]  /*321d0*/  USHF.R.U32.HI UR10, URZ, UR22, UR5 ;  /* 0x000000163f0a7299 */ /* 0x000fe40008011605 */
[----:B------:R-:W-:Y:S02]  /*321e0*/  UIADD3 UR21, UR20, -0x1, URZ ;  /* 0xffffffff14157890 */ /* 0x000fe4000fffe03f */
[----:B------:R-:W-:Y:S01]  /*321f0*/  ULOP3.LUT UR26, URZ, UR11, URZ, 0x33, !UPT ;  /* 0x0000000b3f1a7292 */ /* 0x000fe2000f8e333f */
        /* <DEDUP_REMOVED lines=17> */
.L_x_203:
[----:B------:R-:W-:Y:S01]  /*32310*/  USHF.R.U64 UR6, UR5, UR23, UR10 ;  /* 0x0000001705067299 */ /* 0x000fe2000800120a */
[----:B------:R-:W-:Y:S01]  /*32320*/  IMAD.MOV.U32 R0, RZ, RZ, 0x1 ;  /* 0x00000001ff007424 */ /* 0x000fe200078e00ff */
[----:B------:R-:W-:Y:S01]  /*32330*/  USHF.L.U32 UR25, UR25, UR22, URZ ;  /* 0x0000001619197299 */ /* 0x000fe2000800063f */
[----:B------:R-:W-:Y:S01]  /*32340*/  IMAD.U32 R11, RZ, RZ, UR4 ;  /* 0x00000004ff0b7e24 */ /* 0x000fe2000f8e00ff */
[----:B------:R-:W-:Y:S02]  /*32350*/  ULOP3.LUT UR5, UR18, UR26, URZ, 0xc0, !UPT ;  /* 0x0000001a12057292 */ /* 0x000fe4000f8ec03f */
[----:B------:R-:W-:Y:S02]  /*32360*/  UIADD3 UR7, -UR6, URZ, URZ ;  /* 0x0000003f06077290 */ /* 0x000fe4000fffe13f */
[----:B------:R-:W-:Y:S02]  /*32370*/  UIMAD UR6, UR25, UR6, UR5 ;  /* 0x00000006190672a4 */ /* 0x000fe4000f8e0205 */
[----:B------:R-:W-:-:S02]  /*32380*/  ULOP3.LUT UR17, UR17, UR21, URZ, 0xc0, !UPT ;  /* 0x0000001511117292 */ /* 0x000fc4000f8ec03f */
[----:B------:R-:W-:Y:S02]  /*32390*/  UIMAD UR5, UR7, UR24, UR19 ;  /* 0x00000018070572a4 */ /* 0x000fe4000f8e0213 */
[----:B------:R-:W-:Y:S01]  /*323a0*/  UISETP.NE.AND UP0, UPT, UR37, URZ, UPT ;  /* 0x0000003f2500728c */ /* 0x000fe2000bf05270 */
[----:B------:R-:W-:Y:S01]  /*323b0*/  ULDC UR7, c[0x0][0x610] ;  /* 0x0001840000077ab9 */ /* 0x000fe20000000800 */
[----:B------:R-:W-:Y:S02]  /*323c0*/  UIMAD UR5, UR5, UR20, UR17 ;  /* 0x00000014050572a4 */ /* 0x000fe4000f8e0211 */
[----:B------:R-:W-:-:S04]  /*323d0*/  UIMAD UR8, UR6, UR7, UR8 ;  /* 0x00000007060872a4 */ /* 0x000fc8000f8e0208 */
[----:B------:R-:W-:Y:S02]  /*323e0*/  USEL UR6, UR5, UR8, !UP0 ;  /* 0x0000000805067287 */ /* 0x000fe4000c000000 */
[----:B------:R-:W-:-:S04]  /*323f0*/  USEL UR8, UR8, UR5, !UP0 ;  /* 0x0000000508087287 */ /* 0x000fc8000c000000 */
[----:B------:R-:W-:Y:S02]  /*32400*/  MOV R2, UR6 ;  /* 0x0000000600027c02 */ /* 0x000fe40008000f00 */
[----:B------:R-:W-:-:S07]  /*32410*/  IMAD.U32 R3, RZ, RZ, UR8 ;  /* 0x00000008ff037e24 */ /* 0x000fce000f8e00ff */
.L_x_201:
[----:B------:R-:W-:-:S08]  /*32420*/  NOP ;  /* 0x0000000000007918 */ /* 0x000fd00000000000 */
[----:B-1----:R-:W0:-:S00]  /*32430*/  USETMAXREG.DEALLOC.CTAPOOL 0x18 ;  /* 0x00000018000079c8 */ /* 0x002e0000080e0500 */
[----:B------:R-:W-:-:S13]  /*32440*/  ISETP.NE.AND P0, PT, RZ, UR9, PT ;  /* 0x00000009ff007c0c */ /* 0x000fda000bf05270 */
[----:B------:R-:W-:Y:S05]  /*32450*/  @P0 EXIT ;  /* 0x000000000000094d */ /* 0x000fea0003800000 */
[----:B0-----:R-:W-:Y:S01]  /*32460*/  LOP3.LUT P0, RZ, R0, 0xff, RZ, 0xc0, !PT ;  /* 0x000000ff00ff7812 */ /* 0x001fe2000780c0ff */
[----:B------:R-:W-:Y:S02]  /*32470*/  IMAD.MOV.U32 R0, RZ, RZ, 0x1 ;  /* 0x00000001ff007424 */ /* 0x000fe400078e00ff */
[----:B------:R-:W-:-:S10]  /*32480*/  IMAD.MOV.U32 R6, RZ, RZ, RZ ;  /* 0x000000ffff067224 */ /* 0x000fd400078e00ff */
[----:B------:R-:W-:Y:S05]  /*32490*/  @!P0 BRA `(.L_x_204) ;  /* 0x0000000c00748947 */ /* 0x000fea0003800000 */
[----:B------:R-:W0:Y:S01]  /*324a0*/  LDC R0, c[0x0][0x28c] ;  /* 0x0000a300ff007b82 */ /* 0x000e220000000800 */
[----:B------:R-:W1:Y:S01]  /*324b0*/  S2R R7, SR_CgaCtaId ;  /* 0x0000000000077919 */ /* 0x000e620000008800 */
[----:B------:R-:W-:Y:S01]  /*324c0*/  ULDC UR8, c[0x0][0xc] ;  /* 0x0000030000087ab9 */ /* 0x000fe20000000800 */
[----:B------:R-:W-:Y:S01]  /*324d0*/  ULDC UR5, c[0x0][0x658] ;  /* 0x0001960000057ab9 */ /* 0x000fe20000000800 */
[----:B------:R-:W-:Y:S01]  /*324e0*/  UMOV UR6, 0xffffffff ;  /* 0xffffffff00067882 */ /* 0x000fe20000000000 */
[----:B------:R-:W-:Y:S01]  /*324f0*/  ULDC UR9, c[0x0][0x10] ;  /* 0x0000040000097ab9 */ /* 0x000fe20000000800 */
[----:B------:R-:W-:Y:S01]  /*32500*/  UMOV UR7, 0x1 ;  /* 0x0000000100077882 */ /* 0x000fe20000000000 */
[----:B------:R-:W-:Y:S01]  /*32510*/  USHF.L.U32 UR6, UR6, UR5, URZ ;  /* 0x0000000506067299 */ /* 0x000fe2000800063f */
[----:B------:R-:W-:Y:S01]  /*32520*/  IMAD.MOV.U32 R16, RZ, RZ, 0x3800 ;  /* 0x00003800ff107424 */ /* 0x000fe200078e00ff */
[----:B------:R-:W-:Y:S01]  /*32530*/  UIMAD.WIDE.U32 UR8, UR8, UR9, URZ ;  /* 0x00000009080872a5 */ /* 0x000fe2000f8e003f */
[----:B------:R-:W-:Y:S01]  /*32540*/  BSSY B0, `(.L_x_204) ;  /* 0x00000d2000007945 */ /* 0x000fe20003800000 */
[----:B------:R-:W-:Y:S01]  /*32550*/  USHF.L.U32 UR5, UR7, UR5, URZ ;  /* 0x0000000507057299 */ /* 0x000fe2000800063f */
[----:B------:R-:W-:Y:S01]  /*32560*/  IMAD.MOV.U32 R9, RZ, RZ, 0x1 ;  /* 0x00000001ff097424 */ /* 0x000fe200078e00ff */
[----:B------:R-:W-:Y:S01]  /*32570*/  ULDC UR4, c[0x0][0x600] ;  /* 0x0001800000047ab9 */ /* 0x000fe20000000800 */
[----:B------:R-:W-:Y:S01]  /*32580*/  ULDC UR7, c[0x0][0x14] ;  /* 0x0000050000077ab9 */ /* 0x000fe20000000800 */
[----:B------:R-:W-:Y:S01]  /*32590*/  IMAD.MOV.U32 R6, RZ, RZ, RZ ;  /* 0x000000ffff067224 */ /* 0x000fe200078e00ff */
[----:B------:R-:W-:-:S02]  /*325a0*/  UIMAD.WIDE.U32 UR20, UR8, UR7, URZ ;  /* 0x00000007081472a5 */ /* 0x000fc4000f8e003f */
[----:B------:R-:W-:Y:S02]  /*325b0*/  UIMAD UR7, UR9, UR7, URZ ;  /* 0x00000007090772a4 */ /* 0x000fe4000f8e023f */
[----:B------:R-:W-:Y:S02]  /*325c0*/  ULOP3.LUT UR24, UR36, 0x2, URZ, 0xfc, !UPT ;  /* 0x0000000224187892 */ /* 0x000fe4000f8efc3f */
[----:B------:R-:W-:Y:S01]  /*325d0*/  UIADD3 UR4, UR4, -0x1, URZ ;  /* 0xffffffff04047890 */ /* 0x000fe2000fffe03f */
[----:B0-----:R-:W-:Y:S01]  /*325e0*/  VIADD R0, R0, 0x7f ;  /* 0x0000007f00007836 */ /* 0x001fe20000000000 */
[----:B------:R-:W-:Y:S02]  /*325f0*/  ULOP3.LUT UR6, URZ, UR6, URZ, 0x33, !UPT ;  /* 0x000000063f067292 */ /* 0x000fe4000f8e333f */
[----:B------:R-:W-:Y:S02]  /*32600*/  UIADD3 UR7, UR21, UR7, URZ ;  /* 0x0000000715077290 */ /* 0x000fe4000fffe03f */
[----:B------:R-:W-:Y:S01]  /*32610*/  SHF.R.S32.HI R5, RZ, 0x1f, R0 ;  /* 0x0000001fff057819 */ /* 0x000fe20000011400 */
[----:B------:R-:W-:-:S03]  /*32620*/  ULDC.64 UR22, c[0x0][0x198] ;  /* 0x0000660000167ab9 */ /* 0x000fc60000000a00 */
[----:B------:R-:W-:Y:S02]  /*32630*/  LEA.HI R5, R5, R0, RZ, 0x7 ;  /* 0x0000000005057211 */ /* 0x000fe400078f38ff */
[----:B-1----:R-:W-:Y:S02]  /*32640*/  LOP3.LUT R7, R7, 0x1, RZ, 0xc0, !PT ;  /* 0x0000000107077812 */ /* 0x002fe400078ec0ff */
[----:B------:R-:W-:Y:S02]  /*32650*/  SHF.R.S32.HI R8, RZ, 0x7, R5 ;  /* 0x00000007ff087819 */ /* 0x000fe40000011405 */
[----:B------:R-:W-:Y:S01]  /*32660*/  MOV R0, 0x1 ;  /* 0x0000000100007802 */ /* 0x000fe20000000f00 */
[----:B------:R-:W-:Y:S02]  /*32670*/  IMAD R16, R7, R16, 0x20100 ;  /* 0x0002010007107424 */ /* 0x000fe400078e0210 */
[----:B------:R-:W-:-:S07]  /*32680*/  VIADD R17, R8, 0x1 ;  /* 0x0000000108117836 */ /* 0x000fce0000000000 */
.L_x_215:
[----:B------:R-:W-:-:S03]  /*32690*/  UMOV UR8, 0xffffffff ;  /* 0xffffffff00087882 */ /* 0x000fc60000000000 */
[----:B------:R-:W-:Y:S05]  /*326a0*/  BRA.DIV UR8, `(.L_x_205) ;  /* 0x0000000e08947947 */ /* 0x000fea000b800000 */
[----:B------:R-:W-:-:S13]  /*326b0*/  ELECT P6, URZ, PT ;  /* 0x00000000003f782f */ /* 0x000fda00038c0000 */
.L_x_224:
[----:B------:R-:W0:Y:S01]  /*326c0*/  LDC R4, c[0x0][0x28c] ;  /* 0x0000a300ff047b82 */ /* 0x000e220000000800 */
[----:B------:R-:W-:Y:S01]  /*326d0*/  BSSY B1, `(.L_x_206) ;  /* 0x000003b000017945 */ /* 0x000fe20003800000 */
[----:B0-----:R-:W-:-:S13]  /*326e0*/  ISETP.LT.OR P6, PT, R4, 0x1, !P6 ;  /* 0x000000010400780c */ /* 0x001fda00077c1670 */
[----:B------:R-:W-:Y:S05]  /*326f0*/  @P6 BRA `(.L_x_207) ;  /* 0x0000000000e06947 */ /* 0x000fea0003800000 */
[----:B------:R-:W-:Y:S01]  /*32700*/  IMAD R4, R2, 0x2, R7 ;  /* 0x0000000202047824 */ /* 0x000fe200078e0207 */
[----:B------:R-:W-:Y:S01]  /*32710*/  MOV R5, R0 ;  /* 0x0000000000057202 */ /* 0x000fe20000000f00 */
[----:B------:R-:W-:Y:S02]  /*32720*/  IMAD.SHL.U32 R2, R3, 0x200, RZ ;  /* 0x0000020003027824 */ /* 0x000fe400078e00ff */
[----:B------:R-:W-:Y:S02]  /*32730*/  IMAD R3, R4, 0x70, RZ ;  /* 0x0000007004037824 */ /* 0x000fe400078e02ff */
[----:B------:R-:W-:Y:S02]  /*32740*/  IMAD.MOV.U32 R14, RZ, RZ, RZ ;  /* 0x000000ffff0e7224 */ /* 0x000fe400078e00ff */
[----:B------:R-:W-:Y:S02]  /*32750*/  IMAD.MOV.U32 R4, RZ, RZ, R17 ;  /* 0x000000ffff047224 */ /* 0x000fe400078e0011 */
[----:B------:R-:W-:-:S07]  /*32760*/  IMAD.MOV.U32 R13, RZ, RZ, R6 ;  /* 0x000000ffff0d7224 */ /* 0x000fce00078e0006 */
.L_x_210:
[----:B------:R-:W0:Y:S01]  /*32770*/  S2R R15, SR_CgaCtaId ;  /* 0x00000000000f7919 */ /* 0x000e220000008800 */
[----:B------:R-:W-:Y:S02]  /*32780*/  MOV R10, 0x400 ;  /* 0x00000400000a7802 */ /* 0x000fe40000000f00 */
[----:B------:R-:W-:Y:S02]  /*32790*/  SHF.L.U32 R12, R5, 0x1f, RZ ;  /* 0x0000001f050c7819 */ /* 0x000fe400000006ff */
[----:B0-----:R-:W-:-:S05]  /*327a0*/  LEA R10, R15, R10, 0x18 ;  /* 0x0000000a0f0a7211 */ /* 0x001fca00078ec0ff */
[----:B------:R-:W-:-:S04]  /*327b0*/  IMAD R15, R13, 0x8, R10 ;  /* 0x000000080d0f7824 */ /* 0x000fc800078e020a */
[----:B------:R-:W0:Y:S02]  /*327c0*/  SYNCS.PHASECHK.TRANS64.TRYWAIT P0, [R15+URZ+0x10], R12 ;  /* 0x0000100c0f0075a7 */ /* 0x000e24000800017f */
[----:B0-----:R-:W-:Y:S05]  /*327d0*/  @!P0 BRA `(.L_x_208) ;  /* 0x0000000c00688947 */ /* 0x001fea0003800000 */
.L_x_225:
[----:B------:R-:W1:Y:S01]  /*327e0*/  S2R R18, SR_TID.X ;  /* 0x0000000000127919 */ /* 0x000e620000002100 */
[----:B------:R-:W-:-:S04]  /*327f0*/  UPRMT UR8, UR24, 0x9910, URZ ;  /* 0x0000991018087896 */ /* 0x000fc8000800003f */
[----:B------:R-:W-:Y:S01]  /*32800*/  UISETP.NE.AND UP0, UPT, UR8, 0x2, UPT ;  /* 0x000000020800788c */ /* 0x000fe2000bf05270 */
[----:B-1----:R-:W-:-:S13]  /*32810*/  LOP3.LUT P0, RZ, R18, 0x7f, RZ, 0xc0, !PT ;  /* 0x0000007f12ff7812 */ /* 0x002fda000780c0ff */
[----:B0-----:R-:W0:Y:S02]  /*32820*/  @!P0 LDC R12, c[0x0][0x500] ;  /* 0x00014000ff0c8b82 */ /* 0x001e240000000800 */
[----:B0-----:R0:W-:Y:S01]  /*32830*/  @!P0 SYNCS.ARRIVE.TRANS64 RZ, [R15+URZ], R12 ;  /* 0x0000000c0fff89a7 */ /* 0x0011e2000800003f */
[----:B------:R-:W-:-:S13]  /*32840*/  PLOP3.LUT P0, PT, PT, PT, UP0, 0x80, 0x0 ;  /* 0x000000000000781c */ /* 0x000fda0003f0f008 */
[----:B0-----:R-:W-:Y:S05]  /*32850*/  @P0 BRA `(.L_x_209) ;  /* 0x0000000000040947 */ /* 0x001fea0003800000 */
[----:B------:R-:W-:Y:S01]  /*32860*/  BPT.TRAP 0x1 ;  /* 0x000000040000795c */ /* 0x000fe20000300000 */
.L_x_209:
[C---:B------:R-:W-:Y:S01]  /*32870*/  IMAD R12, R13.reuse, 0x10000, R10 ;  /* 0x000100000d0c7824 */ /* 0x040fe200078e020a */
[----:B------:R-:W-:Y:S01]  /*32880*/  R2UR UR13, R10 ;  /* 0x000000000a0d72ca */ /* 0x000fe200000e0000 */
[----:B------:R-:W-:Y:S01]  /*32890*/  IMAD R10, R13, 0x7000, R16 ;  /* 0x000070000d0a7824 */ /* 0x000fe200078e0210 */
[----:B------:R-:W-:Y:S01]  /*328a0*/  R2UR UR18, R2 ;  /* 0x00000000021272ca */ /* 0x000fe200000e0000 */
[----:B------:R-:W-:Y:S01]  /*328b0*/  VIADD R4, R4, 0xffffffff ;  /* 0xffffffff04047836 */ /* 0x000fe20000000000 */
[----:B------:R-:W-:Y:S01]  /*328c0*/  R2UR UR8, R12 ;  /* 0x000000000c0872ca */ /* 0x000fe200000e0000 */
[----:B------:R-:W-:Y:S01]  /*328d0*/  UIADD3 UR14, UP0, UR22, 0xf0, URZ ;  /* 0x000000f0160e7890 */ /* 0x000fe2000ff1e03f */
[----:B------:R-:W-:Y:S01]  /*328e0*/  R2UR UR11, R10 ;  /* 0x000000000a0b72ca */ /* 0x000fe200000e0000 */
[----:B------:R-:W-:Y:S01]  /*328f0*/  UIADD3 UR26, UP1, UR22, 0x1f0, URZ ;  /* 0x000001f0161a7890 */ /* 0x000fe2000ff3e03f */
[----:B------:R-:W-:Y:S01]  /*32900*/  R2UR UR9, R15 ;  /* 0x000000000f0972ca */ /* 0x000fe200000e0000 */
[----:B------:R-:W-:Y:S01]  /*32910*/  UIADD3.X UR15, URZ, UR23, URZ, UP0, !UPT ;  /* 0x000000173f0f7290 */ /* 0x000fe200087fe43f */
[----:B------:R-:W-:Y:S01]  /*32920*/  R2UR UR10, R14 ;  /* 0x000000000e0a72ca */ /* 0x000fe200000e0000 */
[----:B------:R-:W-:Y:S01]  /*32930*/  VIADD R13, R13, 0x1 ;  /* 0x000000010d0d7836 */ /* 0x000fe20000000000 */
[----:B------:R-:W-:Y:S01]  /*32940*/  R2UR UR12, R11 ;  /* 0x000000000b0c72ca */ /* 0x000fe200000e0000 */
[----:B------:R-:W-:Y:S01]  /*32950*/  UIADD3.X UR27, URZ, UR23, URZ, UP1, !UPT ;  /* 0x000000173f1b7290 */ /* 0x000fe20008ffe43f */
[----:B------:R-:W-:Y:S01]  /*32960*/  R2UR UR19, R3 ;  /* 0x00000000031372ca */ /* 0x000fe200000e0000 */
[----:B------:R-:W-:Y:S01]  /*32970*/  UMOV UR16, 0x0 ;  /* 0x0000000000107882 */ /* 0x000fe20000000000 */
[----:B------:R-:W-:Y:S01]  /*32980*/  ISETP.GT.AND P1, PT, R4, 0x1, PT ;  /* 0x000000010400780c */ /* 0x000fe20003f24270 */
[----:B------:R-:W-:Y:S01]  /*32990*/  UIADD3 UR8, UR8, 0x100, URZ ;  /* 0x0000010008087890 */ /* 0x000fe2000fffe03f */
[----:B------:R-:W-:Y:S01]  /*329a0*/  ISETP.NE.AND P0, PT, R13, 0x2, PT ;  /* 0x000000020d00780c */ /* 0x000fe20003f05270 */
[----:B------:R-:W-:Y:S01]  /*329b0*/  UIADD3 UR13, UR13, UR11, URZ ;  /* 0x0000000b0d0d7290 */ /* 0x000fe2000fffe03f */
[----:B------:R-:W-:Y:S01]  /*329c0*/  VIADD R14, R14, 0x80 ;  /* 0x000000800e0e7836 */ /* 0x000fe20000000000 */
[----:B------:R-:W-:Y:S01]  /*329d0*/  UMOV UR17, 0x10000000 ;  /* 0x1000000000117882 */ /* 0x000fe20000000000 */
[----:B------:R-:W-:Y:S01]  /*329e0*/  UMOV UR11, UR18 ;  /* 0x00000012000b7c82 */ /* 0x000fe20008000000 */
[----:B------:R-:W-:Y:S01]  /*329f0*/  UMOV UR25, 0x30000 ;  /* 0x0003000000197882 */ /* 0x000fe20000000000 */
[----:B------:R-:W-:-:S02]  /*32a00*/  SEL R10, RZ, 0x1, P0 ;  /* 0x00000001ff0a7807 */ /* 0x000fc40000000000 */
[----:B------:R0:W-:Y:S01]  /*32a10*/  UTMALDG.3D [UR8], [UR14], desc[UR16] ;  /* 0x000010080e0075b4 */ /* 0x0001e20008011000 */
[----:B------:R-:W-:Y:S02]  /*32a20*/  SEL R13, R13, RZ, P0 ;  /* 0x000000ff0d0d7207 */ /* 0x000fe40000000000 */
[----:B------:R-:W-:Y:S01]  /*32a30*/  LOP3.LUT R5, R5, R10, RZ, 0x3c, !PT ;  /* 0x0000000a05057212 */ /* 0x000fe200078e3cff */
[----:B0-----:R-:W-:Y:S01]  /*32a40*/  UMOV UR11, UR19 ;  /* 0x00000013000b7c82 */ /* 0x001fe20008000000 */
[----:B------:R-:W-:Y:S02]  /*32a50*/  UMOV UR8, UR13 ;  /* 0x0000000d00087c82 */ /* 0x000fe40008000000 */
[----:B------:R0:W-:Y:S02]  /*32a60*/  UTMALDG.3D.MULTICAST [UR8], [UR26], UR25, desc[UR16] ;  /* 0x000010081a0073b4 */ /* 0x0001e40008011819 */
[----:B0-----:R-:W-:Y:S05]  /*32a70*/  @P1 BRA `(.L_x_210) ;  /* 0xfffffffc003c1947 */ /* 0x001fea000383ffff */
.L_x_207:
[----:B------:R-:W-:Y:S05]  /*32a80*/  BSYNC B1 ;  /* 0x0000000000017941 */ /* 0x000fea0003800000 */
.L_x_206:
[----:B------:R-:W2:Y:S01]  /*32a90*/  LDL.LU R18, [R1+0x3d4] ;  /* 0x0003d40001127983 */ /* 0x000ea20000300800 */
[----:B------:R-:W-:Y:S01]  /*32aa0*/  LOP3.LUT P2, RZ, R9, 0xff, RZ, 0xc0, !PT ;  /* 0x000000ff09ff7812 */ /* 0x000fe2000784c0ff */
[----:B------:R-:W-:Y:S02]  /*32ab0*/  ULDC.64 UR8, c[0x0][0x650] ;  /* 0x0001940000087ab9 */ /* 0x000fe40000000a00 */
[----:B------:R-:W3:Y:S01]  /*32ac0*/  LDL.LU R15, [R1+0x3e0] ;  /* 0x0003e000010f7983 */ /* 0x000ee20000300800 */
[----:B------:R-:W-:Y:S01]  /*32ad0*/  IADD3 R6, R8, R6, RZ ;  /* 0x0000000608067210 */ /* 0x000fe20007ffe0ff */
[----:B------:R-:W-:Y:S01]  /*32ae0*/  BSSY B1, `(.L_x_211) ;  /* 0x0000075000017945 */ /* 0x000fe20003800000 */
[----:B------:R-:W-:Y:S01]  /*32af0*/  IMAD.MOV.U32 R11, RZ, RZ, -0x1 ;  /* 0xffffffffff0b7424 */ /* 0x000fe200078e00ff */
[----:B------:R-:W-:Y:S02]  /*32b00*/  PRMT R4, RZ, 0x7610, R4 ;  /* 0x00007610ff047816 */ /* 0x000fe40000000004 */
[----:B------:R-:W-:-:S02]  /*32b10*/  SHF.R.U32.HI R2, RZ, 0x1, R6 ;  /* 0x00000001ff027819 */ /* 0x000fc40000011606 */
[----:B------:R-:W-:Y:S02]  /*32b20*/  ISETP.GT.U32.AND P0, PT, R6, 0x1, PT ;  /* 0x000000010600780c */ /* 0x000fe40003f04070 */
[----:B------:R-:W0:Y:S01]  /*32b30*/  @P2 S2R R3, SR_CgaCtaId ;  /* 0x0000000000032919 */ /* 0x000e220000008800 */
[----:B------:R-:W-:Y:S02]  /*32b40*/  LOP3.LUT R2, R2, 0x1, RZ, 0xc0, !PT ;  /* 0x0000000102027812 */ /* 0x000fe400078ec0ff */
[----:B------:R-:W-:Y:S02]  /*32b50*/  ISETP.LT.U32.AND P0, PT, R8, 0x2, P0 ;  /* 0x000000020800780c */ /* 0x000fe40000701070 */
[----:B------:R-:W-:Y:S02]  /*32b60*/  ISETP.NE.U32.AND P1, PT, R2, 0x1, PT ;  /* 0x000000010200780c */ /* 0x000fe40003f25070 */
[----:B------:R-:W-:Y:S02]  /*32b70*/  @P2 MOV R2, 0x400 ;  /* 0x0000040000022802 */ /* 0x000fe40000000f00 */
[----:B------:R-:W-:-:S02]  /*32b80*/  ISETP.GT.U32.AND P1, PT, R8, 0x1, !P1 ;  /* 0x000000010800780c */ /* 0x000fc40004f24070 */
[----:B------:R-:W-:Y:S02]  /*32b90*/  LOP3.LUT R6, R6, 0x1, RZ, 0xc0, !PT ;  /* 0x0000000106067812 */ /* 0x000fe400078ec0ff */
[----:B------:R-:W-:Y:S02]  /*32ba0*/  PRMT R9, RZ, 0x7610, R9 ;  /* 0x00007610ff097816 */ /* 0x000fe40000000009 */
[----:B0-----:R-:W-:Y:S02]  /*32bb0*/  @P2 LEA R2, R3, R2, 0x18 ;  /* 0x0000000203022211 */ /* 0x001fe400078ec0ff */
[----:B------:R-:W-:Y:S02]  /*32bc0*/  SEL R3, RZ, 0x1, !P0 ;  /* 0x00000001ff037807 */ /* 0x000fe40004000000 */
[----:B------:R0:W-:Y:S02]  /*32bd0*/  @P2 SYNCS.ARRIVE.TRANS64.A1T0 RZ, [R2+URZ+0x38], RZ ;  /* 0x000038ff02ff29a7 */ /* 0x0001e4000810003f */
[----:B0-----:R-:W-:-:S04]  /*32be0*/  SEL R2, RZ, 0x1, !P1 ;  /* 0x00000001ff027807 */ /* 0x001fc80004800000 */
[----:B------:R-:W-:Y:S01]  /*32bf0*/  LOP3.LUT R0, R2, R0, R3, 0x96, !PT ;  /* 0x0000000002007212 */ /* 0x000fe200078e9603 */
[----:B------:R-:W-:Y:S02]  /*32c00*/  IMAD.MOV.U32 R3, RZ, RZ, -0x1 ;  /* 0xffffffffff037424 */ /* 0x000fe400078e00ff */
[----:B------:R-:W-:Y:S01]  /*32c10*/  IMAD.MOV.U32 R2, RZ, RZ, -0x1 ;  /* 0xffffffffff027424 */ /* 0x000fe200078e00ff */
[----:B---3--:R-:W-:-:S04]  /*32c20*/  IADD3 R15, P0, R15, UR20, RZ ;  /* 0x000000140f0f7c10 */ /* 0x008fc8000ff1e0ff */
[----:B--2---:R-:W-:Y:S01]  /*32c30*/  IADD3.X R18, R18, UR7, RZ, P0, !PT ;  /* 0x0000000712127c10 */ /* 0x004fe200087fe4ff */
[----:B------:R0:W-:Y:S01]  /*32c40*/  STL [R1+0x3e0], R15 ;  /* 0x0003e00f01007387 */ /* 0x0001e20000100800 */
[----:B------:R-:W-:-:S03]  /*32c50*/  ISETP.GE.U32.AND P0, PT, R15, UR8, PT ;  /* 0x000000080f007c0c */ /* 0x000fc6000bf06070 */
[----:B------:R0:W-:Y:S01]  /*32c60*/  STL [R1+0x3d4], R18 ;  /* 0x0003d41201007387 */ /* 0x0001e20000100800 */
[----:B------:R-:W-:-:S13]  /*32c70*/  ISETP.GE.U32.AND.EX P0, PT, R18, UR9, PT, P0 ;  /* 0x0000000912007c0c */ /* 0x000fda000bf06100 */
[----:B0-----:R-:W-:Y:S05]  /*32c80*/  @P0 BRA `(.L_x_212) ;  /* 0x0000000400680947 */ /* 0x001fea0003800000 */
[----:B------:R-:W0:Y:S01]  /*32c90*/  S2UR UR8, SR_CTAID.X ;  /* 0x00000000000879c3 */ /* 0x000e220000002500 */
[----:B------:R-:W-:Y:S01]  /*32ca0*/  ULDC.64 UR10, c[0x0][0x628] ;  /* 0x00018a00000a7ab9 */ /* 0x000fe20000000a00 */
[----:B------:R-:W-:Y:S01]  /*32cb0*/  ULDC UR9, c[0x0][0x150] ;  /* 0x0000540000097ab9 */ /* 0x000fe20000000800 */
[----:B------:R-:W-:Y:S01]  /*32cc0*/  ISETP.NE.U32.AND P0, PT, RZ, UR10, PT ;  /* 0x0000000aff007c0c */ /* 0x000fe2000bf05070 */
[----:B------:R-:W-:Y:S01]  /*32cd0*/  ULDC UR12, c[0x0][0x630] ;  /* 0x00018c00000c7ab9 */ /* 0x000fe20000000800 */
[----:B------:R-:W-:Y:S01]  /*32ce0*/  ULDC UR14, c[0x0][0x154] ;  /* 0x00005500000e7ab9 */ /* 0x000fe20000000800 */
[----:B------:R-:W-:Y:S01]  /*32cf0*/  IMAD.MOV.U32 R3, RZ, RZ, R18 ;  /* 0x000000ffff037224 */ /* 0x000fe200078e0012 */
[----:B------:R-:W-:Y:S01]  /*32d00*/  ISETP.NE.AND.EX P0, PT, RZ, UR11, PT, P0 ;  /* 0x0000000bff007c0c */ /* 0x000fe2000bf05300 */
[----:B------:R-:W1:Y:S01]  /*32d10*/  S2UR UR13, SR_CTAID.Y ;  /* 0x00000000000d79c3 */ /* 0x000e620000002600 */
[----:B0-----:R-:W-:-:S05]  /*32d20*/  I2FP.F32.U32 R2, UR8 ;  /* 0x0000000800027c45 */ /* 0x001fca0008201000 */
[----:B------:R-:W-:Y:S01]  /*32d30*/  FMUL R10, R2, UR9 ;  /* 0x00000009020a7c20 */ /* 0x000fe20008400000 */
[----:B------:R-:W-:Y:S01]  /*32d40*/  IMAD.MOV.U32 R2, RZ, RZ, R15 ;  /* 0x000000ffff027224 */ /* 0x000fe200078e000f */
[----:B-1----:R-:W-:-:S04]  /*32d50*/  I2FP.F32.U32 R12, UR13 ;  /* 0x0000000d000c7c45 */ /* 0x002fc80008201000 */
[----:B------:R-:W0:Y:S01]  /*32d60*/  F2I.U32.TRUNC.NTZ R10, R10 ;  /* 0x0000000a000a7305 */ /* 0x000e22000020f000 */
[----:B------:R-:W-:Y:S05]  /*32d70*/  @!P0 BRA `(.L_x_213) ;  /* 0x0000000000288947 */ /* 0x000fea0003800000 */
[----:B------:R-:W-:Y:S02]  /*32d80*/  ULDC UR9, c[0x0][0x634] ;  /* 0x00018d0000097ab9 */ /* 0x000fe40000000800 */
[----:B------:R-:W-:-:S05]  /*32d90*/  IADD3 R3, P0, R15, UR9, RZ ;  /* 0x000000090f037c10 */ /* 0x000fca000ff1e0ff */
[----:B------:R-:W-:-:S04]  /*32da0*/  IMAD.X R11, RZ, RZ, R18, P0 ;  /* 0x000000ffff0b7224 */ /* 0x000fc800000e0612 */
[----:B------:R-:W-:-:S04]  /*32db0*/  IMAD.WIDE.U32 R4, R11, UR10, RZ ;  /* 0x0000000a0b047c25 */ /* 0x000fc8000f8e00ff */
[----:B------:R-:W-:-:S04]  /*32dc0*/  IMAD.WIDE.U32 R4, P0, R3, UR11, R4 ;  /* 0x0000000b03047c25 */ /* 0x000fc8000f800004 */
[----:B------:R-:W-:-:S04]  /*32dd0*/  IMAD.WIDE.U32 R2, R3, UR10, RZ ;  /* 0x0000000a03027c25 */ /* 0x000fc8000f8e00ff */
[----:B------:R-:W-:Y:S01]  /*32de0*/  IMAD.MOV.U32 R2, RZ, RZ, R5 ;  /* 0x000000ffff027224 */ /* 0x000fe200078e0005 */
[----:B------:R-:W-:Y:S02]  /*32df0*/  IADD3 RZ, P1, R3, R4, RZ ;  /* 0x0000000403ff7210 */ /* 0x000fe40007f3e0ff */
[----:B------:R-:W-:-:S03]  /*32e00*/  IADD3.X R3, RZ, RZ, RZ, P0, !PT ;  /* 0x000000ffff037210 */ /* 0x000fc600007fe4ff */
[----:B------:R-:W-:-:S08]  /*32e10*/  IMAD.WIDE.U32.X R2, R11, UR11, R2, P1 ;  /* 0x0000000b0b027c25 */ /* 0x000fd000088e0402 */
.L_x_213:
[--C-:B------:R-:W-:Y:S01]  /*32e20*/  SHF.R.U64 R11, R2, UR12, R3.reuse ;  /* 0x0000000c020b7c19 */ /* 0x100fe20008001203 */
[----:B------:R-:W-:Y:S01]  /*32e30*/  ULDC.64 UR10, c[0x0][0x620] ;  /* 0x00018800000a7ab9 */ /* 0x000fe20000000a00 */
[----:B------:R-:W-:Y:S01]  /*32e40*/  SHF.R.U32.HI R2, RZ, UR12, R3 ;  /* 0x0000000cff027c19 */ /* 0x000fe20008011603 */
[----:B------:R-:W-:Y:S01]  /*32e50*/  IMAD.MOV.U32 R3, RZ, RZ, R18 ;  /* 0x000000ffff037224 */ /* 0x000fe200078e0012 */
[----:B------:R-:W-:Y:S01]  /*32e60*/  IADD3 R13, P0, RZ, -R11, RZ ;  /* 0x8000000bff0d7210 */ /* 0x000fe20007f1e0ff */
[----:B------:R-:W-:Y:S01]  /*32e70*/  FMUL R4, R12, UR14 ;  /* 0x0000000e0c047c20 */ /* 0x000fe20008400000 */
[----:B------:R-:W-:Y:S01]  /*32e80*/  ULDC.64 UR14, c[0x0][0x640] ;  /* 0x00019000000e7ab9 */ /* 0x000fe20000000a00 */
[----:B0-----:R-:W-:Y:S02]  /*32e90*/  R2UR UR9, R10 ;  /* 0x000000000a0972ca */ /* 0x001fe400000e0000 */
[----:B------:R-:W-:Y:S01]  /*32ea0*/  IMAD.X R2, RZ, RZ, ~R2, P0 ;  /* 0x000000ffff027224 */ /* 0x000fe200000e0e02 */
[----:B------:R-:W-:Y:S01]  /*32eb0*/  ISETP.NE.U32.AND P0, PT, RZ, UR14, PT ;  /* 0x0000000eff007c0c */ /* 0x000fe2000bf05070 */
[----:B------:R-:W0:Y:S02]  /*32ec0*/  F2I.U32.TRUNC.NTZ R4, R4 ;  /* 0x0000000400047305 */ /* 0x000e24000020f000 */
[----:B------:R-:W-:Y:S01]  /*32ed0*/  IMAD R2, R2, UR10, RZ ;  /* 0x0000000a02027c24 */ /* 0x000fe2000f8e02ff */
[----:B------:R-:W-:-:S03]  /*32ee0*/  ISETP.NE.AND.EX P0, PT, RZ, UR15, PT, P0 ;  /* 0x0000000fff007c0c */ /* 0x000fc6000bf05300 */
[----:B------:R-:W-:Y:S02]  /*32ef0*/  IMAD R5, R13, UR11, R2 ;  /* 0x0000000b0d057c24 */ /* 0x000fe4000f8e0202 */
[----:B------:R-:W-:-:S04]  /*32f00*/  IMAD.MOV.U32 R2, RZ, RZ, R15 ;  /* 0x000000ffff027224 */ /* 0x000fc800078e000f */
[----:B------:R-:W-:Y:S01]  /*32f10*/  IMAD.WIDE.U32 R2, R13, UR10, R2 ;  /* 0x0000000a0d027c25 */ /* 0x000fe2000f8e0002 */
[----:B------:R-:W-:Y:S01]  /*32f20*/  ULDC UR10, c[0x0][0x618] ;  /* 0x00018600000a7ab9 */ /* 0x000fe20000000800 */
[----:B0-----:R-:W-:Y:S02]  /*32f30*/  R2UR UR11, R4 ;  /* 0x00000000040b72ca */ /* 0x001fe400000e0000 */
[----:B------:R-:W-:-:S05]  /*32f40*/  IMAD.IADD R3, R3, 0x1, R5 ;  /* 0x0000000103037824 */ /* 0x000fca00078e0205 */
[--C-:B------:R-:W-:Y:S02]  /*32f50*/  SHF.R.U64 R10, R2, UR10, R3.reuse ;  /* 0x0000000a020a7c19 */ /* 0x100fe40008001203 */
[----:B------:R-:W-:Y:S01]  /*32f60*/  SHF.R.U32.HI R3, RZ, UR10, R3 ;  /* 0x0000000aff037c19 */ /* 0x000fe20008011603 */
[----:B------:R-:W-:-:S03]  /*32f70*/  ULDC UR10, c[0x0][0x608] ;  /* 0x00018200000a7ab9 */ /* 0x000fc60000000800 */
[--C-:B------:R-:W-:Y:S02]  /*32f80*/  SHF.R.U64 R12, R10, UR10, R3.reuse ;  /* 0x0000000a0a0c7c19 */ /* 0x100fe40008001203 */
[----:B------:R-:W-:Y:S01]  /*32f90*/  SHF.R.U32.HI R3, RZ, UR10, R3 ;  /* 0x0000000aff037c19 */ /* 0x000fe20008011603 */
[----:B------:R-:W-:-:S03]  /*32fa0*/  ULDC UR10, c[0x0][0x658] ;  /* 0x00019600000a7ab9 */ /* 0x000fc60000000800 */
[--C-:B------:R-:W-:Y:S02]  /*32fb0*/  SHF.R.U64 R13, R12, UR10, R3.reuse ;  /* 0x0000000a0c0d7c19 */ /* 0x100fe40008001203 */
[----:B------:R-:W-:-:S03]  /*32fc0*/  SHF.R.U32.HI R14, RZ, UR10, R3 ;  /* 0x0000000aff0e7c19 */ /* 0x000fc60008011603 */
[----:B------:R-:W-:Y:S01]  /*32fd0*/  IMAD.MOV.U32 R2, RZ, RZ, R13 ;  /* 0x000000ffff027224 */ /* 0x000fe200078e000d */
[----:B------:R-:W-:Y:S01]  /*32fe0*/  MOV R3, R14 ;  /* 0x0000000e00037202 */ /* 0x000fe20000000f00 */
[----:B------:R-:W-:Y:S06]  /*32ff0*/  @!P0 BRA `(.L_x_214) ;  /* 0x0000000000288947 */ /* 0x000fec0003800000 */
[----:B------:R-:W-:Y:S02]  /*33000*/  ULDC UR10, c[0x0][0x64c] ;  /* 0x00019300000a7ab9 */ /* 0x000fe40000000800 */
[----:B------:R-:W-:-:S05]  /*33010*/  IADD3 R3, P0, R13, UR10, RZ ;  /* 0x0000000a0d037c10 */ /* 0x000fca000ff1e0ff */
[----:B------:R-:W-:-:S04]  /*33020*/  IMAD.X R14, RZ, RZ, R14, P0 ;  /* 0x000000ffff0e7224 */ /* 0x000fc800000e060e */
[----:B------:R-:W-:-:S04]  /*33030*/  IMAD.WIDE.U32 R4, R14, UR14, RZ ;  /* 0x0000000e0e047c25 */ /* 0x000fc8000f8e00ff */
[----:B------:R-:W-:-:S04]  /*33040*/  IMAD.WIDE.U32 R4, P0, R3, UR15, R4 ;  /* 0x0000000f03047c25 */ /* 0x000fc8000f800004 */
[----:B------:R-:W-:-:S04]  /*33050*/  IMAD.WIDE.U32 R2, R3, UR14, RZ ;  /* 0x0000000e03027c25 */ /* 0x000fc8000f8e00ff */
[----:B------:R-:W-:Y:S01]  /*33060*/  IMAD.MOV.U32 R2, RZ, RZ, R5 ;  /* 0x000000ffff027224 */ /* 0x000fe200078e0005 */
[----:B------:R-:W-:Y:S01]  /*33070*/  IADD3 RZ, P1, R3, R4, RZ ;  /* 0x0000000403ff7210 */ /* 0x000fe20007f3e0ff */
[----:B------:R-:W-:-:S04]  /*33080*/  IMAD.X R3, RZ, RZ, RZ, P0 ;  /* 0x000000ffff037224 */ /* 0x000fc800000e06ff */
[----:B------:R-:W-:-:S08]  /*33090*/  IMAD.WIDE.U32.X R2, R14, UR15, R2, P1 ;  /* 0x0000000f0e027c25 */ /* 0x000fd000088e0402 */
.L_x_214:
[----:B------:R-:W-:Y:S01]  /*330a0*/  ULDC UR10, c[0x0][0x648] ;  /* 0x00019200000a7ab9 */ /* 0x000fe20000000800 */
[----:B------:R-:W-:Y:S01]  /*330b0*/  UISETP.NE.AND UP0, UPT, UR37, URZ, UPT ;  /* 0x0000003f2500728c */ /* 0x000fe2000bf05270 */
[----:B------:R-:W-:Y:S01]  /*330c0*/  SHF.R.U64 R3, R2, UR10, R3 ;  /* 0x0000000a02037c19 */ /* 0x000fe20008001203 */
[----:B------:R-:W-:Y:S01]  /*330d0*/  ULDC UR10, c[0x0][0x638] ;  /* 0x00018e00000a7ab9 */ /* 0x000fe20000000800 */
[----:B------:R-:W-:Y:S01]  /*330e0*/  UIADD3 UR11, -UR11, URZ, URZ ;  /* 0x0000003f0b0b7290 */ /* 0x000fe2000fffe13f */
[----:B------:R-:W-:Y:S02]  /*330f0*/  LOP3.LUT R12, R12, UR6, RZ, 0xc0, !PT ;  /* 0x000000060c0c7c12 */ /* 0x000fe4000f8ec0ff */
[----:B------:R-:W-:Y:S01]  /*33100*/  IMAD.MOV R2, RZ, RZ, -R3 ;  /* 0x000000ffff027224 */ /* 0x000fe200078e0a03 */
[----:B------:R-:W-:Y:S02]  /*33110*/  LOP3.LUT R4, R10, UR4, RZ, 0xc0, !PT ;  /* 0x000000040a047c12 */ /* 0x000fe4000f8ec0ff */
[----:B------:R-:W-:Y:S01]  /*33120*/  IMAD R12, R3, UR5, R12 ;  /* 0x00000005030c7c24 */ /* 0x000fe2000f8e020c */
[----:B------:R-:W-:Y:S01]  /*33130*/  PLOP3.LUT P0, PT, PT, PT, UP0, 0x40, 0x0 ;  /* 0x000000000000781c */ /* 0x000fe20003f0e808 */
[----:B------:R-:W-:Y:S01]  /*33140*/  IMAD R13, R2, UR10, R13 ;  /* 0x0000000a020d7c24 */ /* 0x000fe2000f8e020d */
[----:B------:R-:W-:Y:S01]  /*33150*/  UIADD3 UR10, -UR9, URZ, URZ ;  /* 0x0000003f090a7290 */ /* 0x000fe2000fffe13f */
[----:B------:R-:W-:-:S02]  /*33160*/  PLOP3.LUT P1, PT, PT, PT, UP0, 0x40, 0x0 ;  /* 0x000000000000781c */ /* 0x000fc40003f2e808 */
[----:B------:R-:W-:Y:S02]  /*33170*/  ULDC UR9, c[0x0][0x144] ;  /* 0x0000510000097ab9 */ /* 0x000fe40000000800 */
[----:B------:R-:W-:-:S03]  /*33180*/  UIMAD UR8, UR9, UR10, UR8 ;  /* 0x0000000a090872a4 */ /* 0x000fc6000f8e0208 */
[----:B------:R-:W-:Y:S02]  /*33190*/  ULDC UR9, c[0x0][0x148] ;  /* 0x0000520000097ab9 */ /* 0x000fe40000000800 */
[----:B------:R-:W-:-:S03]  /*331a0*/  @UP0 UIMAD UR8, UR9, UR11, UR13 ;  /* 0x0000000b090802a4 */ /* 0x000fc6000f8e020d */
[----:B------:R-:W-:Y:S02]  /*331b0*/  ULDC UR9, c[0x0][0x600] ;  /* 0x0001800000097ab9 */ /* 0x000fe40000000800 */
[----:B------:R-:W-:Y:S02]  /*331c0*/  IMAD R4, R13, UR9, R4 ;  /* 0x000000090d047c24 */ /* 0x000fe4000f8e0204 */
[----:B------:R-:W-:Y:S01]  /*331d0*/  IMAD.U32 R3, RZ, RZ, UR8 ;  /* 0x00000008ff037e24 */ /* 0x000fe2000f8e00ff */
[----:B------:R-:W-:-:S03]  /*331e0*/  ULDC UR8, c[0x0][0x610] ;  /* 0x0001840000087ab9 */ /* 0x000fc60000000800 */
[----:B------:R-:W-:-:S05]  /*331f0*/  IMAD R3, R12, UR8, R3 ;  /* 0x000000080c037c24 */ /* 0x000fca000f8e0203 */
[----:B------:R-:W-:Y:S02]  /*33200*/  SEL R2, R4, R3, P0 ;  /* 0x0000000304027207 */ /* 0x000fe40000000000 */
[----:B------:R-:W-:Y:S01]  /*33210*/  SEL R3, R3, R4, P1 ;  /* 0x0000000403037207 */ /* 0x000fe20000800000 */
[----:B------:R-:W-:-:S07]  /*33220*/  IMAD.MOV.U32 R4, RZ, RZ, 0x1 ;  /* 0x00000001ff047424 */ /* 0x000fce00078e00ff */
.L_x_212:
[----:B------:R-:W-:Y:S05]  /*33230*/  BSYNC B1 ;  /* 0x0000000000017941 */ /* 0x000fea0003800000 */
.L_x_211:
[----:B------:R-:W-:-:S13]  /*33240*/  LOP3.LUT P0, RZ, R4, 0xff, RZ, 0xc0, !PT ;  /* 0x000000ff04ff7812 */ /* 0x000fda000780c0ff */
[----:B------:R-:W-:Y:S05]  /*33250*/  @P0 BRA `(.L_x_215) ;  /* 0xfffffff4000c0947 */ /* 0x000fea000383ffff */
[----:B------:R-:W-:Y:S05]  /*33260*/  BSYNC B0 ;  /* 0x0000000000007941 */ /* 0x000fea0003800000 */
.L_x_204:
[----:B------:R-:W-:-:S03]  /*33270*/  UMOV UR8, 0xffffffff ;  /* 0xffffffff00087882 */ /* 0x000fc60000000000 */
[----:B------:R-:W-:Y:S05]  /*33280*/  BRA.DIV UR8, `(.L_x_216) ;  /* 0x0000000208d07947 */ /* 0x000fea000b800000 */
[----:B------:R-:W-:-:S13]  /*33290*/  ELECT P6, URZ, PT ;  /* 0x00000000003f782f */ /* 0x000fda00038c0000 */
.L_x_228:
[----:B------:R-:W-:Y:S04]  /*332a0*/  BSSY B0, `(.L_x_217) ;  /* 0x000001a000007945 */ /* 0x000fe80003800000 */
[----:B------:R-:W-:Y:S05]  /*332b0*/  @!P6 BRA `(.L_x_218) ;  /* 0x000000000060e947 */ /* 0x000fea0003800000 */
[----:B------:R-:W-:-:S04]  /*332c0*/  ULOP3.LUT UR8, UR36, 0x2, URZ, 0xfc, !UPT ;  /* 0x0000000224087892 */ /* 0x000fc8000f8efc3f */
[----:B------:R-:W-:-:S06]  /*332d0*/  UISETP.NE.AND UP0, UPT, UR8, 0x3, UPT ;  /* 0x000000030800788c */ /* 0x000fcc000bf05270 */
[----:B------:R-:W-:-:S13]  /*332e0*/  PLOP3.LUT P0, PT, PT, PT, UP0, 0x80, 0x0 ;  /* 0x000000000000781c */ /* 0x000fda0003f0f008 */
[----:B------:R-:W-:Y:S05]  /*332f0*/  @!P0 BRA `(.L_x_219) ;  /* 0x0000000000048947 */ /* 0x000fea0003800000 */
[----:B------:R-:W-:Y:S01]  /*33300*/  BPT.TRAP 0x1 ;  /* 0x000000040000795c */ /* 0x000fe20000300000 */
.L_x_219:
[----:B------:R-:W0:Y:S01]  /*33310*/  S2R R3, SR_CgaCtaId ;  /* 0x0000000000037919 */ /* 0x000e220000008800 */
[----:B------:R-:W-:-:S04]  /*33320*/  MOV R2, 0x400 ;  /* 0x0000040000027802 */ /* 0x000fc80000000f00 */
[----:B0-----:R-:W-:Y:S02]  /*33330*/  LEA R3, R3, R2, 0x18 ;  /* 0x0000000203037211 */ /* 0x001fe400078ec0ff */
[----:B------:R-:W-:Y:S02]  /*33340*/  SHF.L.U32 R2, R0, 0x1f, RZ ;  /* 0x0000001f00027819 */ /* 0x000fe400000006ff */
[----:B------:R-:W-:-:S05]  /*33350*/  IADD3 R3, R3, 0x10, RZ ;  /* 0x0000001003037810 */ /* 0x000fca0007ffe0ff */
[----:B------:R-:W-:-:S04]  /*33360*/  IMAD R5, R6, 0x8, R3 ;  /* 0x0000000806057824 */ /* 0x000fc800078e0203 */
[----:B------:R-:W0:Y:S02]  /*33370*/  SYNCS.PHASECHK.TRANS64.TRYWAIT P0, [R5+URZ], R2 ;  /* 0x00000002050075a7 */ /* 0x000e24000800017f */
[----:B0-----:R-:W-:Y:S05]  /*33380*/  @!P0 BRA `(.L_x_220) ;  /* 0x0000000000b08947 */ /* 0x001fea0003800000 */
.L_x_229:
[----:B------:R-:W-:-:S05]  /*33390*/  VIADD R6, R6, 0x1 ;  /* 0x0000000106067836 */ /* 0x000fca0000000000 */
[----:B------:R-:W-:-:S04]  /*333a0*/  ISETP.NE.AND P0, PT, R6, 0x2, PT ;  /* 0x000000020600780c */ /* 0x000fc80003f05270 */
[----:B0-----:R-:W-:Y:S02]  /*333b0*/  SEL R5, RZ, 0x1, P0 ;  /* 0x00000001ff057807 */ /* 0x001fe40000000000 */
[----:B------:R-:W-:Y:S02]  /*333c0*/  SEL R6, R6, RZ, P0 ;  /* 0x000000ff06067207 */ /* 0x000fe40000000000 */
[----:B------:R-:W-:-:S03]  /*333d0*/  LOP3.LUT R0, R0, R5, RZ, 0x3c, !PT ;  /* 0x0000000500007212 */ /* 0x000fc600078e3cff */
[----:B------:R-:W-:Y:S01]  /*333e0*/  IMAD R3, R6, 0x8, R3 ;  /* 0x0000000806037824 */ /* 0x000fe200078e0203 */
[----:B------:R-:W-:-:S07]  /*333f0*/  SHF.L.U32 R0, R0, 0x1f, RZ ;  /* 0x0000001f00007819 */ /* 0x000fce00000006ff */
.L_x_221:
[----:B0-----:R0:W1:Y:S02]  /*33400*/  SYNCS.PHASECHK.TRANS64.TRYWAIT P0, [R3+URZ], R0 ;  /* 0x00000000030075a7 */ /* 0x001064000800017f */
[----:B-1----:R-:W-:Y:S05]  /*33410*/  @!P0 NANOSLEEP.SYNCS 0x989680 ;  /* 0x009896800000895d */ /* 0x002fea0003900000 */
[----:B------:R-:W1:Y:S02]  /*33420*/  @!P0 SYNCS.PHASECHK.TRANS64 P0, [R3+URZ], R0 ;  /* 0x00000000030085a7 */ /* 0x000e64000800007f */
[----:B-1----:R-:W-:Y:S05]  /*33430*/  @!P0 BRA `(.L_x_221) ;  /* 0xfffffffc00f08947 */ /* 0x002fea000383ffff */
.L_x_218:
[----:B------:R-:W-:Y:S05]  /*33440*/  BSYNC B0 ;  /* 0x0000000000007941 */ /* 0x000fea0003800000 */
.L_x_217:
[----:B------:R-:W-:Y:S05]  /*33450*/  EXIT ;  /* 0x000000000000794d */ /* 0x000fea0003800000 */
.L_x_21:
[----:B--2---:R2:W4:Y:S02]  /*33460*/  SYNCS.PHASECHK.TRANS64.TRYWAIT P1, [R3+URZ], R2 ;  /* 0x00000002030075a7 */ /* 0x004524000802017f */
[----:B----4-:R-:W-:Y:S05]  /*33470*/  @!P1 NANOSLEEP.SYNCS 0x989680 ;  /* 0x009896800000995d */ /* 0x010fea0003900000 */
[----:B------:R-:W4:Y:S02]  /*33480*/  @!P1 SYNCS.PHASECHK.TRANS64 P1, [R3+URZ], R2 ;  /* 0x00000002030095a7 */ /* 0x000f24000802007f */
[----:B----4-:R-:W-:Y:S05]  /*33490*/  @!P1 BRA `(.L_x_21) ;  /* 0xfffffffc00f09947 */ /* 0x010fea000383ffff */
[----:B------:R-:W-:Y:S05]  /*334a0*/  BRA `(.L_x_20) ;  /* 0xfffffce000a87947 */ /* 0x000fea000383ffff */
.L_x_26:
[----:B--2---:R2:W3:Y:S02]  /*334b0*/  SYNCS.PHASECHK.TRANS64.TRYWAIT P1, [R2+URZ], R3 ;  /* 0x00000003020075a7 */ /* 0x0044e4000802017f */
[----:B---3--:R-:W-:Y:S05]  /*334c0*/  @!P1 NANOSLEEP.SYNCS 0x989680 ;  /* 0x009896800000995d */ /* 0x008fea0003900000 */
[----:B------:R-:W3:Y:S02]  /*334d0*/  @!P1 SYNCS.PHASECHK.TRANS64 P1, [R2+URZ], R3 ;  /* 0x00000003020095a7 */ /* 0x000ee4000802007f */
[----:B---3--:R-:W-:Y:S05]  /*334e0*/  @!P1 BRA `(.L_x_26) ;  /* 0xfffffffc00f09947 */ /* 0x008fea000383ffff */
[----:B------:R-:W-:Y:S05]  /*334f0*/  BRA `(.L_x_25) ;  /* 0xfffffd9800487947 */ /* 0x000fea000383ffff */
.L_x_205:
[----:B------:R-:W-:Y:S01]  /*33500*/  BSSY B1, `(.L_x_222) ;  /* 0x0000006000017945 */ /* 0x000fe20003800000 */
[----:B------:R-:W-:-:S07]  /*33510*/  IMAD.MOV.U32 R15, RZ, RZ, -0x1 ;  /* 0xffffffffff0f7424 */ /* 0x000fce00078e00ff */
[----:B------:R-:W-:Y:S05]  /*33520*/  WARPSYNC.COLLECTIVE R15, `(.L_x_223) ;  /* 0x000000000f0c7348 */ /* 0x000fea0003c00000 */
[----:B------:R-:W-:Y:S02]  /*33530*/  ELECT P6, UR62, PT ;  /* 0x00000000003e782f */ /* 0x000fe400038c0000 */
[----:B------:R-:W-:Y:S01]  /*33540*/  MOV R14, UR62 ;  /* 0x0000003e000e7c02 */ /* 0x000fe20008000f00 */
[----:B------:R-:W-:Y:S10]  /*33550*/  ENDCOLLECTIVE ;  /* 0x000000000000791b */ /* 0x000ff40003800000 */
.L_x_223:
[----:B------:R-:W-:Y:S05]  /*33560*/  BSYNC B1 ;  /* 0x0000000000017941 */ /* 0x000fea0003800000 */
.L_x_222:
[----:B------:R-:W-:Y:S05]  /*33570*/  BRA `(.L_x_224) ;  /* 0xfffffff000507947 */ /* 0x000fea000383ffff */
.L_x_208:
[----:B0-----:R0:W1:Y:S02]  /*33580*/  SYNCS.PHASECHK.TRANS64.TRYWAIT P0, [R15+URZ+0x10], R12 ;  /* 0x0000100c0f0075a7 */ /* 0x001064000800017f */
[----:B-1----:R-:W-:Y:S05]  /*33590*/  @!P0 NANOSLEEP.SYNCS 0x989680 ;  /* 0x009896800000895d */ /* 0x002fea0003900000 */
[----:B------:R-:W1:Y:S02]  /*335a0*/  @!P0 SYNCS.PHASECHK.TRANS64 P0, [R15+URZ+0x10], R12 ;  /* 0x0000100c0f0085a7 */ /* 0x000e64000800007f */
[----:B-1----:R-:W-:Y:S05]  /*335b0*/  @!P0 BRA `(.L_x_208) ;  /* 0xfffffffc00f08947 */ /* 0x002fea000383ffff */
[----:B------:R-:W-:Y:S05]  /*335c0*/  BRA `(.L_x_225) ;  /* 0xfffffff000847947 */ /* 0x000fea000383ffff */
.L_x_216:
[----:B------:R-:W-:Y:S01]  /*335d0*/  BSSY B0, `(.L_x_226) ;  /* 0x0000006000007945 */ /* 0x000fe20003800000 */
[----:B------:R-:W-:-:S07]  /*335e0*/  IMAD.MOV.U32 R15, RZ, RZ, -0x1 ;  /* 0xffffffffff0f7424 */ /* 0x000fce00078e00ff */
[----:B------:R-:W-:Y:S05]  /*335f0*/  WARPSYNC.COLLECTIVE R15, `(.L_x_227) ;  /* 0x000000000f0c7348 */ /* 0x000fea0003c00000 */
[----:B------:R-:W-:Y:S02]  /*33600*/  ELECT P6, UR62, PT ;  /* 0x00000000003e782f */ /* 0x000fe400038c0000 */
[----:B------:R-:W-:Y:S01]  /*33610*/  MOV R14, UR62 ;  /* 0x0000003e000e7c02 */ /* 0x000fe20008000f00 */
[----:B------:R-:W-:Y:S10]  /*33620*/  ENDCOLLECTIVE ;  /* 0x000000000000791b */ /* 0x000ff40003800000 */
.L_x_227:
[----:B------:R-:W-:Y:S05]  /*33630*/  BSYNC B0 ;  /* 0x0000000000007941 */ /* 0x000fea0003800000 */
.L_x_226:
[----:B------:R-:W-:Y:S05]  /*33640*/  BRA `(.L_x_228) ;  /* 0xfffffffc00147947 */ /* 0x000fea000383ffff */
.L_x_220:
[----:B0-----:R0:W1:Y:S02]  /*33650*/  SYNCS.PHASECHK.TRANS64.TRYWAIT P0, [R5+URZ], R2 ;  /* 0x00000002050075a7 */ /* 0x001064000800017f */
[----:B-1----:R-:W-:Y:S05]  /*33660*/  @!P0 NANOSLEEP.SYNCS 0x989680 ;  /* 0x009896800000895d */ /* 0x002fea0003900000 */
[----:B------:R-:W1:Y:S02]  /*33670*/  @!P0 SYNCS.PHASECHK.TRANS64 P0, [R5+URZ], R2 ;  /* 0x00000002050085a7 */ /* 0x000e64000800007f */
[----:B-1----:R-:W-:Y:S05]  /*33680*/  @!P0 BRA `(.L_x_220) ;  /* 0xfffffffc00f08947 */ /* 0x002fea000383ffff */
[----:B------:R-:W-:Y:S05]  /*33690*/  BRA `(.L_x_229) ;  /* 0xfffffffc003c7947 */ /* 0x000fea000383ffff */
.L_x_230:
[----:B------:R-:W-:-:S00]  /*336a0*/  BRA `(.L_x_230) ;  /* 0xfffffffc00fc7947 */ /* 0x000fc0000383ffff */
[----:B------:R-:W-:-:S00]  /*336b0*/  NOP ;  /* 0x0000000000007918 */ /* 0x000fc00000000000 */
        /* <DEDUP_REMOVED lines=12> */
.L_x_231:


//--------------------- .nv.global.init           --------------------------
	.section	.nv.global.init,"aw",@progbits
.nv.global.init:
	.type		$str$22,@object
	.size		$str$22,($str$23 - $str$22)
$str$22:
        /*0000*/ 	.byte	0x6b, 0x5f, 0x74, 0x69, 0x6c, 0x65, 0x5f, 0x63, 0x6f, 0x75, 0x6e, 0x74, 0x20, 0x3e, 0x3d, 0x20
        /*0010*/ 	.byte	0x31, 0x00
	.type		$str$23,@object
	.size		$str$23,(__unnamed_1 - $str$23)
$str$23:
        /*0012*/ 	.byte	0x2f, 0x74, 0x6d, 0x70, 0x2f, 0x63, 0x75, 0x74, 0x6c, 0x61, 0x73, 0x73, 0x5f, 0x73, 0x77, 0x65
        /*0022*/ 	.byte	0x65, 0x70, 0x5f, 0x73, 0x72, 0x63, 0x2f, 0x69, 0x6e, 0x63, 0x6c, 0x75, 0x64, 0x65, 0x2f, 0x63
        /*0032*/ 	.byte	0x75, 0x74, 0x6c, 0x61, 0x73, 0x73, 0x2f, 0x67, 0x65, 0x6d, 0x6d, 0x2f, 0x63, 0x6f, 0x6c, 0x6c
        /*0042*/ 	.byte	0x65, 0x63, 0x74, 0x69, 0x76, 0x65, 0x2f, 0x73, 0x6d, 0x39, 0x30, 0x5f, 0x6d, 0x6d, 0x61, 0x5f
        /*0052*/ 	.byte	0x74, 0x6d, 0x61, 0x5f, 0x67, 0x6d, 0x6d, 0x61, 0x5f, 0x73, 0x73, 0x5f, 0x77, 0x61, 0x72, 0x70
        /*0062*/ 	.byte	0x73, 0x70, 0x65, 0x63, 0x69, 0x61, 0x6c, 0x69, 0x7a, 0x65, 0x64, 0x2e, 0x68, 0x70, 0x70, 0x00
	.type		__unnamed_1,@object
	.size		__unnamed_1,(.L_0 - __unnamed_1)
__unnamed_1:
        /* <DEDUP_REMOVED lines=173> */
        /*0b42*/ 	.byte	0x75, 0x74, 0x65, 0x3a, 0x3a, 0x69, 0x64, 0x65, 0x6e, 0x74, 0x69, 0x74, 0x79, 0x5d, 0x00
.L_0:


//--------------------- .nv.shared._ZN7cutlass13device_kernelINS_4gemm6kernel13GemmUniversalIN4cute5tupleIJiiiiEEENS1_10collective13CollectiveMmaINS1_34MainloopSm90TmaGmmaWarpSpecializedILi2ENS5_IJNS4_1CILi2EEENSA_ILi1EEESC_EEENS1_35KernelTmaWarpSpecializedCooperativeEEENS5_IJNSA_ILi512EEENSA_ILi224EEENSA_ILi128EEEEEEaNS5_IJlSC_lEEEaSK_NS4_8TiledMMAINS4_8MMA_AtomIJNS4_4SM904GMMA26MMA_64x32x32_S32S8S8_SS_TNEEEENS4_6LayoutISD_NS5_IJSC_NSA_ILi0EEESS_EEEEENS5_IJNS4_10UnderscoreESV_SV_EEEEENS4_13SM90_TMA_LOADENS4_14ComposedLayoutINS4_7SwizzleILi3ELi4ELi3EEENS4_18smem_ptr_flag_bitsILi8EEENSR_INS5_IJNSA_ILi8EEESI_EEENS5_IJSI_SC_EEEEEEEvNS4_8identityENS4_23SM90_TMA_LOAD_MULTICASTES18_vS19_EENS_8epilogue10collective6detail29Sm90TmaWarpSpecializedAdapterINS1D_15DefaultEpilogueIaSK_SK_NS1C_6thread17LinearCombinationIaLi1EiiLNS1H_9ScaleType4KindE0ELNS_15FloatRoundStyleE2EaEENS1_15EpilogueDefaultEEEEEvvEEEEvNT_6ParamsE --------------------------
	.section	.nv.shared._ZN7cutlass13device_kernelINS_4gemm6kernel13GemmUniversalIN4cute5tupleIJiiiiEEENS1_10collective13CollectiveMmaINS1_34MainloopSm90TmaGmmaWarpSpecializedILi2ENS5_IJNS4_1CILi2EEENSA_ILi1EEESC_EEENS1_35KernelTmaWarpSpecializedCooperativeEEENS5_IJNSA_ILi512EEENSA_ILi224EEENSA_ILi128EEEEEEaNS5_IJlSC_lEEEaSK_NS4_8TiledMMAINS4_8MMA_AtomIJNS4_4SM904GMMA26MMA_64x32x32_S32S8S8_SS_TNEEEENS4_6LayoutISD_NS5_IJSC_NSA_ILi0EEESS_EEEEENS5_IJNS4_10UnderscoreESV_SV_EEEEENS4_13SM90_TMA_LOADENS4_14ComposedLayoutINS4_7SwizzleILi3ELi4ELi3EEENS4_18smem_ptr_flag_bitsILi8EEENSR_INS5_IJNSA_ILi8EEESI_EEENS5_IJSI_SC_EEEEEEEvNS4_8identityENS4_23SM90_TMA_LOAD_MULTICASTES18_vS19_EENS_8epilogue10collective6detail29Sm90TmaWarpSpecializedAdapterINS1D_15DefaultEpilogueIaSK_SK_NS1C_6thread17LinearCombinationIaLi1EiiLNS1H_9ScaleType4KindE0ELNS_15FloatRoundStyleE2EaEENS1_15EpilogueDefaultEEEEEvvEEEEvNT_6ParamsE,"aw",@nobits
	.sectionflags	@""
	.align	16
	.zero		1024


//--------------------- .nv.shared.reserved.0     --------------------------
	.section	.nv.shared.reserved.0,"aw",@nobits
	.weak		__nv_reservedSMEM_offset_0_alias
	.size		__nv_reservedSMEM_offset_0_alias, 0, 0
	.other		__nv_reservedSMEM_offset_0_alias,@"STO_CUDA_RESERVED_SHARED STV_DEFAULT"
__nv_reservedSMEM_offset_0_alias:
	.zero		0


//--------------------- .nv.global                --------------------------
	.section	.nv.global,"aw",@nobits
.nv.global:
	.type		_ZN39_INTERNAL_849d5094_4_k_cu_46f1aa19_28954cute1_E,@object
	.size		_ZN39_INTERNAL_849d5094_4_k_cu_46f1aa19_28954cute1_E,(_ZN39_INTERNAL_849d5094_4_k_cu_46f1aa19_28954cuda3std3__45__cpo6cbeginE - _ZN39_INTERNAL_849d5094_4_k_cu_46f1aa19_28954cute1_E)
_ZN39_INTERNAL_849d5094_4_k_cu_46f1aa19_28954cute1_E:
	.zero		1
	.type		_ZN39_INTERNAL_849d5094_4_k_cu_46f1aa19_28954cuda3std3__45__cpo6cbeginE,@object
	.size		_ZN39_INTERNAL_849d5094_4_k_cu_46f1aa19_28954cuda3std3__45__cpo6cbeginE,(_ZN39_INTERNAL_849d5094_4_k_cu_46f1aa19_28954cuda3std3__48in_placeE - _ZN39_INTERNAL_849d5094_4_k_cu_46f1aa19_28954cuda3std3__45__cpo6cbeginE)
_ZN39_INTERNAL_849d5094_4_k_cu_46f1aa19_28954cuda3std3__45__cpo6cbeginE:
	.zero		1
	.type		_ZN39_INTERNAL_849d5094_4_k_cu_46f1aa19_28954cuda3std3__48in_placeE,@object
	.size		_ZN39_INTERNAL_849d5094_4_k_cu_46f1aa19_28954cuda3std3__48in_placeE,(_ZN39_INTERNAL_849d5094_4_k_cu_46f1aa19_28954cuda3std6ranges3__45__cpo9iter_moveE - _ZN39_INTERNAL_849d5094_4_k_cu_46f1aa19_28954cuda3std3__48in_placeE)
_ZN39_INTERNAL_849d5094_4_k_cu_46f1aa19_28954cuda3std3__48in_placeE:
	.zero		1
	.type		_ZN39_INTERNAL_849d5094_4_k_cu_46f1aa19_28954cuda3std6ranges3__45__cpo9iter_moveE,@object
	.size		_ZN39_INTERNAL_849d5094_4_k_cu_46f1aa19_28954cuda3std6ranges3__45__cpo9iter_moveE,(_ZN39_INTERNAL_849d5094_4_k_cu_46f1aa19_28954cuda3std3__45__cpo5beginE - _ZN39_INTERNAL_849d5094_4_k_cu_46f1aa19_28954cuda3std6ranges3__45__cpo9iter_moveE)
_ZN39_INTERNAL_849d5094_4_k_cu_46f1aa19_28954cuda3std6ranges3__45__cpo9iter_moveE:
	.zero		1
	.type		_ZN39_INTERNAL_849d5094_4_k_cu_46f1aa19_28954cuda3std3__45__cpo5beginE,@object
	.size		_ZN39_INTERNAL_849d5094_4_k_cu_46f1aa19_28954cuda3std3__45__cpo5beginE,(_ZN39_INTERNAL_849d5094_4_k_cu_46f1aa19_28954cuda3std3__441_GLOBAL__N__849d5094_4_k_cu_46f1aa19_28956ignoreE - _ZN39_INTERNAL_849d5094_4_k_cu_46f1aa19_28954cuda3std3__45__cpo5beginE)
_ZN39_INTERNAL_849d5094_4_k_cu_46f1aa19_28954cuda3std3__45__cpo5beginE:
	.zero		1
	.type		_ZN39_INTERNAL_849d5094_4_k_cu_46f1aa19_28954cuda3std3__441_GLOBAL__N__849d5094_4_k_cu_46f1aa19_28956ignoreE,@object
	.size		_ZN39_INTERNAL_849d5094_4_k_cu_46f1aa19_28954cuda3std3__441_GLOBAL__N__849d5094_4_k_cu_46f1aa19_28956ignoreE,(_ZN39_INTERNAL_849d5094_4_k_cu_46f1aa19_28954cute7productE - _ZN39_INTERNAL_849d5094_4_k_cu_46f1aa19_28954cuda3std3__441_GLOBAL__N__849d5094_4_k_cu_46f1aa19_28956ignoreE)
_ZN39_INTERNAL_849d5094_4_k_cu_46f1aa19_28954cuda3std3__441_GLOBAL__N__849d5094_4_k_cu_46f1aa19_28956ignoreE:
	.zero		1
	.type		_ZN39_INTERNAL_849d5094_4_k_cu_46f1aa19_28954cute7productE,@object
	.size		_ZN39_INTERNAL_849d5094_4_k_cu_46f1aa19_28954cute7productE,(_ZN39_INTERNAL_849d5094_4_k_cu_46f1aa19_28954cuda3std3__45__cpo3endE - _ZN39_INTERNAL_849d5094_4_k_cu_46f1aa19_28954cute7productE)
_ZN39_INTERNAL_849d5094_4_k_cu_46f1aa19_28954cute7productE:
	.zero		1
	.type		_ZN39_INTERNAL_849d5094_4_k_cu_46f1aa19_28954cuda3std3__45__cpo3endE,@object
	.size		_ZN39_INTERNAL_849d5094_4_k_cu_46f1aa19_28954cuda3std3__45__cpo3endE,(_ZN39_INTERNAL_849d5094_4_k_cu_46f1aa19_28954cuda3std3__419piecewise_constructE - _ZN39_INTERNAL_849d5094_4_k_cu_46f1aa19_28954cuda3std3__45__cpo3endE)
_ZN39_INTERNAL_849d5094_4_k_cu_46f1aa19_28954cuda3std3__45__cpo3endE:
	.zero		1
	.type		_ZN39_INTERNAL_849d5094_4_k_cu_46f1aa19_28954cuda3std3__419piecewise_constructE,@object
	.size		_ZN39_INTERNAL_849d5094_4_k_cu_46f1aa19_28954cuda3std3__419piecewise_constructE,(_ZN39_INTERNAL_849d5094_4_k_cu_46f1aa19_28954cuda3std3__45__cpo4cendE - _ZN39_INTERNAL_849d5094_4_k_cu_46f1aa19_28954cuda3std3__419piecewise_constructE)
_ZN39_INTERNAL_849d5094_4_k_cu_46f1aa19_28954cuda3std3__419piecewise_constructE:
	.zero		1
	.type		_ZN39_INTERNAL_849d5094_4_k_cu_46f1aa19_28954cuda3std3__45__cpo4cendE,@object
	.size		_ZN39_INTERNAL_849d5094_4_k_cu_46f1aa19_28954cuda3std3__45__cpo4cendE,(_ZN39_INTERNAL_849d5094_4_k_cu_46f1aa19_28954cuda3std6ranges3__45__cpo4swapE - _ZN39_INTERNAL_849d5094_4_k_cu_46f1aa19_28954cuda3std3__45__cpo4cendE)
_ZN39_INTERNAL_849d5094_4_k_cu_46f1aa19_28954cuda3std3__45__cpo4cendE:
	.zero		1
	.type		_ZN39_INTERNAL_849d5094_4_k_cu_46f1aa19_28954cuda3std6ranges3__45__cpo4swapE,@object
	.size		_ZN39_INTERNAL_849d5094_4_k_cu_46f1aa19_28954cuda3std6ranges3__45__cpo4swapE,(.L_8 - _ZN39_INTERNAL_849d5094_4_k_cu_46f1aa19_28954cuda3std6ranges3__45__cpo4swapE)
_ZN39_INTERNAL_849d5094_4_k_cu_46f1aa19_28954cuda3std6ranges3__45__cpo4swapE:
	.zero		1
.L_8:


//--------------------- .nv.constant0._ZN7cutlass13device_kernelINS_4gemm6kernel13GemmUniversalIN4cute5tupleIJiiiiEEENS1_10collective13CollectiveMmaINS1_34MainloopSm90TmaGmmaWarpSpecializedILi2ENS5_IJNS4_1CILi2EEENSA_ILi1EEESC_EEENS1_35KernelTmaWarpSpecializedCooperativeEEENS5_IJNSA_ILi512EEENSA_ILi224EEENSA_ILi128EEEEEEaNS5_IJlSC_lEEEaSK_NS4_8TiledMMAINS4_8MMA_AtomIJNS4_4SM904GMMA26MMA_64x32x32_S32S8S8_SS_TNEEEENS4_6LayoutISD_NS5_IJSC_NSA_ILi0EEESS_EEEEENS5_IJNS4_10UnderscoreESV_SV_EEEEENS4_13SM90_TMA_LOADENS4_14ComposedLayoutINS4_7SwizzleILi3ELi4ELi3EEENS4_18smem_ptr_flag_bitsILi8EEENSR_INS5_IJNSA_ILi8EEESI_EEENS5_IJSI_SC_EEEEEEEvNS4_8identityENS4_23SM90_TMA_LOAD_MULTICASTES18_vS19_EENS_8epilogue10collective6detail29Sm90TmaWarpSpecializedAdapterINS1D_15DefaultEpilogueIaSK_SK_NS1C_6thread17LinearCombinationIaLi1EiiLNS1H_9ScaleType4KindE0ELNS_15FloatRoundStyleE2EaEENS1_15EpilogueDefaultEEEEEvvEEEEvNT_6ParamsE --------------------------
	.section	.nv.constant0._ZN7cutlass13device_kernelINS_4gemm6kernel13GemmUniversalIN4cute5tupleIJiiiiEEENS1_10collective13CollectiveMmaINS1_34MainloopSm90TmaGmmaWarpSpecializedILi2ENS5_IJNS4_1CILi2EEENSA_ILi1EEESC_EEENS1_35KernelTmaWarpSpecializedCooperativeEEENS5_IJNSA_ILi512EEENSA_ILi224EEENSA_ILi128EEEEEEaNS5_IJlSC_lEEEaSK_NS4_8TiledMMAINS4_8MMA_AtomIJNS4_4SM904GMMA26MMA_64x32x32_S32S8S8_SS_TNEEEENS4_6LayoutISD_NS5_IJSC_NSA_ILi0EEESS_EEEEENS5_IJNS4_10UnderscoreESV_SV_EEEEENS4_13SM90_TMA_LOADENS4_14ComposedLayoutINS4_7SwizzleILi3ELi4ELi3EEENS4_18smem_ptr_flag_bitsILi8EEENSR_INS5_IJNSA_ILi8EEESI_EEENS5_IJSI_SC_EEEEEEEvNS4_8identityENS4_23SM90_TMA_LOAD_MULTICASTES18_vS19_EENS_8epilogue10collective6detail29Sm90TmaWarpSpecializedAdapterINS1D_15DefaultEpilogueIaSK_SK_NS1C_6thread17LinearCombinationIaLi1EiiLNS1H_9ScaleType4KindE0ELNS_15FloatRoundStyleE2EaEENS1_15EpilogueDefaultEEEEEvvEEEEvNT_6ParamsE,"a",@progbits
	.sectionflags	@""
	.align	4
.nv.constant0._ZN7cutlass13device_kernelINS_4gemm6kernel13GemmUniversalIN4cute5tupleIJiiiiEEENS1_10collective13CollectiveMmaINS1_34MainloopSm90TmaGmmaWarpSpecializedILi2ENS5_IJNS4_1CILi2EEENSA_ILi1EEESC_EEENS1_35KernelTmaWarpSpecializedCooperativeEEENS5_IJNSA_ILi512EEENSA_ILi224EEENSA_ILi128EEEEEEaNS5_IJlSC_lEEEaSK_NS4_8TiledMMAINS4_8MMA_AtomIJNS4_4SM904GMMA26MMA_64x32x32_S32S8S8_SS_TNEEEENS4_6LayoutISD_NS5_IJSC_NSA_ILi0EEESS_EEEEENS5_IJNS4_10UnderscoreESV_SV_EEEEENS4_13SM90_TMA_LOADENS4_14ComposedLayoutINS4_7SwizzleILi3ELi4ELi3EEENS4_18smem_ptr_flag_bitsILi8EEENSR_INS5_IJNSA_ILi8EEESI_EEENS5_IJSI_SC_EEEEEEEvNS4_8identityENS4_23SM90_TMA_LOAD_MULTICASTES18_vS19_EENS_8epilogue10collective6detail29Sm90TmaWarpSpecializedAdapterINS1D_15DefaultEpilogueIaSK_SK_NS1C_6thread17LinearCombinationIaLi1EiiLNS1H_9ScaleType4KindE0ELNS_15FloatRoundStyleE2EaEENS1_15EpilogueDefaultEEEEEvvEEEEvNT_6ParamsE:
	.zero		1664


//--------------------- SYMBOLS --------------------------

	.type		.nv.reservedSmem.offset0,@object
	.size		.nv.reservedSmem.offset0,0x4
	.type		__assertfail,@function
